	.target	sm_90a

	.elftype	@"ET_EXEC"


//--------------------- .note.nv.tkinfo           --------------------------
	.section	.note.nv.tkinfo,"",@"SHT_NOTE"
	.sectionflags	@"SHF_NOTE_NV_TKINFO"
	.tkinfo
        /*0018*/ 	.word	0x00000002
        /*0030*/ 	.string	""
        /*0030*/ 	.string	"ptxas"
        /*0030*/ 	.string	"Cuda compilation tools, release 13.0, V13.0.88"
        /*0030*/ 	.string	"Build cuda_13.0.r13.0/compiler.36424714_0"
        /*0030*/ 	.string	"-v  -suppress-debug-info  -lineinfo  -arch sm_90a "



//--------------------- .note.nv.cuinfo           --------------------------
	.section	.note.nv.cuinfo,"",@"SHT_NOTE"
	.sectionflags	@"SHF_NOTE_NV_CUINFO"
        /*0018*/ 	.short	0x0002
        /*001a*/ 	.short	0x005a
        /*001c*/ 	.short	0x0082
	.zero		2


//--------------------- .nv.info                  --------------------------
	.section	.nv.info,"",@"SHT_CUDA_INFO"
	.align	4


	//----- nvinfo : EIATTR_REGCOUNT
	.align		4
        /*0000*/ 	.byte	0x04, 0x2f
        /*0002*/ 	.short	(.L_1 - .L_0)
	.align		4
.L_0:
        /*0004*/ 	.word	index@(matmul_kernel)
        /*0008*/ 	.word	0x00000020


	//----- nvinfo : EIATTR_FRAME_SIZE
	.align		4
.L_1:
        /*000c*/ 	.byte	0x04, 0x11
        /*000e*/ 	.short	(.L_3 - .L_2)
	.align		4
.L_2:
        /*0010*/ 	.word	index@(matmul_kernel)
        /*0014*/ 	.word	0x000017b0


	//----- nvinfo : EIATTR_MIN_STACK_SIZE
	.align		4
.L_3:
        /*0018*/ 	.byte	0x04, 0x12
        /*001a*/ 	.short	(.L_5 - .L_4)
	.align		4
.L_4:
        /*001c*/ 	.word	index@(matmul_kernel)
        /*0020*/ 	.word	0x000017b0
.L_5:


//--------------------- .nv.compat                --------------------------
	.section	.nv.compat,"",@"SHT_CUDA_COMPAT_INFO"
	.align	4
        /*0000*/ 	.byte	0x02, 0x09, 0x01, 0x00, 0x02, 0x02, 0x01, 0x00, 0x02, 0x05, 0x05, 0x00, 0x03, 0x07, 0x01, 0x01
        /*0010*/ 	.byte	0x02, 0x03, 0x00, 0x00, 0x02, 0x06, 0x01, 0x00, 0x04, 0x0b, 0x08, 0x00, 0x00, 0x00, 0x00, 0x00
        /*0020*/ 	.byte	0x00, 0x00, 0x00, 0x00


//--------------------- .nv.info.matmul_kernel    --------------------------
	.section	.nv.info.matmul_kernel,"",@"SHT_CUDA_INFO"
	.sectionflags	@""
	.align	4


	//----- nvinfo : EIATTR_CUDA_API_VERSION
	.align		4
        /*0000*/ 	.byte	0x04, 0x37
        /*0002*/ 	.short	(.L_7 - .L_6)
.L_6:
        /*0004*/ 	.word	0x00000082


	//----- nvinfo : EIATTR_KPARAM_INFO
	.align		4
.L_7:
        /*0008*/ 	.byte	0x04, 0x17
        /*000a*/ 	.short	(.L_9 - .L_8)
.L_8:
        /*000c*/ 	.word	0x00000000
        /*0010*/ 	.short	0x000d
        /*0012*/ 	.short	0x0048
        /*0014*/ 	.byte	0x00, 0xf4, 0x21, 0x00


	//----- nvinfo : EIATTR_KPARAM_INFO
	.align		4
.L_9:
        /*0018*/ 	.byte	0x04, 0x17
        /*001a*/ 	.short	(.L_11 - .L_10)
.L_10:
        /*001c*/ 	.word	0x00000000
        /*0020*/ 	.short	0x000c
        /*0022*/ 	.short	0x0040
        /*0024*/ 	.byte	0x00, 0xf4, 0x21, 0x00


	//----- nvinfo : EIATTR_KPARAM_INFO
	.align		4
.L_11:
        /*0028*/ 	.byte	0x04, 0x17
        /*002a*/ 	.short	(.L_13 - .L_12)
.L_12:
        /*002c*/ 	.word	0x00000000
        /*0030*/ 	.short	0x000b
        /*0032*/ 	.short	0x0038
        /*0034*/ 	.byte	0x00, 0xf0, 0x11, 0x00


	//----- nvinfo : EIATTR_KPARAM_INFO
	.align		4
.L_13:
        /*0038*/ 	.byte	0x04, 0x17
        /*003a*/ 	.short	(.L_15 - .L_14)
.L_14:
        /*003c*/ 	.word	0x00000000
        /*0040*/ 	.short	0x000a
        /*0042*/ 	.short	0x0034
        /*0044*/ 	.byte	0x00, 0xf0, 0x11, 0x00


	//----- nvinfo : EIATTR_KPARAM_INFO
	.align		4
.L_15:
        /*0048*/ 	.byte	0x04, 0x17
        /*004a*/ 	.short	(.L_17 - .L_16)
.L_16:
        /*004c*/ 	.word	0x00000000
        /*0050*/ 	.short	0x0009
        /*0052*/ 	.short	0x0030
        /*0054*/ 	.byte	0x00, 0xf0, 0x11, 0x00


	//----- nvinfo : EIATTR_KPARAM_INFO
	.align		4
.L_17:
        /*0058*/ 	.byte	0x04, 0x17
        /*005a*/ 	.short	(.L_19 - .L_18)
.L_18:
        /*005c*/ 	.word	0x00000000
        /*0060*/ 	.short	0x0008
        /*0062*/ 	.short	0x002c
        /*0064*/ 	.byte	0x00, 0xf0, 0x11, 0x00


	//----- nvinfo : EIATTR_KPARAM_INFO
	.align		4
.L_19:
        /*0068*/ 	.byte	0x04, 0x17
        /*006a*/ 	.short	(.L_21 - .L_20)
.L_20:
        /*006c*/ 	.word	0x00000000
        /*0070*/ 	.short	0x0007
        /*0072*/ 	.short	0x0028
        /*0074*/ 	.byte	0x00, 0xf0, 0x11, 0x00


	//----- nvinfo : EIATTR_KPARAM_INFO
	.align		4
.L_21:
        /*0078*/ 	.byte	0x04, 0x17
        /*007a*/ 	.short	(.L_23 - .L_22)
.L_22:
        /*007c*/ 	.word	0x00000000
        /*0080*/ 	.short	0x0006
        /*0082*/ 	.short	0x0024
        /*0084*/ 	.byte	0x00, 0xf0, 0x11, 0x00


	//----- nvinfo : EIATTR_KPARAM_INFO
	.align		4
.L_23:
        /*0088*/ 	.byte	0x04, 0x17
        /*008a*/ 	.short	(.L_25 - .L_24)
.L_24:
        /*008c*/ 	.word	0x00000000
        /*0090*/ 	.short	0x0005
        /*0092*/ 	.short	0x0020
        /*0094*/ 	.byte	0x00, 0xf0, 0x11, 0x00


	//----- nvinfo : EIATTR_KPARAM_INFO
	.align		4
.L_25:
        /*0098*/ 	.byte	0x04, 0x17
        /*009a*/ 	.short	(.L_27 - .L_26)
.L_26:
        /*009c*/ 	.word	0x00000000
        /*00a0*/ 	.short	0x0004
        /*00a2*/ 	.short	0x001c
        /*00a4*/ 	.byte	0x00, 0xf0, 0x11, 0x00


	//----- nvinfo : EIATTR_KPARAM_INFO
	.align		4
.L_27:
        /*00a8*/ 	.byte	0x04, 0x17
        /*00aa*/ 	.short	(.L_29 - .L_28)
.L_28:
        /*00ac*/ 	.word	0x00000000
        /*00b0*/ 	.short	0x0003
        /*00b2*/ 	.short	0x0018
        /*00b4*/ 	.byte	0x00, 0xf0, 0x11, 0x00


	//----- nvinfo : EIATTR_KPARAM_INFO
	.align		4
.L_29:
        /*00b8*/ 	.byte	0x04, 0x17
        /*00ba*/ 	.short	(.L_31 - .L_30)
.L_30:
        /*00bc*/ 	.word	0x00000000
        /*00c0*/ 	.short	0x0002
        /*00c2*/ 	.short	0x0010
        /*00c4*/ 	.byte	0x00, 0xf4, 0x21, 0x00


	//----- nvinfo : EIATTR_KPARAM_INFO
	.align		4
.L_31:
        /*00c8*/ 	.byte	0x04, 0x17
        /*00ca*/ 	.short	(.L_33 - .L_32)
.L_32:
        /*00cc*/ 	.word	0x00000000
        /*00d0*/ 	.short	0x0001
        /*00d2*/ 	.short	0x0008
        /*00d4*/ 	.byte	0x00, 0xf4, 0x21, 0x00


	//----- nvinfo : EIATTR_KPARAM_INFO
	.align		4
.L_33:
        /*00d8*/ 	.byte	0x04, 0x17
        /*00da*/ 	.short	(.L_35 - .L_34)
.L_34:
        /*00dc*/ 	.word	0x00000000
        /*00e0*/ 	.short	0x0000
        /*00e2*/ 	.short	0x0000
        /*00e4*/ 	.byte	0x00, 0xf4, 0x21, 0x00


	//----- nvinfo : EIATTR_SPARSE_MMA_MASK
	.align		4
.L_35:
        /*00e8*/ 	.byte	0x03, 0x50
        /*00ea*/ 	.short	0x0000


	//----- nvinfo : EIATTR_MAXREG_COUNT
	.align		4
        /*00ec*/ 	.byte	0x03, 0x1b
        /*00ee*/ 	.short	0x00ff


	//----- nvinfo : EIATTR_NUM_BARRIERS
	.align		4
        /*00f0*/ 	.byte	0x02, 0x4c
        /*00f2*/ 	.byte	0x01
	.zero		1


	//----- nvinfo : EIATTR_ANNOTATIONS
	.align		4
        /*00f4*/ 	.byte	0x04, 0x55
        /*00f6*/ 	.short	(.L_37 - .L_36)


	//   ....[0]....
.L_36:
        /*00f8*/ 	.word	0x00000001
        /*00fc*/ 	.byte	0xf0, 0x00, 0x00, 0x00, 0x01, 0x00, 0x00, 0x00, 0x10, 0x01, 0x00, 0x00, 0x01, 0x00, 0x00, 0x00
        /* <DEDUP_REMOVED lines=2628> */
        /*a54c*/ 	.byte	0x60, 0x6d, 0x02, 0x00


	//----- nvinfo : EIATTR_MERCURY_ISA_VERSION
	.align		4
.L_37:
        /*a550*/ 	.byte	0x03, 0x5f
        /*a552*/ 	.short	0x0101


	//----- nvinfo : EIATTR_EXIT_INSTR_OFFSETS
	.align		4
        /*a554*/ 	.byte	0x04, 0x1c
        /*a556*/ 	.short	(.L_39 - .L_38)


	//   ....[0]....
.L_38:
        /*a558*/ 	.word	0x00027f80


	//   ....[1]....
        /*a55c*/ 	.word	0x00027fb0


	//----- nvinfo : EIATTR_REQNTID
	.align		4
.L_39:
        /*a560*/ 	.byte	0x04, 0x10
        /*a562*/ 	.short	(.L_41 - .L_40)
.L_40:
        /*a564*/ 	.word	0x00000040
        /*a568*/ 	.word	0x00000001
        /*a56c*/ 	.word	0x00000001


	//----- nvinfo : EIATTR_CBANK_PARAM_SIZE
	.align		4
.L_41:
        /*a570*/ 	.byte	0x03, 0x19
        /*a572*/ 	.short	0x0050


	//----- nvinfo : EIATTR_PARAM_CBANK
	.align		4
        /*a574*/ 	.byte	0x04, 0x0a
        /*a576*/ 	.short	(.L_43 - .L_42)
	.align		4
.L_42:
        /*a578*/ 	.word	index@(.nv.constant0.matmul_kernel)
        /*a57c*/ 	.short	0x0210
        /*a57e*/ 	.short	0x0050


	//----- nvinfo : EIATTR_SW_WAR
	.align		4
.L_43:
        /*a580*/ 	.byte	0x04, 0x36
        /*a582*/ 	.short	(.L_45 - .L_44)
.L_44:
        /*a584*/ 	.word	0x00000008
.L_45:


//--------------------- .nv.callgraph             --------------------------
	.section	.nv.callgraph,"",@"SHT_CUDA_CALLGRAPH"
	.align	4
	.sectionentsize	8
	.align		4
        /*0000*/ 	.word	0x00000000
	.align		4
        /*0004*/ 	.word	0xffffffff
	.align		4
        /*0008*/ 	.word	0x00000000
	.align		4
        /*000c*/ 	.word	0xfffffffe
	.align		4
        /*0010*/ 	.word	0x00000000
	.align		4
        /*0014*/ 	.word	0xfffffffd
	.align		4
        /*0018*/ 	.word	0x00000000
	.align		4
        /*001c*/ 	.word	0xfffffffc


//--------------------- .text.matmul_kernel       --------------------------
	.section	.text.matmul_kernel,"ax",@progbits
	.align	128
        .global         matmul_kernel
        .type           matmul_kernel,@function
        .size           matmul_kernel,(.L_x_3 - matmul_kernel)
        .other          matmul_kernel,@"STO_CUDA_ENTRY STV_DEFAULT"
matmul_kernel:
.text.matmul_kernel:
[----:B------:R-:W0:Y:S08]  /*0000*/  LDC R1, c[0x0][0x28] ;  /* 0x00000a00ff017b82 */ /* 0x000e300000000800 */
[----:B------:R-:W1:Y:S01]  /*0010*/  LDC.64 R2, c[0x0][0x228] ;  /* 0x00008a00ff027b82 */ /* 0x000e620000000a00 */
[----:B------:R-:W2:Y:S01]  /*0020*/  S2R R29, SR_TID.X ;  /* 0x00000000001d7919 */ /* 0x000ea20000002100 */
[----:B0-----:R-:W-:Y:S01]  /*0030*/  VIADD R1, R1, 0xffffe850 ;  /* 0xffffe85001017836 */ /* 0x001fe20000000000 */
[----:B------:R-:W-:Y:S01]  /*0040*/  UMOV UR4, 0x400 ;  /* 0x0000040000047882 */ /* 0x000fe20000000000 */
[----:B------:R-:W-:-:S02]  /*0050*/  CS2R R20, SRZ ;  /* 0x0000000000147805 */ /* 0x000fc4000001ff00 */
[----:B------:R-:W-:Y:S02]  /*0060*/  CS2R R22, SRZ ;  /* 0x0000000000167805 */ /* 0x000fe4000001ff00 */
[----:B------:R-:W-:Y:S02]  /*0070*/  CS2R R24, SRZ ;  /* 0x0000000000187805 */ /* 0x000fe4000001ff00 */
[----:B------:R-:W-:Y:S01]  /*0080*/  CS2R R26, SRZ ;  /* 0x00000000001a7805 */ /* 0x000fe2000001ff00 */
[----:B------:R-:W0:Y:S01]  /*0090*/  LDC R28, c[0x0][0x230] ;  /* 0x00008c00ff1c7b82 */ /* 0x000e220000000800 */
[----:B------:R-:W-:Y:S02]  /*00a0*/  CS2R R14, SRZ ;  /* 0x00000000000e7805 */ /* 0x000fe4000001ff00 */
[----:B------:R-:W-:Y:S02]  /*00b0*/  CS2R R16, SRZ ;  /* 0x0000000000107805 */ /* 0x000fe4000001ff00 */
[----:B------:R-:W-:-:S03]  /*00c0*/  CS2R R18, SRZ ;  /* 0x0000000000127805 */ /* 0x000fc6000001ff00 */
[----:B------:R-:W3:Y:S01]  /*00d0*/  S2UR UR5, SR_CgaCtaId ;  /* 0x00000000000579c3 */ /* 0x000ee20000008800 */
[----:B-1----:R-:W-:Y:S01]  /*00e0*/  VIADD R0, R3, 0x3f ;  /* 0x0000003f03007836 */ /* 0x002fe20000000000 */
[----:B------:R-:W-:Y:S04]  /*00f0*/  STL [R1+0xb70], R3 ;  /* 0x000b700301007387 */ /* 0x000fe80000100800 */
[----:B------:R-:W-:Y:S01]  /*0100*/  SHF.R.S32.HI R5, RZ, 0x1f, R0 ;  /* 0x0000001fff057819 */ /* 0x000fe20000011400 */
[----:B------:R2:W-:Y:S01]  /*0110*/  STL [R1+0xb74], R2 ;  /* 0x000b740201007387 */ /* 0x0005e20000100800 */
[----:B0-----:R-:W-:Y:S02]  /*0120*/  VIADD R28, R28, 0x7f ;  /* 0x0000007f1c1c7836 */ /* 0x001fe40000000000 */
[----:B------:R-:W-:Y:S01]  /*0130*/  LEA.HI R5, R5, R0, RZ, 0x6 ;  /* 0x0000000005057211 */ /* 0x000fe200078f30ff */
[----:B------:R-:W-:Y:S03]  /*0140*/  STL [R1+0x10], RZ ;  /* 0x000010ff01007387 */ /* 0x000fe60000100800 */
[----:B------:R-:W-:Y:S01]  /*0150*/  SHF.R.S32.HI R0, RZ, 0x6, R5 ;  /* 0x00000006ff007819 */ /* 0x000fe20000011405 */
[----:B------:R-:W-:Y:S01]  /*0160*/  STL [R1+0x14], RZ ;  /* 0x000014ff01007387 */ /* 0x000fe20000100800 */
[----:B------:R-:W-:Y:S01]  /*0170*/  ULDC.64 UR6, c[0x0][0x208] ;  /* 0x0000820000067ab9 */ /* 0x000fe20000000a00 */
[----:B---3--:R-:W-:-:S02]  /*0180*/  ULEA UR4, UR5, UR4, 0x18 ;  /* 0x0000000405047291 */ /* 0x008fc4000f8ec03f */
[----:B------:R-:W-:Y:S01]  /*0190*/  IMAD.SHL.U32 R0, R0, 0x8, RZ ;  /* 0x0000000800007824 */ /* 0x000fe200078e00ff */
[----:B------:R-:W0:Y:S04]  /*01a0*/  S2R R5, SR_CTAID.X ;  /* 0x0000000000057919 */ /* 0x000e280000002500 */
[-C--:B------:R-:W-:Y:S01]  /*01b0*/  IABS R9, R0.reuse ;  /* 0x0000000000097213 */ /* 0x080fe20000000000 */
[----:B------:R-:W-:Y:S01]  /*01c0*/  STL [R1+0x18], RZ ;  /* 0x000018ff01007387 */ /* 0x000fe20000100800 */
[----:B------:R-:W-:Y:S02]  /*01d0*/  IABS R12, R0 ;  /* 0x00000000000c7213 */ /* 0x000fe40000000000 */
[----:B------:R-:W1:Y:S01]  /*01e0*/  I2F.RP R4, R9 ;  /* 0x0000000900047306 */ /* 0x000e620000209400 */
[----:B------:R-:W-:Y:S04]  /*01f0*/  STL [R1+0x1c], RZ ;  /* 0x00001cff01007387 */ /* 0x000fe80000100800 */
[----:B------:R-:W-:Y:S04]  /*0200*/  STL [R1], RZ ;  /* 0x000000ff01007387 */ /* 0x000fe80000100800 */
[----:B------:R-:W-:Y:S04]  /*0210*/  STL [R1+0x4], RZ ;  /* 0x000004ff01007387 */ /* 0x000fe80000100800 */
[----:B------:R-:W-:Y:S01]  /*0220*/  STL [R1+0x8], RZ ;  /* 0x000008ff01007387 */ /* 0x000fe20000100800 */
[----:B-1----:R-:W1:Y:S03]  /*0230*/  MUFU.RCP R4, R4 ;  /* 0x0000000400047308 */ /* 0x002e660000001000 */
[----:B------:R-:W-:Y:S01]  /*0240*/  STL [R1+0xc], RZ ;  /* 0x00000cff01007387 */ /* 0x000fe20000100800 */
[----:B0-----:R-:W-:Y:S01]  /*0250*/  IABS R10, R5 ;  /* 0x00000005000a7213 */ /* 0x001fe20000000000 */
[----:B-1----:R-:W-:-:S02]  /*0260*/  VIADD R6, R4, 0xffffffe ;  /* 0x0ffffffe04067836 */ /* 0x002fc40000000000 */
[----:B------:R-:W-:Y:S02]  /*0270*/  IMAD.MOV R4, RZ, RZ, -R12 ;  /* 0x000000ffff047224 */ /* 0x000fe400078e0a0c */
[----:B------:R0:W1:Y:S02]  /*0280*/  F2I.FTZ.U32.TRUNC.NTZ R7, R6 ;  /* 0x0000000600077305 */ /* 0x000064000021f000 */
[----:B0-----:R-:W-:Y:S02]  /*0290*/  IMAD.MOV.U32 R6, RZ, RZ, RZ ;  /* 0x000000ffff067224 */ /* 0x001fe400078e00ff */
[----:B-1----:R-:W-:-:S04]  /*02a0*/  IMAD.MOV R8, RZ, RZ, -R7 ;  /* 0x000000ffff087224 */ /* 0x002fc800078e0a07 */
[----:B------:R-:W-:Y:S02]  /*02b0*/  IMAD R11, R8, R9, RZ ;  /* 0x00000009080b7224 */ /* 0x000fe400078e02ff */
[----:B------:R-:W-:Y:S02]  /*02c0*/  IMAD.MOV.U32 R8, RZ, RZ, R10 ;  /* 0x000000ffff087224 */ /* 0x000fe400078e000a */
[----:B------:R-:W-:-:S06]  /*02d0*/  IMAD.HI.U32 R7, R7, R11, R6 ;  /* 0x0000000b07077227 */ /* 0x000fcc00078e0006 */
[----:B------:R-:W-:-:S04]  /*02e0*/  IMAD.HI.U32 R7, R7, R8, RZ ;  /* 0x0000000807077227 */ /* 0x000fc800078e00ff */
[----:B------:R-:W-:-:S05]  /*02f0*/  IMAD R4, R7, R4, R8 ;  /* 0x0000000407047224 */ /* 0x000fca00078e0208 */
[----:B------:R-:W-:-:S13]  /*0300*/  ISETP.GT.U32.AND P1, PT, R9, R4, PT ;  /* 0x000000040900720c */ /* 0x000fda0003f24070 */
[----:B------:R-:W-:Y:S02]  /*0310*/  @!P1 IMAD.IADD R4, R4, 0x1, -R9 ;  /* 0x0000000104049824 */ /* 0x000fe400078e0a09 */
[----:B------:R-:W-:Y:S01]  /*0320*/  @!P1 VIADD R7, R7, 0x1 ;  /* 0x0000000107079836 */ /* 0x000fe20000000000 */
[----:B------:R-:W-:Y:S02]  /*0330*/  ISETP.NE.AND P1, PT, R0, RZ, PT ;  /* 0x000000ff0000720c */ /* 0x000fe40003f25270 */
[----:B------:R-:W-:Y:S02]  /*0340*/  ISETP.GE.U32.AND P0, PT, R4, R9, PT ;  /* 0x000000090400720c */ /* 0x000fe40003f06070 */
[----:B------:R-:W-:-:S04]  /*0350*/  LOP3.LUT R4, R5, R0, RZ, 0x3c, !PT ;  /* 0x0000000005047212 */ /* 0x000fc800078e3cff */
[----:B------:R-:W-:Y:S01]  /*0360*/  ISETP.GE.AND P2, PT, R4, RZ, PT ;  /* 0x000000ff0400720c */ /* 0x000fe20003f46270 */
[----:B------:R-:W-:Y:S01]  /*0370*/  VIADD R4, R2, 0x3f ;  /* 0x0000003f02047836 */ /* 0x000fe20000000000 */
[----:B--2---:R-:W-:-:S05]  /*0380*/  LOP3.LUT R2, R29, 0x3f, RZ, 0xc0, !PT ;  /* 0x0000003f1d027812 */ /* 0x004fca00078ec0ff */
[----:B------:R-:W-:-:S04]  /*0390*/  @P0 VIADD R7, R7, 0x1 ;  /* 0x0000000107070836 */ /* 0x000fc80000000000 */
[----:B------:R-:W-:Y:S01]  /*03a0*/  IMAD.MOV.U32 R6, RZ, RZ, R7 ;  /* 0x000000ffff067224 */ /* 0x000fe200078e0007 */
[----:B------:R-:W-:-:S03]  /*03b0*/  SHF.R.S32.HI R7, RZ, 0x1f, R4 ;  /* 0x0000001fff077819 */ /* 0x000fc60000011404 */
[----:B------:R-:W-:Y:S01]  /*03c0*/  @!P2 IMAD.MOV R6, RZ, RZ, -R6 ;  /* 0x000000ffff06a224 */ /* 0x000fe200078e0a06 */
[----:B------:R-:W-:Y:S02]  /*03d0*/  @!P1 LOP3.LUT R6, RZ, R0, RZ, 0x33, !PT ;  /* 0x00000000ff069212 */ /* 0x000fe400078e33ff */
[----:B------:R-:W-:-:S03]  /*03e0*/  LEA.HI R7, R7, R4, RZ, 0x6 ;  /* 0x0000000407077211 */ /* 0x000fc600078f30ff */
[----:B------:R-:W-:Y:S02]  /*03f0*/  IMAD.SHL.U32 R4, R6, 0x8, RZ ;  /* 0x0000000806047824 */ /* 0x000fe400078e00ff */
[----:B------:R-:W-:-:S03]  /*0400*/  IMAD.MOV R6, RZ, RZ, -R6 ;  /* 0x000000ffff067224 */ /* 0x000fc600078e0a06 */
[----:B------:R-:W-:Y:S01]  /*0410*/  LEA.HI.SX32 R7, R7, -R4, 0x1a ;  /* 0x8000000407077211 */ /* 0x000fe200078fd2ff */
[----:B------:R-:W-:Y:S02]  /*0420*/  IMAD R13, R0, R6, R5 ;  /* 0x00000006000d7224 */ /* 0x000fe400078e0205 */
[----:B------:R-:W-:Y:S01]  /*0430*/  IMAD.MOV.U32 R6, RZ, RZ, RZ ;  /* 0x000000ffff067224 */ /* 0x000fe200078e00ff */
[----:B------:R-:W-:-:S04]  /*0440*/  VIMNMX R8, R7, 0x8, PT ;  /* 0x0000000807087848 */ /* 0x000fc80003fe0100 */
[-C--:B------:R-:W-:Y:S02]  /*0450*/  IABS R10, R8.reuse ;  /* 0x00000008000a7213 */ /* 0x080fe40000000000 */
[----:B------:R-:W-:Y:S02]  /*0460*/  IABS R0, R8 ;  /* 0x0000000800007213 */ /* 0x000fe40000000000 */
[----:B------:R-:W0:Y:S08]  /*0470*/  I2F.RP R9, R10 ;  /* 0x0000000a00097306 */ /* 0x000e300000209400 */
[----:B0-----:R-:W0:Y:S02]  /*0480*/  MUFU.RCP R9, R9 ;  /* 0x0000000900097308 */ /* 0x001e240000001000 */
[----:B0-----:R-:W-:-:S06]  /*0490*/  VIADD R7, R9, 0xffffffe ;  /* 0x0ffffffe09077836 */ /* 0x001fcc0000000000 */
[----:B------:R-:W0:Y:S02]  /*04a0*/  F2I.FTZ.U32.TRUNC.NTZ R7, R7 ;  /* 0x0000000700077305 */ /* 0x000e24000021f000 */
[----:B0-----:R-:W-:-:S04]  /*04b0*/  IMAD.MOV R11, RZ, RZ, -R7 ;  /* 0x000000ffff0b7224 */ /* 0x001fc800078e0a07 */
[----:B------:R-:W-:Y:S01]  /*04c0*/  IMAD.MOV.U32 R5, RZ, RZ, R11 ;  /* 0x000000ffff057224 */ /* 0x000fe200078e000b */
[----:B------:R-:W-:-:S03]  /*04d0*/  IABS R11, R13 ;  /* 0x0000000d000b7213 */ /* 0x000fc60000000000 */
[----:B------:R-:W-:-:S04]  /*04e0*/  IMAD R5, R5, R10, RZ ;  /* 0x0000000a05057224 */ /* 0x000fc800078e02ff */
[----:B------:R-:W-:-:S04]  /*04f0*/  IMAD.HI.U32 R6, R7, R5, R6 ;  /* 0x0000000507067227 */ /* 0x000fc800078e0006 */
[----:B------:R-:W-:Y:S02]  /*0500*/  IMAD.MOV R5, RZ, RZ, -R0 ;  /* 0x000000ffff057224 */ /* 0x000fe400078e0a00 */
[----:B------:R-:W-:Y:S01]  /*0510*/  IMAD.HI.U32 R0, R6, R11, RZ ;  /* 0x0000000b06007227 */ /* 0x000fe200078e00ff */
[----:B------:R-:W-:-:S03]  /*0520*/  CS2R R6, SRZ ;  /* 0x0000000000067805 */ /* 0x000fc6000001ff00 */
[----:B------:R-:W-:-:S05]  /*0530*/  IMAD R5, R0, R5, R11 ;  /* 0x0000000500057224 */ /* 0x000fca00078e020b */
[----:B------:R-:W-:-:S13]  /*0540*/  ISETP.GT.U32.AND P1, PT, R10, R5, PT ;  /* 0x000000050a00720c */ /* 0x000fda0003f24070 */
[----:B------:R-:W-:Y:S02]  /*0550*/  @!P1 IMAD.IADD R5, R5, 0x1, -R10 ;  /* 0x0000000105059824 */ /* 0x000fe400078e0a0a */
[----:B------:R-:W-:Y:S01]  /*0560*/  @!P1 VIADD R0, R0, 0x1 ;  /* 0x0000000100009836 */ /* 0x000fe20000000000 */
[----:B------:R-:W-:Y:S02]  /*0570*/  ISETP.NE.AND P1, PT, R8, RZ, PT ;  /* 0x000000ff0800720c */ /* 0x000fe40003f25270 */
[----:B------:R-:W-:Y:S02]  /*0580*/  ISETP.GE.U32.AND P0, PT, R5, R10, PT ;  /* 0x0000000a0500720c */ /* 0x000fe40003f06070 */
[----:B------:R-:W-:Y:S02]  /*0590*/  CS2R R10, SRZ ;  /* 0x00000000000a7805 */ /* 0x000fe4000001ff00 */
[----:B------:R-:W-:-:S04]  /*05a0*/  LOP3.LUT R5, R13, R8, RZ, 0x3c, !PT ;  /* 0x000000080d057212 */ /* 0x000fc800078e3cff */
[----:B------:R-:W-:-:S05]  /*05b0*/  ISETP.GE.AND P2, PT, R5, RZ, PT ;  /* 0x000000ff0500720c */ /* 0x000fca0003f46270 */
[----:B------:R-:W-:Y:S01]  /*05c0*/  @P0 VIADD R0, R0, 0x1 ;  /* 0x0000000100000836 */ /* 0x000fe20000000000 */
[----:B------:R-:W-:-:S07]  /*05d0*/  ISETP.GE.AND P0, PT, R28, 0x80, PT ;  /* 0x000000801c00780c */ /* 0x000fce0003f06270 */
[----:B------:R-:W-:Y:S01]  /*05e0*/  @!P2 IMAD.MOV R0, RZ, RZ, -R0 ;  /* 0x000000ffff00a224 */ /* 0x000fe200078e0a00 */
[----:B------:R-:W-:-:S05]  /*05f0*/  @!P1 LOP3.LUT R0, RZ, R8, RZ, 0x33, !PT ;  /* 0x00000008ff009212 */ /* 0x000fca00078e33ff */
[----:B------:R-:W-:Y:S02]  /*0600*/  IMAD.MOV R5, RZ, RZ, -R0 ;  /* 0x000000ffff057224 */ /* 0x000fe400078e0a00 */
[----:B------:R-:W-:Y:S02]  /*0610*/  IMAD.SHL.U32 R0, R0, 0x40, RZ ;  /* 0x0000004000007824 */ /* 0x000fe400078e00ff */
[----:B------:R-:W-:Y:S01]  /*0620*/  IMAD R5, R8, R5, R13 ;  /* 0x0000000508057224 */ /* 0x000fe200078e020d */
[----:B------:R-:W-:Y:S01]  /*0630*/  CS2R R8, SRZ ;  /* 0x0000000000087805 */ /* 0x000fe2000001ff00 */
[C---:B------:R-:W-:Y:S01]  /*0640*/  VIADD R29, R0.reuse, 0x1 ;  /* 0x00000001001d7836 */ /* 0x040fe20000000000 */
[----:B------:R-:W-:Y:S01]  /*0650*/  STL [R1+0x2c8], R0 ;  /* 0x0002c80001007387 */ /* 0x000fe20000100800 */
[----:B------:R-:W-:Y:S01]  /*0660*/  VIADD R28, R0, 0x2 ;  /* 0x00000002001c7836 */ /* 0x000fe20000000000 */
[----:B------:R-:W-:Y:S01]  /*0670*/  CS2R R12, SRZ ;  /* 0x00000000000c7805 */ /* 0x000fe2000001ff00 */
[----:B------:R-:W-:Y:S01]  /*0680*/  IMAD.IADD R3, R4, 0x1, R5 ;  /* 0x0000000104037824 */ /* 0x000fe200078e0205 */
[----:B------:R0:W-:Y:S01]  /*0690*/  STL [R1+0x13c], R29 ;  /* 0x00013c1d01007387 */ /* 0x0001e20000100800 */
[----:B------:R-:W-:-:S02]  /*06a0*/  CS2R R4, SRZ ;  /* 0x0000000000047805 */ /* 0x000fc4000001ff00 */
[----:B------:R-:W-:Y:S01]  /*06b0*/  IMAD R3, R3, 0x40, R2 ;  /* 0x0000004003037824 */ /* 0x000fe200078e0202 */
[----:B------:R1:W-:Y:S01]  /*06c0*/  STL [R1+0x138], R28 ;  /* 0x0001381c01007387 */ /* 0x0003e20000100800 */
[C---:B0-----:R-:W-:Y:S02]  /*06d0*/  VIADD R29, R0.reuse, 0x3 ;  /* 0x00000003001d7836 */ /* 0x041fe40000000000 */
[----:B-1----:R-:W-:-:S03]  /*06e0*/  VIADD R28, R0, 0x4 ;  /* 0x00000004001c7836 */ /* 0x002fc60000000000 */
[----:B------:R0:W-:Y:S04]  /*06f0*/  STL [R1+0x134], R29 ;  /* 0x0001341d01007387 */ /* 0x0001e80000100800 */
        /* <DEDUP_REMOVED lines=112> */
[----:B------:R1:W-:Y:S04]  /*0e00*/  STL [R1+0x20], R28 ;  /* 0x0000201c01007387 */ /* 0x0003e80000100800 */
[----:B------:R2:W5:Y:S01]  /*0e10*/  LDL.LU R2, [R1+0xb74] ;  /* 0x000b740001027983 */ /* 0x0005620000300800 */
[----:B0-----:R-:W-:-:S03]  /*0e20*/  VIADD R29, R0, 0x3d ;  /* 0x0000003d001d7836 */ /* 0x001fc60000000000 */
[----:B------:R0:W-:Y:S01]  /*0e30*/  STL [R1+0xb6c], R3 ;  /* 0x000b6c0301007387 */ /* 0x0001e20000100800 */
[C---:B-1----:R-:W-:Y:S02]  /*0e40*/  VIADD R28, R0.reuse, 0x3e ;  /* 0x0000003e001c7836 */ /* 0x042fe40000000000 */
[----:B------:R-:W-:Y:S01]  /*0e50*/  VIADD R0, R0, 0x3f ;  /* 0x0000003f00007836 */ /* 0x000fe20000000000 */
[----:B0-----:R2:W5:Y:S01]  /*0e60*/  LDL.LU R3, [R1+0xb70] ;  /* 0x000b700001037983 */ /* 0x0015620000300800 */
[----:B------:R-:W-:Y:S05]  /*0e70*/  @!P0 BRA `(.L_x_0) ;  /* 0x00000250008c8947 */ /* 0x000fea0003800000 */
[----:B------:R-:W3:Y:S01]  /*0e80*/  LDL.LU R13, [R1+0x48] ;  /* 0x00004800010d7983 */ /* 0x000ee20000300800 */
[----:B-----5:R-:W-:Y:S01]  /*0e90*/  IABS R4, R3 ;  /* 0x0000000300047213 */ /* 0x020fe20000000000 */
[----:B------:R-:W-:Y:S01]  /*0ea0*/  IMAD.MOV.U32 R6, RZ, RZ, RZ ;  /* 0x000000ffff067224 */ /* 0x000fe200078e00ff */
[----:B------:R-:W-:Y:S01]  /*0eb0*/  ISETP.GE.AND P3, PT, R28, RZ, PT ;  /* 0x000000ff1c00720c */ /* 0x000fe20003f66270 */
[----:B------:R-:W4:Y:S01]  /*0ec0*/  LDL.LU R9, [R1+0x6c] ;  /* 0x00006c0001097983 */ /* 0x000f220000300800 */
[----:B------:R-:W-:Y:S01]  /*0ed0*/  ISETP.GE.AND P4, PT, R29, RZ, PT ;  /* 0x000000ff1d00720c */ /* 0x000fe20003f86270 */
[----:B------:R-:W-:Y:S01]  /*0ee0*/  ULDC.64 UR8, c[0x0][0x218] ;  /* 0x0000860000087ab9 */ /* 0x000fe20000000a00 */
[----:B------:R-:W-:Y:S01]  /*0ef0*/  ISETP.GE.AND P1, PT, R0, RZ, PT ;  /* 0x000000ff0000720c */ /* 0x000fe20003f26270 */
[----:B------:R-:W2:Y:S01]  /*0f00*/  LDL.LU R10, [R1+0x40] ;  /* 0x00004000010a7983 */ /* 0x000ea20000300800 */
[----:B------:R-:W-:-:S03]  /*0f10*/  ULDC UR5, c[0x0][0x240] ;  /* 0x0000900000057ab9 */ /* 0x000fc60000000800 */
[----:B------:R-:W3:Y:S04]  /*0f20*/  LDL.LU R19, [R1+0x74] ;  /* 0x0000740001137983 */ /* 0x000ee80000300800 */
[----:B------:R-:W3:Y:S04]  /*0f30*/  LDL.LU R11, [R1+0x58] ;  /* 0x00005800010b7983 */ /* 0x000ee80000300800 */
[----:B------:R-:W3:Y:S04]  /*0f40*/  LDL.LU R14, [R1+0x60] ;  /* 0x00006000010e7983 */ /* 0x000ee80000300800 */
[----:B------:R-:W3:Y:S04]  /*0f50*/  LDL.LU R15, [R1+0x80] ;  /* 0x00008000010f7983 */ /* 0x000ee80000300800 */
[----:B------:R-:W3:Y:S04]  /*0f60*/  LDL.LU R18, [R1+0x68] ;  /* 0x0000680001127983 */ /* 0x000ee80000300800 */
[----:B------:R-:W3:Y:S04]  /*0f70*/  LDL.LU R17, [R1+0x64] ;  /* 0x0000640001117983 */ /* 0x000ee80000300800 */
[----:B------:R-:W3:Y:S04]  /*0f80*/  LDL.LU R12, [R1+0x70] ;  /* 0x00007000010c7983 */ /* 0x000ee80000300800 */
[----:B------:R-:W3:Y:S04]  /*0f90*/  LDL.LU R16, [R1+0x7c] ;  /* 0x00007c0001107983 */ /* 0x000ee80000300800 */
[----:B------:R-:W3:Y:S04]  /*0fa0*/  LDL R23, [R1+0xb6c] ;  /* 0x000b6c0001177983 */ /* 0x000ee80000100800 */
[----:B------:R-:W3:Y:S01]  /*0fb0*/  LDL R22, [R1+0x20] ;  /* 0x0000200001167983 */ /* 0x000ee20000100800 */
[----:B------:R-:W0:Y:S03]  /*0fc0*/  I2F.RP R8, R4 ;  /* 0x0000000400087306 */ /* 0x000e260000209400 */
[----:B------:R-:W3:Y:S04]  /*0fd0*/  LDL.LU R20, [R1+0x2c] ;  /* 0x00002c0001147983 */ /* 0x000ee80000300800 */
[----:B------:R-:W3:Y:S01]  /*0fe0*/  LDL.LU R21, [R1+0x30] ;  /* 0x0000300001157983 */ /* 0x000ee20000300800 */
[----:B0-----:R-:W0:Y:S02]  /*0ff0*/  MUFU.RCP R8, R8 ;  /* 0x0000000800087308 */ /* 0x001e240000001000 */
[----:B0-----:R-:W-:Y:S01]  /*1000*/  VIADD R8, R8, 0xffffffe ;  /* 0x0ffffffe08087836 */ /* 0x001fe20000000000 */
[----:B------:R0:W-:Y:S04]  /*1010*/  STL [R1+0xd14], R3 ;  /* 0x000d140301007387 */ /* 0x0001e80000100800 */
[----:B0-----:R-:W3:Y:S01]  /*1020*/  LDL.LU R3, [R1+0x28] ;  /* 0x0000280001037983 */ /* 0x001ee20000300800 */
[----:B----4-:R-:W-:-:S02]  /*1030*/  IMAD.MOV.U32 R24, RZ, RZ, R9 ;  /* 0x000000ffff187224 */ /* 0x010fc400078e0009 */
[----:B--2---:R-:W-:Y:S01]  /*1040*/  IMAD.MOV.U32 R26, RZ, RZ, R10 ;  /* 0x000000ffff1a7224 */ /* 0x004fe200078e000a */
[----:B------:R-:W-:-:S04]  /*1050*/  IABS R10, R2 ;  /* 0x00000002000a7213 */ /* 0x000fc80000000000 */
[----:B------:R-:W0:Y:S01]  /*1060*/  I2F.RP R5, R10 ;  /* 0x0000000a00057306 */ /* 0x000e220000209400 */
[----:B---3--:R-:W-:-:S07]  /*1070*/  IMAD.MOV.U32 R27, RZ, RZ, R11 ;  /* 0x000000ffff1b7224 */ /* 0x008fce00078e000b */
[----:B0-----:R-:W0:Y:S01]  /*1080*/  MUFU.RCP R5, R5 ;  /* 0x0000000500057308 */ /* 0x001e220000001000 */
[----:B------:R-:W-:Y:S02]  /*1090*/  IMAD.MOV.U32 R25, RZ, RZ, R12 ;  /* 0x000000ffff197224 */ /* 0x000fe400078e000c */
[----:B0-----:R-:W-:-:S05]  /*10a0*/  VIADD R5, R5, 0xffffffe ;  /* 0x0ffffffe05057836 */ /* 0x001fca0000000000 */
[----:B------:R-:W0:Y:S08]  /*10b0*/  F2I.FTZ.U32.TRUNC.NTZ R7, R5 ;  /* 0x0000000500077305 */ /* 0x000e30000021f000 */
[----:B------:R1:W2:Y:S01]  /*10c0*/  F2I.FTZ.U32.TRUNC.NTZ R9, R8 ;  /* 0x0000000800097305 */ /* 0x0002a2000021f000 */
[----:B0-----:R-:W-:-:S04]  /*10d0*/  IMAD.MOV R5, RZ, RZ, -R7 ;  /* 0x000000ffff057224 */ /* 0x001fc800078e0a07 */
[----:B------:R-:W-:Y:S01]  /*10e0*/  IMAD R5, R5, R10, RZ ;  /* 0x0000000a05057224 */ /* 0x000fe200078e02ff */
[----:B-1----:R-:W-:-:S03]  /*10f0*/  IABS R8, R23 ;  /* 0x0000001700087213 */ /* 0x002fc60000000000 */
[----:B------:R-:W-:-:S06]  /*1100*/  IMAD.HI.U32 R5, R7, R5, R6 ;  /* 0x0000000507057227 */ /* 0x000fcc00078e0006 */
[----:B------:R-:W-:-:S04]  /*1110*/  IMAD.HI.U32 R6, R5, R8, RZ ;  /* 0x0000000805067227 */ /* 0x000fc800078e00ff */
[----:B------:R-:W-:Y:S02]  /*1120*/  IMAD.MOV R6, RZ, RZ, -R6 ;  /* 0x000000ffff067224 */ /* 0x000fe400078e0a06 */
[----:B--2---:R-:W-:Y:S02]  /*1130*/  IMAD.MOV R5, RZ, RZ, -R9 ;  /* 0x000000ffff057224 */ /* 0x004fe400078e0a09 */
[----:B------:R-:W-:Y:S02]  /*1140*/  IMAD R6, R10, R6, R8 ;  /* 0x000000060a067224 */ /* 0x000fe400078e0208 */
[----:B------:R-:W-:Y:S02]  /*1150*/  IMAD R5, R5, R4, RZ ;  /* 0x0000000405057224 */ /* 0x000fe400078e02ff */
[----:B------:R-:W-:Y:S01]  /*1160*/  IMAD.MOV.U32 R8, RZ, RZ, RZ ;  /* 0x000000ffff087224 */ /* 0x000fe200078e00ff */
[----:B------:R-:W-:-:S03]  /*1170*/  IABS R7, R0 ;  /* 0x0000000000077213 */ /* 0x000fc60000000000 */
[----:B------:R-:W-:Y:S01]  /*1180*/  IMAD.HI.U32 R5, R9, R5, R8 ;  /* 0x0000000509057227 */ /* 0x000fe200078e0008 */
[----:B------:R-:W-:Y:S02]  /*1190*/  IABS R8, R28 ;  /* 0x0000001c00087213 */ /* 0x000fe40000000000 */
[----:B------:R-:W2:Y:S03]  /*11a0*/  LDL.LU R28, [R1+0x24] ;  /* 0x00002400011c7983 */ /* 0x000ea60000300800 */
[----:B------:R-:W-:-:S04]  /*11b0*/  IMAD.HI.U32 R12, R5, R7, RZ ;  /* 0x00000007050c7227 */ /* 0x000fc800078e00ff */
[----:B------:R-:W-:Y:S01]  /*11c0*/  IMAD.MOV R12, RZ, RZ, -R12 ;  /* 0x000000ffff0c7224 */ /* 0x000fe200078e0a0c */
[----:B------:R-:W-:-:S03]  /*11d0*/  IABS R9, R29 ;  /* 0x0000001d00097213 */ /* 0x000fc60000000000 */
[----:B------:R-:W-:Y:S01]  /*11e0*/  IMAD R7, R4, R12, R7 ;  /* 0x0000000c04077224 */ /* 0x000fe200078e0207 */
[----:B------:R-:W-:Y:S02]  /*11f0*/  IABS R12, R22 ;  /* 0x00000016000c7213 */ /* 0x000fe40000000000 */
[----:B------:R-:W3:Y:S04]  /*1200*/  LDL.LU R22, [R1+0x34] ;  /* 0x0000340001167983 */ /* 0x000ee80000300800 */
[----:B------:R-:W4:Y:S01]  /*1210*/  LDL.LU R29, [R1+0x20] ;  /* 0x00002000011d7983 */ /* 0x000f220000300800 */
[----:B------:R-:W-:-:S13]  /*1220*/  ISETP.GT.U32.AND P0, PT, R10, R6, PT ;  /* 0x000000060a00720c */ /* 0x000fda0003f04070 */
[----:B------:R-:W-:-:S05]  /*1230*/  @!P0 IMAD.IADD R6, R6, 0x1, -R10 ;  /* 0x0000000106068824 */ /* 0x000fca00078e0a0a */
[----:B------:R-:W-:Y:S01]  /*1240*/  ISETP.GT.U32.AND P0, PT, R10, R6, PT ;  /* 0x000000060a00720c */ /* 0x000fe20003f04070 */
[----:B------:R-:W-:Y:S01]  /*1250*/  IMAD.HI.U32 R11, R5, R8, RZ ;  /* 0x00000008050b7227 */ /* 0x000fe200078e00ff */
[----:B------:R-:W-:-:S03]  /*1260*/  ISETP.GE.AND P2, PT, R23, RZ, PT ;  /* 0x000000ff1700720c */ /* 0x000fc60003f46270 */
[----:B------:R-:W-:Y:S01]  /*1270*/  IMAD.HI.U32 R0, R5, R9, RZ ;  /* 0x0000000905007227 */ /* 0x000fe200078e00ff */
[----:B------:R-:W-:-:S03]  /*1280*/  ISETP.GT.U32.AND P5, PT, R4, R7, PT ;  /* 0x000000070400720c */ /* 0x000fc60003fa4070 */
[----:B------:R-:W-:Y:S02]  /*1290*/  IMAD.MOV R11, RZ, RZ, -R11 ;  /* 0x000000ffff0b7224 */ /* 0x000fe400078e0a0b */
[----:B------:R-:W-:Y:S02]  /*12a0*/  IMAD.MOV R0, RZ, RZ, -R0 ;  /* 0x000000ffff007224 */ /* 0x000fe400078e0a00 */
[----:B------:R-:W-:Y:S02]  /*12b0*/  @!P0 IMAD.IADD R6, R6, 0x1, -R10 ;  /* 0x0000000106068824 */ /* 0x000fe400078e0a0a */
[----:B------:R-:W-:Y:S02]  /*12c0*/  IMAD.MOV.U32 R23, RZ, RZ, R13 ;  /* 0x000000ffff177224 */ /* 0x000fe400078e000d */
[C---:B------:R-:W-:Y:S02]  /*12d0*/  IMAD R8, R4.reuse, R11, R8 ;  /* 0x0000000b04087224 */ /* 0x040fe400078e0208 */
[----:B------:R-:W-:-:S02]  /*12e0*/  IMAD R0, R4, R0, R9 ;  /* 0x0000000004007224 */ /* 0x000fc400078e0209 */
[----:B------:R-:W-:Y:S01]  /*12f0*/  IMAD.MOV.U32 R13, RZ, RZ, R6 ;  /* 0x000000ffff0d7224 */ /* 0x000fe200078e0006 */
[----:B------:R-:W-:Y:S01]  /*1300*/  ISETP.NE.AND P0, PT, R2, RZ, PT ;  /* 0x000000ff0200720c */ /* 0x000fe20003f05270 */
[----:B------:R-:W-:Y:S01]  /*1310*/  IMAD.HI.U32 R9, R5, R12, RZ ;  /* 0x0000000c05097227 */ /* 0x000fe200078e00ff */
[----:B------:R-:W-:-:S03]  /*1320*/  ISETP.GT.U32.AND P6, PT, R4, R8, PT ;  /* 0x000000080400720c */ /* 0x000fc60003fc4070 */
[----:B------:R-:W-:Y:S01]  /*1330*/  @!P2 IMAD.MOV R13, RZ, RZ, -R13 ;  /* 0x000000ffff0da224 */ /* 0x000fe200078e0a0d */
[C---:B------:R-:W-:Y:S01]  /*1340*/  ISETP.GT.U32.AND P2, PT, R4.reuse, R0, PT ;  /* 0x000000000400720c */ /* 0x040fe20003f44070 */
[----:B------:R-:W-:Y:S02]  /*1350*/  IMAD.MOV R9, RZ, RZ, -R9 ;  /* 0x000000ffff097224 */ /* 0x000fe400078e0a09 */
[----:B------:R-:W-:Y:S02]  /*1360*/  @!P5 IMAD.IADD R7, R7, 0x1, -R4 ;  /* 0x000000010707d824 */ /* 0x000fe400078e0a04 */
[C---:B------:R-:W-:Y:S02]  /*1370*/  IMAD R9, R4.reuse, R9, R12 ;  /* 0x0000000904097224 */ /* 0x040fe400078e020c */
[----:B------:R-:W-:Y:S02]  /*1380*/  @!P0 LOP3.LUT R13, RZ, R2, RZ, 0x33, !PT ;  /* 0x00000002ff0d8212 */ /* 0x000fe400078e33ff */
[----:B------:R-:W-:Y:S01]  /*1390*/  ISETP.GT.U32.AND P5, PT, R4, R7, PT ;  /* 0x000000070400720c */ /* 0x000fe20003fa4070 */
[----:B------:R-:W-:-:S03]  /*13a0*/  @!P6 IMAD.IADD R8, R8, 0x1, -R4 ;  /* 0x000000010808e824 */ /* 0x000fc600078e0a04 */
[----:B------:R-:W-:Y:S01]  /*13b0*/  @!P2 IMAD.IADD R0, R0, 0x1, -R4 ;  /* 0x000000010000a824 */ /* 0x000fe200078e0a04 */
[C---:B------:R-:W-:Y:S02]  /*13c0*/  ISETP.GT.U32.AND P2, PT, R4.reuse, R9, PT ;  /* 0x000000090400720c */ /* 0x040fe40003f44070 */
[----:B------:R-:W-:Y:S01]  /*13d0*/  IABS R6, R3 ;  /* 0x0000000300067213 */ /* 0x000fe20000000000 */
[----:B------:R0:W-:Y:S01]  /*13e0*/  STL [R1+0x2cc], R13 ;  /* 0x0002cc0d01007387 */ /* 0x0001e20000100800 */
[----:B------:R-:W-:-:S03]  /*13f0*/  ISETP.GT.U32.AND P0, PT, R4, R8, PT ;  /* 0x000000080400720c */ /* 0x000fc60003f04070 */
[----:B------:R-:W-:Y:S01]  /*1400*/  IMAD.HI.U32 R11, R5, R6, RZ ;  /* 0x00000006050b7227 */ /* 0x000fe200078e00ff */
[----:B------:R-:W-:-:S03]  /*1410*/  IABS R2, R20 ;  /* 0x0000001400027213 */ /* 0x000fc60000000000 */
[----:B------:R-:W-:Y:S02]  /*1420*/  IMAD.MOV R11, RZ, RZ, -R11 ;  /* 0x000000ffff0b7224 */ /* 0x000fe400078e0a0b */
[--C-:B------:R-:W-:Y:S02]  /*1430*/  @!P5 IMAD.IADD R7, R7, 0x1, -R4.reuse ;  /* 0x000000010707d824 */ /* 0x100fe400078e0a04 */
[----:B------:R-:W-:Y:S02]  /*1440*/  @!P2 IMAD.IADD R9, R9, 0x1, -R4 ;  /* 0x000000010909a824 */ /* 0x000fe400078e0a04 */
[----:B------:R-:W-:Y:S02]  /*1450*/  IMAD R6, R4, R11, R6 ;  /* 0x0000000b04067224 */ /* 0x000fe400078e0206 */
[----:B------:R-:W-:-:S04]  /*1460*/  IMAD.HI.U32 R11, R5, R2, RZ ;  /* 0x00000002050b7227 */ /* 0x000fc800078e00ff */
[----:B------:R-:W-:Y:S02]  /*1470*/  @!P0 IMAD.IADD R8, R8, 0x1, -R4 ;  /* 0x0000000108088824 */ /* 0x000fe400078e0a04 */
[----:B------:R-:W-:Y:S01]  /*1480*/  @!P1 IMAD.MOV R7, RZ, RZ, -R7 ;  /* 0x000000ffff079224 */ /* 0x000fe200078e0a07 */
[C---:B------:R-:W-:Y:S01]  /*1490*/  ISETP.GT.U32.AND P1, PT, R4.reuse, R9, PT ;  /* 0x000000090400720c */ /* 0x040fe20003f24070 */
[----:B------:R-:W-:Y:S01]  /*14a0*/  IMAD.MOV R11, RZ, RZ, -R11 ;  /* 0x000000ffff0b7224 */ /* 0x000fe200078e0a0b */
[----:B------:R-:W-:-:S03]  /*14b0*/  ISETP.GT.U32.AND P6, PT, R4, R0, PT ;  /* 0x000000000400720c */ /* 0x000fc60003fc4070 */
[----:B------:R-:W-:Y:S02]  /*14c0*/  IMAD R2, R4, R11, R2 ;  /* 0x0000000b04027224 */ /* 0x000fe400078e0202 */
[----:B------:R-:W-:-:S04]  /*14d0*/  IMAD.MOV.U32 R11, RZ, RZ, R8 ;  /* 0x000000ffff0b7224 */ /* 0x000fc800078e0008 */
[----:B------:R-:W-:Y:S02]  /*14e0*/  @!P3 IMAD.MOV R11, RZ, RZ, -R11 ;  /* 0x000000ffff0bb224 */ /* 0x000fe400078e0a0b */
[--C-:B------:R-:W-:Y:S02]  /*14f0*/  @!P1 IMAD.IADD R9, R9, 0x1, -R4.reuse ;  /* 0x0000000109099824 */ /* 0x100fe400078e0a04 */
[----:B------:R-:W-:Y:S01]  /*1500*/  @!P6 IMAD.IADD R0, R0, 0x1, -R4 ;  /* 0x000000010000e824 */ /* 0x000fe200078e0a04 */
[----:B------:R-:W-:-:S03]  /*1510*/  ISETP.GT.U32.AND P6, PT, R4, R6, PT ;  /* 0x000000060400720c */ /* 0x000fc60003fc4070 */
[----:B------:R-:W-:Y:S01]  /*1520*/  @!P4 IMAD.MOV R0, RZ, RZ, -R0 ;  /* 0x000000ffff00c224 */ /* 0x000fe200078e0a00 */
[----:B------:R-:W-:Y:S02]  /*1530*/  ISETP.GE.AND P4, PT, R20, RZ, PT ;  /* 0x000000ff1400720c */ /* 0x000fe40003f86270 */
[----:B------:R-:W-:-:S07]  /*1540*/  ISETP.GT.U32.AND P1, PT, R4, R2, PT ;  /* 0x000000020400720c */ /* 0x000fce0003f24070 */
[----:B------:R-:W-:-:S05]  /*1550*/  @!P6 IMAD.IADD R6, R6, 0x1, -R4 ;  /* 0x000000010606e824 */ /* 0x000fca00078e0a04 */
[----:B------:R-:W-:Y:S01]  /*1560*/  ISETP.GT.U32.AND P3, PT, R4, R6, PT ;  /* 0x000000060400720c */ /* 0x000fe20003f64070 */
[----:B------:R-:W-:Y:S01]  /*1570*/  @!P1 IMAD.IADD R2, R2, 0x1, -R4 ;  /* 0x0000000102029824 */ /* 0x000fe200078e0a04 */
[----:B------:R-:W-:-:S11]  /*1580*/  IABS R12, R21 ;  /* 0x00000015000c7213 */ /* 0x000fd60000000000 */
[----:B------:R-:W-:Y:S01]  /*1590*/  @!P3 IMAD.IADD R6, R6, 0x1, -R4 ;  /* 0x000000010606b824 */ /* 0x000fe200078e0a04 */
[----:B------:R-:W-:Y:S01]  /*15a0*/  ISETP.GE.AND P3, PT, R21, RZ, PT ;  /* 0x000000ff1500720c */ /* 0x000fe20003f66270 */
[----:B------:R-:W-:Y:S01]  /*15b0*/  IMAD.MOV.U32 R21, RZ, RZ, R23 ;  /* 0x000000ffff157224 */ /* 0x000fe200078e0017 */
[----:B--2---:R-:W-:-:S05]  /*15c0*/  IABS R10, R28 ;  /* 0x0000001c000a7213 */ /* 0x004fca0000000000 */
[----:B0-----:R-:W-:-:S04]  /*15d0*/  IMAD.HI.U32 R13, R5, R10, RZ ;  /* 0x0000000a050d7227 */ /* 0x001fc800078e00ff */
[----:B------:R-:W-:-:S04]  /*15e0*/  IMAD.MOV R13, RZ, RZ, -R13 ;  /* 0x000000ffff0d7224 */ /* 0x000fc800078e0a0d */
[C---:B------:R-:W-:Y:S01]  /*15f0*/  IMAD R10, R4.reuse, R13, R10 ;  /* 0x0000000d040a7224 */ /* 0x040fe200078e020a */
[----:B----4-:R-:W-:Y:S02]  /*1600*/  ISETP.GE.AND P5, PT, R29, RZ, PT ;  /* 0x000000ff1d00720c */ /* 0x010fe40003fa6270 */
[----:B------:R-:W2:Y:S02]  /*1610*/  LDL.LU R29, [R1+0x38] ;  /* 0x00003800011d7983 */ /* 0x000ea40000300800 */
[----:B------:R-:W-:Y:S02]  /*1620*/  ISETP.GT.U32.AND P0, PT, R4, R10, PT ;  /* 0x0000000a0400720c */ /* 0x000fe40003f04070 */
[----:B------:R-:W-:Y:S02]  /*1630*/  ISETP.GE.AND P2, PT, R28, RZ, PT ;  /* 0x000000ff1c00720c */ /* 0x000fe40003f46270 */
[----:B------:R-:W4:Y:S04]  /*1640*/  LDL.LU R28, [R1+0x3c] ;  /* 0x00003c00011c7983 */ /* 0x000f280000300800 */
[----:B------:R-:W-:Y:S05]  /*1650*/  STL [R1+0xc8], R7 ;  /* 0x0000c80701007387 */ /* 0x000fea0000100800 */
[----:B------:R-:W-:Y:S01]  /*1660*/  @!P0 IMAD.IADD R10, R10, 0x1, -R4 ;  /* 0x000000010a0a8824 */ /* 0x000fe200078e0a04 */
[----:B------:R-:W-:-:S02]  /*1670*/  ISETP.GE.AND P0, PT, R3, RZ, PT ;  /* 0x000000ff0300720c */ /* 0x000fc40003f06270 */
[----:B------:R-:W4:Y:S04]  /*1680*/  LDL.LU R3, [R1+0xd14] ;  /* 0x000d140001037983 */ /* 0x000f280000300800 */
[----:B------:R0:W-:Y:S02]  /*1690*/  STL [R1+0xc4], R11 ;  /* 0x0000c40b01007387 */ /* 0x0001e40000100800 */
[----:B0-----:R-:W-:-:S04]  /*16a0*/  IMAD.MOV.U32 R11, RZ, RZ, R9 ;  /* 0x000000ffff0b7224 */ /* 0x001fc800078e0009 */
[----:B------:R-:W-:Y:S01]  /*16b0*/  @!P5 IMAD.MOV R11, RZ, RZ, -R11 ;  /* 0x000000ffff0bd224 */ /* 0x000fe200078e0a0b */
[----:B------:R-:W-:Y:S01]  /*16c0*/  STL [R1+0xc0], R0 ;  /* 0x0000c00001007387 */ /* 0x000fe20000100800 */
[----:B---3--:R-:W-:-:S03]  /*16d0*/  IABS R7, R22 ;  /* 0x0000001600077213 */ /* 0x008fc60000000000 */
[----:B------:R-:W-:Y:S04]  /*16e0*/  STL [R1+0xbc], R11 ;  /* 0x0000bc0b01007387 */ /* 0x000fe80000100800 */
[----:B------:R-:W3:Y:S01]  /*16f0*/  LDL.LU R20, [R1+0x44] ;  /* 0x0000440001147983 */ /* 0x000ee20000300800 */
[----:B------:R-:W-:Y:S01]  /*1700*/  ISETP.GT.U32.AND P6, PT, R4, R10, PT ;  /* 0x0000000a0400720c */ /* 0x000fe20003fc4070 */
[----:B------:R-:W-:-:S04]  /*1710*/  IMAD.HI.U32 R8, R5, R7, RZ ;  /* 0x0000000705087227 */ /* 0x000fc800078e00ff */
[----:B------:R-:W-:-:S04]  /*1720*/  IMAD.MOV R8, RZ, RZ, -R8 ;  /* 0x000000ffff087224 */ /* 0x000fc800078e0a08 */
[----:B------:R-:W-:-:S04]  /*1730*/  IMAD R7, R4, R8, R7 ;  /* 0x0000000804077224 */ /* 0x000fc800078e0207 */
[----:B------:R-:W-:Y:S01]  /*1740*/  @!P6 IMAD.IADD R10, R10, 0x1, -R4 ;  /* 0x000000010a0ae824 */ /* 0x000fe200078e0a04 */
[----:B------:R-:W-:Y:S02]  /*1750*/  ISETP.GT.U32.AND P6, PT, R4, R7, PT ;  /* 0x000000070400720c */ /* 0x000fe40003fc4070 */
[----:B------:R-:W-:Y:S02]  /*1760*/  ISETP.GE.AND P1, PT, R22, RZ, PT ;  /* 0x000000ff1600720c */ /* 0x000fe40003f26270 */
[----:B------:R-:W3:Y:S04]  /*1770*/  LDL.LU R22, [R1+0x4c] ;  /* 0x00004c0001167983 */ /* 0x000ee80000300800 */
[----:B------:R-:W3:Y:S01]  /*1780*/  LDL.LU R23, [R1+0x50] ;  /* 0x0000500001177983 */ /* 0x000ee20000300800 */
[----:B------:R-:W-:-:S04]  /*1790*/  @!P2 IMAD.MOV R10, RZ, RZ, -R10 ;  /* 0x000000ffff0aa224 */ /* 0x000fc800078e0a0a */
[----:B------:R-:W-:-:S05]  /*17a0*/  @!P6 IMAD.IADD R7, R7, 0x1, -R4 ;  /* 0x000000010707e824 */ /* 0x000fca00078e0a04 */
[----:B------:R-:W-:Y:S01]  /*17b0*/  ISETP.GT.U32.AND P2, PT, R4, R7, PT ;  /* 0x000000070400720c */ /* 0x000fe20003f44070 */
[----:B------:R-:W-:Y:S01]  /*17c0*/  @!P0 IMAD.MOV R6, RZ, RZ, -R6 ;  /* 0x000000ffff068224 */ /* 0x000fe200078e0a06 */
[----:B------:R0:W-:Y:S01]  /*17d0*/  STL [R1+0xb8], R10 ;  /* 0x0000b80a01007387 */ /* 0x0001e20000100800 */
[----:B------:R-:W-:-:S03]  /*17e0*/  IABS R9, R26 ;  /* 0x0000001a00097213 */ /* 0x000fc60000000000 */
[----:B------:R1:W-:Y:S07]  /*17f0*/  STL [R1+0xb4], R6 ;  /* 0x0000b40601007387 */ /* 0x0003ee0000100800 */
[----:B------:R-:W-:Y:S01]  /*1800*/  @!P2 IMAD.IADD R7, R7, 0x1, -R4 ;  /* 0x000000010707a824 */ /* 0x000fe200078e0a04 */
[----:B------:R-:W-:Y:S02]  /*1810*/  ISETP.GE.AND P2, PT, R26, RZ, PT ;  /* 0x000000ff1a00720c */ /* 0x000fe40003f46270 */
[----:B------:R-:W3:Y:S01]  /*1820*/  LDL.LU R26, [R1+0x54] ;  /* 0x00005400011a7983 */ /* 0x000ee20000300800 */
[----:B------:R-:W-:-:S04]  /*1830*/  IMAD.HI.U32 R13, R5, R12, RZ ;  /* 0x0000000c050d7227 */ /* 0x000fc800078e00ff */
[----:B------:R-:W-:-:S04]  /*1840*/  IMAD.MOV R13, RZ, RZ, -R13 ;  /* 0x000000ffff0d7224 */ /* 0x000fc800078e0a0d */
[----:B------:R-:W-:-:S05]  /*1850*/  IMAD R12, R4, R13, R12 ;  /* 0x0000000d040c7224 */ /* 0x000fca00078e020c */
[----:B------:R-:W-:-:S13]  /*1860*/  ISETP.GT.U32.AND P5, PT, R4, R12, PT ;  /* 0x0000000c0400720c */ /* 0x000fda0003fa4070 */
[----:B------:R-:W-:-:S05]  /*1870*/  @!P5 IMAD.IADD R12, R12, 0x1, -R4 ;  /* 0x000000010c0cd824 */ /* 0x000fca00078e0a04 */
[C---:B------:R-:W-:Y:S02]  /*1880*/  ISETP.GT.U32.AND P6, PT, R4.reuse, R12, PT ;  /* 0x0000000c0400720c */ /* 0x040fe40003fc4070 */
[----:B------:R-:W-:-:S11]  /*1890*/  ISETP.GT.U32.AND P5, PT, R4, R2, PT ;  /* 0x000000020400720c */ /* 0x000fd60003fa4070 */
[--C-:B------:R-:W-:Y:S02]  /*18a0*/  @!P6 IMAD.IADD R12, R12, 0x1, -R4.reuse ;  /* 0x000000010c0ce824 */ /* 0x100fe400078e0a04 */
[----:B------:R-:W-:Y:S02]  /*18b0*/  @!P5 IMAD.IADD R2, R2, 0x1, -R4 ;  /* 0x000000010202d824 */ /* 0x000fe400078e0a04 */
[----:B0-----:R-:W-:-:S04]  /*18c0*/  IMAD.HI.U32 R10, R5, R9, RZ ;  /* 0x00000009050a7227 */ /* 0x001fc800078e00ff */
[----:B------:R-:W-:-:S04]  /*18d0*/  IMAD.MOV R10, RZ, RZ, -R10 ;  /* 0x000000ffff0a7224 */ /* 0x000fc800078e0a0a */
[----:B------:R-:W-:Y:S02]  /*18e0*/  IMAD R9, R4, R10, R9 ;  /* 0x0000000a04097224 */ /* 0x000fe400078e0209 */
[----:B------:R-:W-:-:S03]  /*18f0*/  @!P3 IMAD.MOV R12, RZ, RZ, -R12 ;  /* 0x000000ffff0cb224 */ /* 0x000fc600078e0a0c */
[----:B------:R-:W-:Y:S02]  /*1900*/  ISETP.GT.U32.AND P3, PT, R4, R9, PT ;  /* 0x000000090400720c */ /* 0x000fe40003f64070 */
[----:B------:R-:W-:Y:S01]  /*1910*/  IABS R13, R21 ;  /* 0x00000015000d7213 */ /* 0x000fe20000000000 */
[----:B------:R-:W-:-:S10]  /*1920*/  @!P1 IMAD.MOV R7, RZ, RZ, -R7 ;  /* 0x000000ffff079224 */ /* 0x000fd400078e0a07 */
[----:B------:R-:W-:Y:S01]  /*1930*/  @!P3 IMAD.IADD R9, R9, 0x1, -R4 ;  /* 0x000000010909b824 */ /* 0x000fe200078e0a04 */
[----:B------:R-:W-:Y:S02]  /*1940*/  ISETP.GE.AND P3, PT, R21, RZ, PT ;  /* 0x000000ff1500720c */ /* 0x000fe40003f66270 */
[----:B--2---:R-:W-:-:S05]  /*1950*/  IABS R0, R29 ;  /* 0x0000001d00007213 */ /* 0x004fca0000000000 */
[----:B------:R-:W-:-:S04]  /*1960*/  IMAD.HI.U32 R11, R5, R0, RZ ;  /* 0x00000000050b7227 */ /* 0x000fc800078e00ff */
[----:B------:R-:W-:Y:S01]  /*1970*/  IMAD.MOV R11, RZ, RZ, -R11 ;  /* 0x000000ffff0b7224 */ /* 0x000fe200078e0a0b */
[----:B----4-:R-:W-:-:S03]  /*1980*/  IABS R8, R28 ;  /* 0x0000001c00087213 */ /* 0x010fc60000000000 */
[----:B------:R-:W-:Y:S02]  /*1990*/  IMAD R0, R4, R11, R0 ;  /* 0x0000000b04007224 */ /* 0x000fe400078e0200 */
[----:B-1----:R-:W-:-:S03]  /*19a0*/  IMAD.HI.U32 R6, R5, R8, RZ ;  /* 0x0000000805067227 */ /* 0x002fc600078e00ff */
[----:B------:R-:W-:Y:S01]  /*19b0*/  ISETP.GT.U32.AND P6, PT, R4, R0, PT ;  /* 0x000000000400720c */ /* 0x000fe20003fc4070 */
[----:B------:R-:W-:Y:S01]  /*19c0*/  IMAD.MOV R6, RZ, RZ, -R6 ;  /* 0x000000ffff067224 */ /* 0x000fe200078e0a06 */
[----:B------:R-:W-:Y:S01]  /*19d0*/  ISETP.GE.AND P5, PT, R28, RZ, PT ;  /* 0x000000ff1c00720c */ /* 0x000fe20003fa6270 */
[----:B------:R-:W-:Y:S02]  /*19e0*/  IMAD.MOV.U32 R28, RZ, RZ, R2 ;  /* 0x000000ffff1c7224 */ /* 0x000fe400078e0002 */
[----:B------:R-:W-:Y:S02]  /*19f0*/  IMAD R8, R4, R6, R8 ;  /* 0x0000000604087224 */ /* 0x000fe400078e0208 */
[----:B------:R-:W-:-:S03]  /*1a00*/  @!P4 IMAD.MOV R28, RZ, RZ, -R28 ;  /* 0x000000ffff1cc224 */ /* 0x000fc600078e0a1c */
[----:B------:R-:W-:-:S03]  /*1a10*/  ISETP.GT.U32.AND P4, PT, R4, R8, PT ;  /* 0x000000080400720c */ /* 0x000fc60003f84070 */
[----:B------:R-:W-:-:S05]  /*1a20*/  @!P6 IMAD.IADD R0, R0, 0x1, -R4 ;  /* 0x000000010000e824 */ /* 0x000fca00078e0a04 */
[----:B------:R-:W-:Y:S02]  /*1a30*/  ISETP.GT.U32.AND P6, PT, R4, R0, PT ;  /* 0x000000000400720c */ /* 0x000fe40003fc4070 */
[----:B---3--:R-:W-:-:S05]  /*1a40*/  IABS R11, R20 ;  /* 0x00000014000b7213 */ /* 0x008fca0000000000 */
[----:B------:R-:W-:-:S04]  /*1a50*/  IMAD.HI.U32 R2, R5, R11, RZ ;  /* 0x0000000b05027227 */ /* 0x000fc800078e00ff */
[----:B------:R-:W-:Y:S02]  /*1a60*/  IMAD.MOV R2, RZ, RZ, -R2 ;  /* 0x000000ffff027224 */ /* 0x000fe400078e0a02 */
[--C-:B------:R-:W-:Y:S02]  /*1a70*/  @!P4 IMAD.IADD R8, R8, 0x1, -R4.reuse ;  /* 0x000000010808c824 */ /* 0x100fe400078e0a04 */
[----:B------:R-:W-:Y:S02]  /*1a80*/  IMAD R11, R4, R2, R11 ;  /* 0x00000002040b7224 */ /* 0x000fe400078e020b */
[----:B------:R-:W-:Y:S01]  /*1a90*/  @!P6 IMAD.IADD R0, R0, 0x1, -R4 ;  /* 0x000000010000e824 */ /* 0x000fe200078e0a04 */
[C---:B------:R-:W-:Y:S02]  /*1aa0*/  ISETP.GT.U32.AND P4, PT, R4.reuse, R8, PT ;  /* 0x000000080400720c */ /* 0x040fe40003f84070 */
[----:B------:R-:W-:Y:S01]  /*1ab0*/  ISETP.GT.U32.AND P6, PT, R4, R11, PT ;  /* 0x0000000b0400720c */ /* 0x000fe20003fc4070 */
[----:B------:R-:W-:Y:S01]  /*1ac0*/  STL [R1+0xa8], R28 ;  /* 0x0000a81c01007387 */ /* 0x000fe20000100800 */
[----:B------:R-:W-:-:S02]  /*1ad0*/  ISETP.GE.AND P0, PT, R29, RZ, PT ;  /* 0x000000ff1d00720c */ /* 0x000fc40003f06270 */
[----:B------:R-:W-:Y:S01]  /*1ae0*/  IABS R6, R22 ;  /* 0x0000001600067213 */ /* 0x000fe20000000000 */
[----:B------:R0:W-:Y:S01]  /*1af0*/  STL [R1+0xa4], R12 ;  /* 0x0000a40c01007387 */ /* 0x0001e20000100800 */
[----:B------:R-:W-:-:S03]  /*1b00*/  IABS R10, R23 ;  /* 0x00000017000a7213 */ /* 0x000fc60000000000 */
[----:B------:R1:W-:Y:S01]  /*1b10*/  STL [R1+0xa0], R7 ;  /* 0x0000a00701007387 */ /* 0x0003e20000100800 */
[----:B0-----:R-:W-:-:S04]  /*1b20*/  IMAD.HI.U32 R12, R5, R13, RZ ;  /* 0x0000000d050c7227 */ /* 0x001fc800078e00ff */
[----:B-1----:R-:W-:-:S04]  /*1b30*/  IMAD.HI.U32 R7, R5, R6, RZ ;  /* 0x0000000605077227 */ /* 0x002fc800078e00ff */
[----:B------:R-:W-:Y:S02]  /*1b40*/  IMAD.MOV R12, RZ, RZ, -R12 ;  /* 0x000000ffff0c7224 */ /* 0x000fe400078e0a0c */
[----:B------:R-:W-:Y:S01]  /*1b50*/  @!P6 IMAD.IADD R11, R11, 0x1, -R4 ;  /* 0x000000010b0be824 */ /* 0x000fe200078e0a04 */
[----:B------:R-:W-:Y:S01]  /*1b60*/  ISETP.GT.U32.AND P6, PT, R4, R9, PT ;  /* 0x000000090400720c */ /* 0x000fe20003fc4070 */
[----:B------:R-:W-:Y:S02]  /*1b70*/  IMAD.MOV R7, RZ, RZ, -R7 ;  /* 0x000000ffff077224 */ /* 0x000fe400078e0a07 */
[----:B------:R-:W-:-:S04]  /*1b80*/  IMAD.HI.U32 R2, R5, R10, RZ ;  /* 0x0000000a05027227 */ /* 0x000fc800078e00ff */
[----:B------:R-:W-:Y:S02]  /*1b90*/  IMAD R13, R4, R12, R13 ;  /* 0x0000000c040d7224 */ /* 0x000fe400078e020d */
[----:B------:R-:W-:Y:S02]  /*1ba0*/  @!P4 IMAD.IADD R8, R8, 0x1, -R4 ;  /* 0x000000010808c824 */ /* 0x000fe400078e0a04 */
[----:B------:R-:W-:Y:S01]  /*1bb0*/  @!P0 IMAD.MOV R0, RZ, RZ, -R0 ;  /* 0x000000ffff008224 */ /* 0x000fe200078e0a00 */
[C---:B------:R-:W-:Y:S01]  /*1bc0*/  ISETP.GT.U32.AND P0, PT, R4.reuse, R11, PT ;  /* 0x0000000b0400720c */ /* 0x040fe20003f04070 */
[C---:B------:R-:W-:Y:S01]  /*1bd0*/  IMAD R6, R4.reuse, R7, R6 ;  /* 0x0000000704067224 */ /* 0x040fe200078e0206 */
[----:B------:R-:W-:Y:S01]  /*1be0*/  ISETP.GT.U32.AND P4, PT, R4, R13, PT ;  /* 0x0000000d0400720c */ /* 0x000fe20003f84070 */
[----:B------:R-:W-:Y:S02]  /*1bf0*/  IMAD.MOV R2, RZ, RZ, -R2 ;  /* 0x000000ffff027224 */ /* 0x000fe400078e0a02 */
[----:B------:R-:W-:Y:S01]  /*1c00*/  IMAD.MOV.U32 R7, RZ, RZ, R8 ;  /* 0x000000ffff077224 */ /* 0x000fe200078e0008 */
[----:B------:R-:W-:Y:S01]  /*1c10*/  ISETP.GE.AND P1, PT, R20, RZ, PT ;  /* 0x000000ff1400720c */ /* 0x000fe20003f26270 */
[----:B------:R-:W-:-:S02]  /*1c20*/  IMAD R10, R4, R2, R10 ;  /* 0x00000002040a7224 */ /* 0x000fc400078e020a */
[----:B------:R-:W-:Y:S01]  /*1c30*/  @!P5 IMAD.MOV R7, RZ, RZ, -R7 ;  /* 0x000000ffff07d224 */ /* 0x000fe200078e0a07 */
[C---:B------:R-:W-:Y:S01]  /*1c40*/  ISETP.GT.U32.AND P5, PT, R4.reuse, R6, PT ;  /* 0x000000060400720c */ /* 0x040fe20003fa4070 */
[--C-:B------:R-:W-:Y:S01]  /*1c50*/  @!P6 IMAD.IADD R9, R9, 0x1, -R4.reuse ;  /* 0x000000010909e824 */ /* 0x100fe200078e0a04 */
[----:B------:R-:W-:Y:S01]  /*1c60*/  ISETP.GT.U32.AND P6, PT, R4, R10, PT ;  /* 0x0000000a0400720c */ /* 0x000fe20003fc4070 */
[--C-:B------:R-:W-:Y:S01]  /*1c70*/  @!P0 IMAD.IADD R11, R11, 0x1, -R4.reuse ;  /* 0x000000010b0b8824 */ /* 0x100fe200078e0a04 */
[----:B------:R-:W-:Y:S01]  /*1c80*/  IABS R2, R26 ;  /* 0x0000001a00027213 */ /* 0x000fe20000000000 */
[----:B------:R0:W-:Y:S01]  /*1c90*/  STL [R1+0x9c], R0 ;  /* 0x00009c0001007387 */ /* 0x0001e20000100800 */
[----:B------:R-:W-:Y:S02]  /*1ca0*/  @!P4 IMAD.IADD R13, R13, 0x1, -R4 ;  /* 0x000000010d0dc824 */ /* 0x000fe400078e0a04 */
[----:B------:R-:W-:Y:S02]  /*1cb0*/  @!P2 IMAD.MOV R9, RZ, RZ, -R9 ;  /* 0x000000ffff09a224 */ /* 0x000fe400078e0a09 */
[----:B------:R-:W-:Y:S01]  /*1cc0*/  @!P1 IMAD.MOV R11, RZ, RZ, -R11 ;  /* 0x000000ffff0b9224 */ /* 0x000fe200078e0a0b */
[----:B------:R-:W-:-:S02]  /*1cd0*/  IABS R29, R14 ;  /* 0x0000000e001d7213 */ /* 0x000fc40000000000 */
[----:B0-----:R-:W-:Y:S01]  /*1ce0*/  IABS R0, R27 ;  /* 0x0000001b00007213 */ /* 0x001fe20000000000 */
[--C-:B------:R-:W-:Y:S01]  /*1cf0*/  @!P5 IMAD.IADD R6, R6, 0x1, -R4.reuse ;  /* 0x000000010606d824 */ /* 0x100fe200078e0a04 */
[----:B------:R0:W-:Y:S01]  /*1d00*/  STL [R1+0x90], R7 ;  /* 0x0000900701007387 */ /* 0x0001e20000100800 */
[C---:B------:R-:W-:Y:S01]  /*1d10*/  IMAD.HI.U32 R12, R5.reuse, R2, RZ ;  /* 0x00000002050c7227 */ /* 0x040fe200078e00ff */
[----:B------:R-:W-:Y:S02]  /*1d20*/  ISETP.GT.U32.AND P5, PT, R4, R13, PT ;  /* 0x0000000d0400720c */ /* 0x000fe40003fa4070 */
[----:B------:R-:W-:Y:S01]  /*1d30*/  ISETP.GE.AND P0, PT, R22, RZ, PT ;  /* 0x000000ff1600720c */ /* 0x000fe20003f06270 */
[C---:B------:R-:W-:Y:S01]  /*1d40*/  IMAD.HI.U32 R8, R5.reuse, R0, RZ ;  /* 0x0000000005087227 */ /* 0x040fe200078e00ff */
[----:B------:R1:W-:Y:S03]  /*1d50*/  STL [R1+0x5c], R9 ;  /* 0x00005c0901007387 */ /* 0x0003e60000100800 */
[----:B------:R-:W-:Y:S01]  /*1d60*/  IMAD.MOV.U32 R22, RZ, RZ, R25 ;  /* 0x000000ffff167224 */ /* 0x000fe200078e0019 */
[----:B------:R-:W-:Y:S01]  /*1d70*/  STL [R1+0x50], R11 ;  /* 0x0000500b01007387 */ /* 0x000fe20000100800 */
[----:B------:R-:W-:Y:S01]  /*1d80*/  @!P6 IMAD.IADD R10, R10, 0x1, -R4 ;  /* 0x000000010a0ae824 */ /* 0x000fe200078e0a04 */
[----:B------:R-:W-:Y:S01]  /*1d90*/  ISETP.GT.U32.AND P6, PT, R4, R6, PT ;  /* 0x000000060400720c */ /* 0x000fe20003fc4070 */
[----:B------:R-:W-:Y:S01]  /*1da0*/  IMAD.MOV R12, RZ, RZ, -R12 ;  /* 0x000000ffff0c7224 */ /* 0x000fe200078e0a0c */
[----:B------:R-:W2:Y:S01]  /*1db0*/  LDL.LU R25, [R1+0x78] ;  /* 0x0000780001197983 */ /* 0x000ea20000300800 */
[----:B0-----:R-:W-:-:S04]  /*1dc0*/  IMAD.HI.U32 R7, R5, R29, RZ ;  /* 0x0000001d05077227 */ /* 0x001fc800078e00ff */
[----:B------:R-:W-:Y:S02]  /*1dd0*/  IMAD.MOV R8, RZ, RZ, -R8 ;  /* 0x000000ffff087224 */ /* 0x000fe400078e0a08 */
[C---:B------:R-:W-:Y:S02]  /*1de0*/  IMAD R2, R4.reuse, R12, R2 ;  /* 0x0000000c04027224 */ /* 0x040fe400078e0202 */
[----:B------:R-:W-:Y:S02]  /*1df0*/  IMAD.MOV R7, RZ, RZ, -R7 ;  /* 0x000000ffff077224 */ /* 0x000fe400078e0a07 */
[C---:B------:R-:W-:Y:S01]  /*1e00*/  IMAD R0, R4.reuse, R8, R0 ;  /* 0x0000000804007224 */ /* 0x040fe200078e0200 */
[C---:B------:R-:W-:Y:S01]  /*1e10*/  ISETP.GT.U32.AND P1, PT, R4.reuse, R2, PT ;  /* 0x000000020400720c */ /* 0x040fe20003f24070 */
[C---:B------:R-:W-:Y:S02]  /*1e20*/  IMAD R29, R4.reuse, R7, R29 ;  /* 0x00000007041d7224 */ /* 0x040fe400078e021d */
[--C-:B------:R-:W-:Y:S01]  /*1e30*/  @!P5 IMAD.IADD R13, R13, 0x1, -R4.reuse ;  /* 0x000000010d0dd824 */ /* 0x100fe200078e0a04 */
[----:B------:R-:W-:Y:S01]  /*1e40*/  ISETP.GT.U32.AND P5, PT, R4, R0, PT ;  /* 0x000000000400720c */ /* 0x000fe20003fa4070 */
[----:B------:R-:W-:Y:S01]  /*1e50*/  @!P6 IMAD.IADD R6, R6, 0x1, -R4 ;  /* 0x000000010606e824 */ /* 0x000fe200078e0a04 */
[----:B------:R-:W-:-:S02]  /*1e60*/  ISETP.GT.U32.AND P6, PT, R4, R29, PT ;  /* 0x0000001d0400720c */ /* 0x000fc40003fc4070 */
[----:B-1----:R-:W-:Y:S02]  /*1e70*/  IABS R9, R17 ;  /* 0x0000001100097213 */ /* 0x002fe40000000000 */
[----:B------:R-:W-:-:S03]  /*1e80*/  IABS R12, R18 ;  /* 0x00000012000c7213 */ /* 0x000fc60000000000 */
[----:B------:R-:W-:-:S04]  /*1e90*/  @!P1 IMAD.IADD R2, R2, 0x1, -R4 ;  /* 0x0000000102029824 */ /* 0x000fc800078e0a04 */
[--C-:B------:R-:W-:Y:S01]  /*1ea0*/  @!P5 IMAD.IADD R0, R0, 0x1, -R4.reuse ;  /* 0x000000010000d824 */ /* 0x100fe200078e0a04 */
[C---:B------:R-:W-:Y:S01]  /*1eb0*/  ISETP.GT.U32.AND P5, PT, R4.reuse, R2, PT ;  /* 0x000000020400720c */ /* 0x040fe20003fa4070 */
[----:B------:R-:W-:Y:S02]  /*1ec0*/  @!P6 IMAD.IADD R29, R29, 0x1, -R4 ;  /* 0x000000011d1de824 */ /* 0x000fe400078e0a04 */
[----:B------:R-:W-:Y:S01]  /*1ed0*/  IMAD.HI.U32 R8, R5, R9, RZ ;  /* 0x0000000905087227 */ /* 0x000fe200078e00ff */
[----:B------:R-:W-:-:S03]  /*1ee0*/  ISETP.GT.U32.AND P6, PT, R4, R0, PT ;  /* 0x000000000400720c */ /* 0x000fc60003fc4070 */
[----:B------:R-:W-:-:S04]  /*1ef0*/  IMAD.HI.U32 R7, R5, R12, RZ ;  /* 0x0000000c05077227 */ /* 0x000fc800078e00ff */
[----:B------:R-:W-:Y:S02]  /*1f00*/  IMAD.MOV R8, RZ, RZ, -R8 ;  /* 0x000000ffff087224 */ /* 0x000fe400078e0a08 */
[----:B------:R-:W-:Y:S01]  /*1f10*/  IMAD.MOV R7, RZ, RZ, -R7 ;  /* 0x000000ffff077224 */ /* 0x000fe200078e0a07 */
[C---:B------:R-:W-:Y:S01]  /*1f20*/  ISETP.GT.U32.AND P2, PT, R4.reuse, R10, PT ;  /* 0x0000000a0400720c */ /* 0x040fe20003f44070 */
[C---:B------:R-:W-:Y:S02]  /*1f30*/  IMAD R9, R4.reuse, R8, R9 ;  /* 0x0000000804097224 */ /* 0x040fe400078e0209 */
[----:B------:R-:W-:Y:S02]  /*1f40*/  IMAD R12, R4, R7, R12 ;  /* 0x00000007040c7224 */ /* 0x000fe400078e020c */
[--C-:B------:R-:W-:Y:S01]  /*1f50*/  @!P5 IMAD.IADD R2, R2, 0x1, -R4.reuse ;  /* 0x000000010202d824 */ /* 0x100fe200078e0a04 */
[----:B------:R-:W-:Y:S01]  /*1f60*/  ISETP.GT.U32.AND P5, PT, R4, R9, PT ;  /* 0x000000090400720c */ /* 0x000fe20003fa4070 */
[----:B------:R-:W-:Y:S01]  /*1f70*/  @!P6 IMAD.IADD R0, R0, 0x1, -R4 ;  /* 0x000000010000e824 */ /* 0x000fe200078e0a04 */
[----:B------:R-:W-:-:S02]  /*1f80*/  ISETP.GT.U32.AND P6, PT, R4, R12, PT ;  /* 0x0000000c0400720c */ /* 0x000fc40003fc4070 */
[----:B------:R-:W-:Y:S01]  /*1f90*/  ISETP.GE.AND P4, PT, R23, RZ, PT ;  /* 0x000000ff1700720c */ /* 0x000fe20003f86270 */
[----:B------:R-:W-:Y:S01]  /*1fa0*/  @!P0 IMAD.MOV R6, RZ, RZ, -R6 ;  /* 0x000000ffff068224 */ /* 0x000fe200078e0a06 */
[----:B------:R-:W-:Y:S01]  /*1fb0*/  ISETP.GT.U32.AND P0, PT, R4, R29, PT ;  /* 0x0000001d0400720c */ /* 0x000fe20003f04070 */
[----:B------:R-:W-:Y:S01]  /*1fc0*/  @!P2 IMAD.IADD R10, R10, 0x1, -R4 ;  /* 0x000000010a0aa824 */ /* 0x000fe200078e0a04 */
[----:B------:R-:W-:Y:S01]  /*1fd0*/  ISETP.GE.AND P2, PT, R26, RZ, PT ;  /* 0x000000ff1a00720c */ /* 0x000fe20003f46270 */
[----:B------:R-:W-:-:S04]  /*1fe0*/  @!P3 IMAD.MOV R13, RZ, RZ, -R13 ;  /* 0x000000ffff0db224 */ /* 0x000fc800078e0a0d */
[--C-:B------:R-:W-:Y:S02]  /*1ff0*/  @!P5 IMAD.IADD R9, R9, 0x1, -R4.reuse ;  /* 0x000000010909d824 */ /* 0x100fe400078e0a04 */
[----:B------:R-:W-:Y:S01]  /*2000*/  @!P6 IMAD.IADD R12, R12, 0x1, -R4 ;  /* 0x000000010c0ce824 */ /* 0x000fe200078e0a04 */
[----:B------:R-:W-:Y:S01]  /*2010*/  STL [R1+0x4c], R13 ;  /* 0x00004c0d01007387 */ /* 0x000fe20000100800 */
[----:B------:R-:W-:Y:S01]  /*2020*/  IMAD.MOV.U32 R21, RZ, RZ, R24 ;  /* 0x000000ffff157224 */ /* 0x000fe200078e0018 */
[C---:B------:R-:W-:Y:S01]  /*2030*/  ISETP.GT.U32.AND P6, PT, R4.reuse, R9, PT ;  /* 0x000000090400720c */ /* 0x040fe20003fc4070 */
[----:B------:R-:W-:Y:S01]  /*2040*/  @!P4 IMAD.MOV R10, RZ, RZ, -R10 ;  /* 0x000000ffff0ac224 */ /* 0x000fe200078e0a0a */
[----:B------:R-:W-:Y:S01]  /*2050*/  STL [R1+0x14], R6 ;  /* 0x0000140601007387 */ /* 0x000fe20000100800 */
[----:B------:R-:W-:-:S03]  /*2060*/  ISETP.GT.U32.AND P4, PT, R4, R12, PT ;  /* 0x0000000c0400720c */ /* 0x000fc60003f84070 */
[----:B------:R-:W3:Y:S01]  /*2070*/  LDL.LU R24, [R1+0x84] ;  /* 0x0000840001187983 */ /* 0x000ee20000300800 */
[----:B------:R-:W-:Y:S01]  /*2080*/  ISETP.GE.AND P1, PT, R27, RZ, PT ;  /* 0x000000ff1b00720c */ /* 0x000fe20003f26270 */
[----:B------:R-:W-:Y:S01]  /*2090*/  @!P0 IMAD.IADD R29, R29, 0x1, -R4 ;  /* 0x000000011d1d8824 */ /* 0x000fe200078e0a04 */
[----:B------:R-:W-:Y:S01]  /*20a0*/  ISETP.GE.AND P3, PT, R14, RZ, PT ;  /* 0x000000ff0e00720c */ /* 0x000fe20003f66270 */
[----:B------:R-:W-:Y:S01]  /*20b0*/  @!P2 IMAD.MOV R2, RZ, RZ, -R2 ;  /* 0x000000ffff02a224 */ /* 0x000fe200078e0a02 */
[----:B------:R-:W-:Y:S02]  /*20c0*/  ISETP.GE.AND P0, PT, R17, RZ, PT ;  /* 0x000000ff1100720c */ /* 0x000fe40003f06270 */
[----:B------:R-:W-:Y:S01]  /*20d0*/  ISETP.GE.AND P2, PT, R18, RZ, PT ;  /* 0x000000ff1200720c */ /* 0x000fe20003f46270 */
[----:B------:R0:W-:Y:S01]  /*20e0*/  STL [R1+0x10], R10 ;  /* 0x0000100a01007387 */ /* 0x0001e20000100800 */
[----:B------:R-:W-:-:S03]  /*20f0*/  @!P6 IMAD.IADD R9, R9, 0x1, -R4 ;  /* 0x000000010909e824 */ /* 0x000fc600078e0a04 */
[----:B------:R-:W4:Y:S01]  /*2100*/  LDL.LU R27, [R1+0x88] ;  /* 0x00008800011b7983 */ /* 0x000f220000300800 */
[----:B------:R-:W-:Y:S02]  /*2110*/  @!P4 IMAD.IADD R12, R12, 0x1, -R4 ;  /* 0x000000010c0cc824 */ /* 0x000fe400078e0a04 */
[----:B0-----:R-:W-:Y:S02]  /*2120*/  IMAD.MOV.U32 R10, RZ, RZ, R0 ;  /* 0x000000ffff0a7224 */ /* 0x001fe400078e0000 */
[----:B------:R-:W-:Y:S02]  /*2130*/  @!P3 IMAD.MOV R29, RZ, RZ, -R29 ;  /* 0x000000ffff1db224 */ /* 0x000fe400078e0a1d */
[----:B------:R-:W-:Y:S02]  /*2140*/  @!P1 IMAD.MOV R10, RZ, RZ, -R10 ;  /* 0x000000ffff0a9224 */ /* 0x000fe400078e0a0a */
[----:B------:R-:W-:Y:S01]  /*2150*/  @!P0 IMAD.MOV R9, RZ, RZ, -R9 ;  /* 0x000000ffff098224 */ /* 0x000fe200078e0a09 */
[----:B------:R3:W-:Y:S01]  /*2160*/  STL [R1+0x4], R2 ;  /* 0x0000040201007387 */ /* 0x0007e20000100800 */
[----:B------:R-:W-:-:S03]  /*2170*/  @!P2 IMAD.MOV R12, RZ, RZ, -R12 ;  /* 0x000000ffff0ca224 */ /* 0x000fc600078e0a0c */
[----:B------:R-:W-:Y:S01]  /*2180*/  STL [R1], R10 ;  /* 0x0000000a01007387 */ /* 0x000fe20000100800 */
[----:B------:R-:W-:Y:S01]  /*2190*/  IMAD.MOV.U32 R23, RZ, RZ, R15 ;  /* 0x000000ffff177224 */ /* 0x000fe200078e000f */
[----:B------:R-:W-:Y:S02]  /*21a0*/  IABS R15, R19 ;  /* 0x00000013000f7213 */ /* 0x000fe40000000000 */
[----:B------:R-:W-:Y:S01]  /*21b0*/  STL [R1+0xcdc], R29 ;  /* 0x000cdc1d01007387 */ /* 0x000fe20000100800 */
[----:B------:R-:W-:-:S03]  /*21c0*/  ISETP.GE.AND P2, PT, R19, RZ, PT ;  /* 0x000000ff1300720c */ /* 0x000fc60003f46270 */
[----:B------:R-:W-:Y:S04]  /*21d0*/  STL [R1+0xce0], R9 ;  /* 0x000ce00901007387 */ /* 0x000fe80000100800 */
[----:B------:R0:W-:Y:S04]  /*21e0*/  STL [R1+0xce4], R12 ;  /* 0x000ce40c01007387 */ /* 0x0001e80000100800 */
[----:B------:R-:W4:Y:S01]  /*21f0*/  LDL.LU R19, [R1+0x8c] ;  /* 0x00008c0001137983 */ /* 0x000f220000300800 */
[----:B------:R-:W-:-:S05]  /*2200*/  IABS R11, R21 ;  /* 0x00000015000b7213 */ /* 0x000fca0000000000 */
[----:B------:R-:W-:-:S04]  /*2210*/  IMAD.MOV.U32 R13, RZ, RZ, R11 ;  /* 0x000000ffff0d7224 */ /* 0x000fc800078e000b */
[----:B------:R-:W-:-:S04]  /*2220*/  IMAD.HI.U32 R6, R5, R13, RZ ;  /* 0x0000000d05067227 */ /* 0x000fc800078e00ff */
[----:B------:R-:W-:-:S04]  /*2230*/  IMAD.MOV R6, RZ, RZ, -R6 ;  /* 0x000000ffff067224 */ /* 0x000fc800078e0a06 */
[----:B------:R-:W-:-:S05]  /*2240*/  IMAD R13, R4, R6, R13 ;  /* 0x00000006040d7224 */ /* 0x000fca00078e020d */
[----:B------:R-:W-:Y:S02]  /*2250*/  ISETP.GT.U32.AND P5, PT, R4, R13, PT ;  /* 0x0000000d0400720c */ /* 0x000fe40003fa4070 */
[----:B------:R-:W-:Y:S01]  /*2260*/  IABS R14, R22 ;  /* 0x00000016000e7213 */ /* 0x000fe20000000000 */
[----:B------:R-:W-:-:S04]  /*2270*/  IMAD.MOV.U32 R26, RZ, RZ, R16 ;  /* 0x000000ffff1a7224 */ /* 0x000fc800078e0010 */
[----:B------:R-:W-:-:S06]  /*2280*/  IMAD.HI.U32 R8, R5, R14, RZ ;  /* 0x0000000e05087227 */ /* 0x000fcc00078e00ff */
[----:B------:R-:W-:-:S05]  /*2290*/  @!P5 IMAD.IADD R13, R13, 0x1, -R4 ;  /* 0x000000010d0dd824 */ /* 0x000fca00078e0a04 */
[----:B------:R-:W-:Y:S01]  /*22a0*/  ISETP.GT.U32.AND P5, PT, R4, R13, PT ;  /* 0x0000000d0400720c */ /* 0x000fe20003fa4070 */
[----:B------:R-:W-:-:S04]  /*22b0*/  IMAD.MOV R8, RZ, RZ, -R8 ;  /* 0x000000ffff087224 */ /* 0x000fc800078e0a08 */
[----:B------:R-:W-:-:S05]  /*22c0*/  IMAD R14, R4, R8, R14 ;  /* 0x00000008040e7224 */ /* 0x000fca00078e020e */
[----:B------:R-:W-:-:S03]  /*22d0*/  ISETP.GT.U32.AND P6, PT, R4, R14, PT ;  /* 0x0000000e0400720c */ /* 0x000fc60003fc4070 */
[----:B------:R-:W-:Y:S02]  /*22e0*/  @!P5 IMAD.IADD R13, R13, 0x1, -R4 ;  /* 0x000000010d0dd824 */ /* 0x000fe400078e0a04 */
[----:B------:R-:W-:Y:S01]  /*22f0*/  IMAD.HI.U32 R7, R5, R15, RZ ;  /* 0x0000000f05077227 */ /* 0x000fe200078e00ff */
[----:B------:R-:W-:-:S03]  /*2300*/  IABS R18, R23 ;  /* 0x0000001700127213 */ /* 0x000fc60000000000 */
[----:B------:R-:W-:-:S04]  /*2310*/  IMAD.MOV R7, RZ, RZ, -R7 ;  /* 0x000000ffff077224 */ /* 0x000fc800078e0a07 */
[----:B------:R-:W-:Y:S01]  /*2320*/  @!P6 IMAD.IADD R14, R14, 0x1, -R4 ;  /* 0x000000010e0ee824 */ /* 0x000fe200078e0a04 */
[----:B------:R-:W-:Y:S01]  /*2330*/  ISETP.GE.AND P6, PT, R21, RZ, PT ;  /* 0x000000ff1500720c */ /* 0x000fe20003fc6270 */
[----:B------:R-:W-:Y:S02]  /*2340*/  IMAD R15, R4, R7, R15 ;  /* 0x00000007040f7224 */ /* 0x000fe400078e020f */
[----:B------:R-:W-:-:S03]  /*2350*/  IMAD.HI.U32 R7, R5, R18, RZ ;  /* 0x0000001205077227 */ /* 0x000fc600078e00ff */
[----:B------:R-:W-:Y:S01]  /*2360*/  ISETP.GT.U32.AND P4, PT, R4, R15, PT ;  /* 0x0000000f0400720c */ /* 0x000fe20003f84070 */
[----:B------:R-:W-:Y:S01]  /*2370*/  IMAD.MOV R7, RZ, RZ, -R7 ;  /* 0x000000ffff077224 */ /* 0x000fe200078e0a07 */
[----:B------:R-:W-:-:S03]  /*2380*/  IABS R17, R26 ;  /* 0x0000001a00117213 */ /* 0x000fc60000000000 */
[C---:B------:R-:W-:Y:S02]  /*2390*/  IMAD R18, R4.reuse, R7, R18 ;  /* 0x0000000704127224 */ /* 0x040fe400078e0212 */
[----:B------:R-:W-:Y:S01]  /*23a0*/  @!P6 IMAD.MOV R13, RZ, RZ, -R13 ;  /* 0x000000ffff0de224 */ /* 0x000fe200078e0a0d */
[C---:B------:R-:W-:Y:S02]  /*23b0*/  ISETP.GT.U32.AND P1, PT, R4.reuse, R14, PT ;  /* 0x0000000e0400720c */ /* 0x040fe40003f24070 */
[----:B------:R-:W-:Y:S02]  /*23c0*/  ISETP.GT.U32.AND P6, PT, R4, R18, PT ;  /* 0x000000120400720c */ /* 0x000fe40003fc4070 */
[----:B------:R1:W-:Y:S01]  /*23d0*/  STL [R1+0xce8], R13 ;  /* 0x000ce80d01007387 */ /* 0x0003e20000100800 */
[----:B------:R-:W-:Y:S01]  /*23e0*/  @!P4 IMAD.IADD R15, R15, 0x1, -R4 ;  /* 0x000000010f0fc824 */ /* 0x000fe200078e0a04 */
[----:B------:R-:W-:-:S07]  /*23f0*/  ISETP.GE.AND P4, PT, R22, RZ, PT ;  /* 0x000000ff1600720c */ /* 0x000fce0003f86270 */
[--C-:B------:R-:W-:Y:S02]  /*2400*/  @!P1 IMAD.IADD R14, R14, 0x1, -R4.reuse ;  /* 0x000000010e0e9824 */ /* 0x100fe400078e0a04 */
[----:B------:R-:W-:-:S05]  /*2410*/  @!P6 IMAD.IADD R18, R18, 0x1, -R4 ;  /* 0x000000011212e824 */ /* 0x000fca00078e0a04 */
[----:B------:R-:W-:Y:S01]  /*2420*/  ISETP.GT.U32.AND P6, PT, R4, R18, PT ;  /* 0x000000120400720c */ /* 0x000fe20003fc4070 */
[----:B------:R-:W-:Y:S01]  /*2430*/  @!P4 IMAD.MOV R14, RZ, RZ, -R14 ;  /* 0x000000ffff0ec224 */ /* 0x000fe200078e0a0e */
[----:B--2---:R-:W-:-:S05]  /*2440*/  IABS R6, R25 ;  /* 0x0000001900067213 */ /* 0x004fca0000000000 */
[----:B------:R-:W-:-:S04]  /*2450*/  IMAD.HI.U32 R16, R5, R6, RZ ;  /* 0x0000000605107227 */ /* 0x000fc800078e00ff */
[----:B------:R-:W-:-:S04]  /*2460*/  IMAD.MOV R16, RZ, RZ, -R16 ;  /* 0x000000ffff107224 */ /* 0x000fc800078e0a10 */
[----:B------:R-:W-:-:S05]  /*2470*/  IMAD R16, R4, R16, R6 ;  /* 0x0000001004107224 */ /* 0x000fca00078e0206 */
[----:B------:R-:W-:-:S13]  /*2480*/  ISETP.GT.U32.AND P5, PT, R4, R16, PT ;  /* 0x000000100400720c */ /* 0x000fda0003fa4070 */
[----:B------:R-:W-:-:S05]  /*2490*/  @!P5 IMAD.IADD R16, R16, 0x1, -R4 ;  /* 0x000000011010d824 */ /* 0x000fca00078e0a04 */
[----:B------:R-:W-:-:S13]  /*24a0*/  ISETP.GT.U32.AND P3, PT, R4, R16, PT ;  /* 0x000000100400720c */ /* 0x000fda0003f64070 */
[----:B------:R-:W-:Y:S01]  /*24b0*/  @!P3 IMAD.IADD R16, R16, 0x1, -R4 ;  /* 0x000000011010b824 */ /* 0x000fe200078e0a04 */
[----:B------:R-:W-:Y:S02]  /*24c0*/  ISETP.GE.AND P3, PT, R26, RZ, PT ;  /* 0x000000ff1a00720c */ /* 0x000fe40003f66270 */
[----:B------:R-:W2:Y:S01]  /*24d0*/  LDL.LU R26, [R1+0x94] ;  /* 0x00009400011a7983 */ /* 0x000ea20000300800 */
[----:B------:R-:W-:Y:S02]  /*24e0*/  ISETP.GT.U32.AND P5, PT, R4, R15, PT ;  /* 0x0000000f0400720c */ /* 0x000fe40003fa4070 */
[----:B------:R-:W-:Y:S02]  /*24f0*/  ISETP.GE.AND P1, PT, R25, RZ, PT ;  /* 0x000000ff1900720c */ /* 0x000fe40003f26270 */
[----:B------:R-:W2:Y:S01]  /*2500*/  LDL.LU R25, [R1+0x98] ;  /* 0x0000980001197983 */ /* 0x000ea20000300800 */
[----:B---3--:R-:W-:-:S05]  /*2510*/  IABS R2, R24 ;  /* 0x0000001800027213 */ /* 0x008fca0000000000 */
[----:B------:R-:W-:-:S04]  /*2520*/  IMAD.HI.U32 R6, R5, R2, RZ ;  /* 0x0000000205067227 */ /* 0x000fc800078e00ff */
[----:B------:R-:W-:Y:S01]  /*2530*/  IMAD.MOV R0, RZ, RZ, -R6 ;  /* 0x000000ffff007224 */ /* 0x000fe200078e0a06 */
[----:B----4-:R-:W-:-:S03]  /*2540*/  IABS R6, R27 ;  /* 0x0000001b00067213 */ /* 0x010fc60000000000 */
[----:B------:R-:W-:Y:S02]  /*2550*/  IMAD R2, R4, R0, R2 ;  /* 0x0000000004027224 */ /* 0x000fe400078e0202 */
[----:B------:R-:W-:Y:S02]  /*2560*/  @!P5 IMAD.IADD R15, R15, 0x1, -R4 ;  /* 0x000000010f0fd824 */ /* 0x000fe400078e0a04 */
[----:B------:R-:W-:-:S04]  /*2570*/  IMAD.HI.U32 R0, R5, R6, RZ ;  /* 0x0000000605007227 */ /* 0x000fc800078e00ff */
[----:B------:R-:W-:Y:S02]  /*2580*/  @!P2 IMAD.MOV R15, RZ, RZ, -R15 ;  /* 0x000000ffff0fa224 */ /* 0x000fe400078e0a0f */
[----:B------:R-:W-:Y:S02]  /*2590*/  IMAD.MOV R0, RZ, RZ, -R0 ;  /* 0x000000ffff007224 */ /* 0x000fe400078e0a00 */
[----:B------:R-:W-:Y:S01]  /*25a0*/  @!P1 IMAD.MOV R16, RZ, RZ, -R16 ;  /* 0x000000ffff109224 */ /* 0x000fe200078e0a10 */
[----:B------:R3:W-:Y:S01]  /*25b0*/  STL [R1+0xcec], R14 ;  /* 0x000cec0e01007387 */ /* 0x0007e20000100800 */
[----:B------:R-:W-:Y:S02]  /*25c0*/  IMAD R6, R4, R0, R6 ;  /* 0x0000000004067224 */ /* 0x000fe400078e0206 */
[----:B------:R-:W-:Y:S01]  /*25d0*/  @!P6 IMAD.IADD R18, R18, 0x1, -R4 ;  /* 0x000000011212e824 */ /* 0x000fe200078e0a04 */
[----:B------:R-:W-:Y:S01]  /*25e0*/  STL [R1+0xcf0], R15 ;  /* 0x000cf00f01007387 */ /* 0x000fe20000100800 */
[----:B------:R-:W-:-:S03]  /*25f0*/  ISETP.GE.AND P1, PT, R27, RZ, PT ;  /* 0x000000ff1b00720c */ /* 0x000fc60003f26270 */
[----:B------:R-:W-:Y:S01]  /*2600*/  STL [R1+0xcf4], R16 ;  /* 0x000cf41001007387 */ /* 0x000fe20000100800 */
[----:B------:R-:W-:Y:S02]  /*2610*/  IABS R0, R19 ;  /* 0x0000001300007213 */ /* 0x000fe40000000000 */
[----:B------:R-:W-:Y:S02]  /*2620*/  ISETP.GE.AND P6, PT, R19, RZ, PT ;  /* 0x000000ff1300720c */ /* 0x000fe40003fc6270 */
[----:B------:R-:W4:Y:S04]  /*2630*/  LDL.LU R19, [R1+0xac] ;  /* 0x0000ac0001137983 */ /* 0x000f280000300800 */
[----:B------:R-:W3:Y:S01]  /*2640*/  LDL.LU R27, [R1+0xb0] ;  /* 0x0000b000011b7983 */ /* 0x000ee20000300800 */
[----:B------:R-:W-:-:S04]  /*2650*/  IMAD.HI.U32 R8, R5, R17, RZ ;  /* 0x0000001105087227 */ /* 0x000fc800078e00ff */
[----:B------:R-:W-:Y:S01]  /*2660*/  IMAD.MOV R8, RZ, RZ, -R8 ;  /* 0x000000ffff087224 */ /* 0x000fe200078e0a08 */
[----:B------:R-:W-:-:S03]  /*2670*/  ISETP.GT.U32.AND P5, PT, R4, R2, PT ;  /* 0x000000020400720c */ /* 0x000fc60003fa4070 */
[----:B------:R-:W-:-:S05]  /*2680*/  IMAD R17, R4, R8, R17 ;  /* 0x0000000804117224 */ /* 0x000fca00078e0211 */
[----:B------:R-:W-:-:S05]  /*2690*/  ISETP.GT.U32.AND P0, PT, R4, R17, PT ;  /* 0x000000110400720c */ /* 0x000fca0003f04070 */
[----:B------:R-:W-:-:S05]  /*26a0*/  @!P5 IMAD.IADD R2, R2, 0x1, -R4 ;  /* 0x000000010202d824 */ /* 0x000fca00078e0a04 */
[----:B------:R-:W-:-:S03]  /*26b0*/  ISETP.GT.U32.AND P5, PT, R4, R2, PT ;  /* 0x000000020400720c */ /* 0x000fc60003fa4070 */
[----:B------:R-:W-:-:S05]  /*26c0*/  @!P0 IMAD.IADD R17, R17, 0x1, -R4 ;  /* 0x0000000111118824 */ /* 0x000fca00078e0a04 */
[----:B------:R-:W-:-:S05]  /*26d0*/  ISETP.GT.U32.AND P4, PT, R4, R17, PT ;  /* 0x000000110400720c */ /* 0x000fca0003f84070 */
[----:B------:R-:W-:-:S08]  /*26e0*/  @!P5 IMAD.IADD R2, R2, 0x1, -R4 ;  /* 0x000000010202d824 */ /* 0x000fd000078e0a04 */
[----:B------:R-:W-:Y:S01]  /*26f0*/  @!P4 IMAD.IADD R17, R17, 0x1, -R4 ;  /* 0x000000011111c824 */ /* 0x000fe200078e0a04 */
[----:B------:R-:W-:Y:S02]  /*2700*/  ISETP.GT.U32.AND P4, PT, R4, R6, PT ;  /* 0x000000060400720c */ /* 0x000fe40003f84070 */
[----:B------:R-:W-:Y:S02]  /*2710*/  ISETP.GE.AND P0, PT, R23, RZ, PT ;  /* 0x000000ff1700720c */ /* 0x000fe40003f06270 */
[----:B------:R-:W-:Y:S01]  /*2720*/  ISETP.GE.AND P2, PT, R24, RZ, PT ;  /* 0x000000ff1800720c */ /* 0x000fe20003f46270 */
[----:B------:R-:W-:-:S08]  /*2730*/  @!P3 IMAD.MOV R17, RZ, RZ, -R17 ;  /* 0x000000ffff11b224 */ /* 0x000fd000078e0a11 */
[----:B------:R-:W-:-:S05]  /*2740*/  @!P4 IMAD.IADD R6, R6, 0x1, -R4 ;  /* 0x000000010606c824 */ /* 0x000fca00078e0a04 */
[----:B------:R-:W-:Y:S01]  /*2750*/  ISETP.GT.U32.AND P3, PT, R4, R6, PT ;  /* 0x000000060400720c */ /* 0x000fe20003f64070 */
[----:B------:R-:W-:Y:S02]  /*2760*/  @!P0 IMAD.MOV R18, RZ, RZ, -R18 ;  /* 0x000000ffff128224 */ /* 0x000fe400078e0a12 */
[----:B------:R-:W-:-:S10]  /*2770*/  @!P2 IMAD.MOV R2, RZ, RZ, -R2 ;  /* 0x000000ffff02a224 */ /* 0x000fd400078e0a02 */
[----:B------:R-:W-:Y:S01]  /*2780*/  @!P3 IMAD.IADD R6, R6, 0x1, -R4 ;  /* 0x000000010606b824 */ /* 0x000fe200078e0a04 */
[----:B--2---:R-:W-:Y:S02]  /*2790*/  IABS R22, R26 ;  /* 0x0000001a00167213 */ /* 0x004fe40000000000 */
[----:B------:R-:W-:Y:S02]  /*27a0*/  ISETP.GE.AND P5, PT, R26, RZ, PT ;  /* 0x000000ff1a00720c */ /* 0x000fe40003fa6270 */
[----:B------:R-:W2:Y:S04]  /*27b0*/  LDL.LU R26, [R1+0xcc] ;  /* 0x0000cc00011a7983 */ /* 0x000ea80000300800 */
[----:B0-----:R-:W2:Y:S04]  /*27c0*/  LDL.LU R12, [R1+0xd0] ;  /* 0x0000d000010c7983 */ /* 0x001ea80000300800 */
[----:B------:R-:W2:Y:S04]  /*27d0*/  LDL.LU R28, [R1+0xd4] ;  /* 0x0000d400011c7983 */ /* 0x000ea80000300800 */
[----:B------:R-:W-:Y:S04]  /*27e0*/  STL [R1+0xcf8], R17 ;  /* 0x000cf81101007387 */ /* 0x000fe80000100800 */
[----:B------:R-:W-:Y:S04]  /*27f0*/  STL [R1+0xcfc], R18 ;  /* 0x000cfc1201007387 */ /* 0x000fe80000100800 */
[----:B------:R-:W-:Y:S04]  /*2800*/  STL [R1+0x40], R2 ;  /* 0x0000400201007387 */ /* 0x000fe80000100800 */
[----:B------:R-:W2:Y:S01]  /*2810*/  LDL.LU R24, [R1+0xd8] ;  /* 0x0000d80001187983 */ /* 0x000ea20000300800 */
[----:B---3--:R-:W-:-:S02]  /*2820*/  ISETP.GE.AND P3, PT, R27, RZ, PT ;  /* 0x000000ff1b00720c */ /* 0x008fc40003f66270 */
[----:B------:R-:W-:Y:S02]  /*2830*/  IABS R20, R27 ;  /* 0x0000001b00147213 */ /* 0x000fe40000000000 */
[----:B------:R-:W3:Y:S04]  /*2840*/  LDL.LU R27, [R1+0xdc] ;  /* 0x0000dc00011b7983 */ /* 0x000ee80000300800 */
[----:B------:R-:W3:Y:S01]  /*2850*/  LDL.LU R9, [R1+0xe0] ;  /* 0x0000e00001097983 */ /* 0x000ee20000300800 */
[----:B------:R-:W-:Y:S02]  /*2860*/  IABS R21, R25 ;  /* 0x0000001900157213 */ /* 0x000fe40000000000 */
[----:B------:R-:W-:Y:S01]  /*2870*/  ISETP.GE.AND P4, PT, R25, RZ, PT ;  /* 0x000000ff1900720c */ /* 0x000fe20003f86270 */
[----:B------:R-:W3:Y:S04]  /*2880*/  LDL.LU R29, [R1+0xe4] ;  /* 0x0000e400011d7983 */ /* 0x000ee80000300800 */
[----:B------:R-:W3:Y:S01]  /*2890*/  LDL.LU R25, [R1+0xe8] ;  /* 0x0000e80001197983 */ /* 0x000ee20000300800 */
[----:B------:R-:W-:-:S04]  /*28a0*/  IMAD.HI.U32 R10, R5, R0, RZ ;  /* 0x00000000050a7227 */ /* 0x000fc800078e00ff */
[----:B------:R-:W-:-:S04]  /*28b0*/  IMAD.MOV R10, RZ, RZ, -R10 ;  /* 0x000000ffff0a7224 */ /* 0x000fc800078e0a0a */
[----:B------:R-:W-:Y:S02]  /*28c0*/  IMAD R0, R4, R10, R0 ;  /* 0x0000000a04007224 */ /* 0x000fe400078e0200 */
[----:B------:R-:W-:-:S03]  /*28d0*/  IMAD.HI.U32 R7, R5, R21, RZ ;  /* 0x0000001505077227 */ /* 0x000fc600078e00ff */
[----:B------:R-:W-:Y:S01]  /*28e0*/  ISETP.GT.U32.AND P0, PT, R4, R0, PT ;  /* 0x000000000400720c */ /* 0x000fe20003f04070 */
[----:B------:R-:W-:-:S04]  /*28f0*/  IMAD.HI.U32 R8, R5, R22, RZ ;  /* 0x0000001605087227 */ /* 0x000fc800078e00ff */
[----:B------:R-:W-:Y:S02]  /*2900*/  IMAD.MOV R7, RZ, RZ, -R7 ;  /* 0x000000ffff077224 */ /* 0x000fe400078e0a07 */
[----:B------:R-:W-:Y:S02]  /*2910*/  IMAD.MOV R8, RZ, RZ, -R8 ;  /* 0x000000ffff087224 */ /* 0x000fe400078e0a08 */
[C---:B------:R-:W-:Y:S02]  /*2920*/  IMAD R21, R4.reuse, R7, R21 ;  /* 0x0000000704157224 */ /* 0x040fe400078e0215 */
[----:B------:R-:W-:Y:S02]  /*2930*/  IMAD R22, R4, R8, R22 ;  /* 0x0000000804167224 */ /* 0x000fe400078e0216 */
[----:B------:R-:W-:Y:S02]  /*2940*/  IMAD.MOV.U32 R7, RZ, RZ, R6 ;  /* 0x000000ffff077224 */ /* 0x000fe400078e0006 */
[----:B------:R-:W-:-:S02]  /*2950*/  @!P0 IMAD.IADD R0, R0, 0x1, -R4 ;  /* 0x0000000100008824 */ /* 0x000fc400078e0a04 */
[----:B------:R-:W-:Y:S01]  /*2960*/  @!P1 IMAD.MOV R7, RZ, RZ, -R7 ;  /* 0x000000ffff079224 */ /* 0x000fe200078e0a07 */
[C---:B------:R-:W-:Y:S02]  /*2970*/  ISETP.GT.U32.AND P1, PT, R4.reuse, R22, PT ;  /* 0x000000160400720c */ /* 0x040fe40003f24070 */
[----:B------:R-:W-:Y:S02]  /*2980*/  ISETP.GT.U32.AND P0, PT, R4, R0, PT ;  /* 0x000000000400720c */ /* 0x000fe40003f04070 */
[----:B----4-:R-:W-:Y:S02]  /*2990*/  ISETP.GE.AND P2, PT, R19, RZ, PT ;  /* 0x000000ff1300720c */ /* 0x010fe40003f46270 */
[----:B------:R-:W-:-:S07]  /*29a0*/  IABS R19, R19 ;  /* 0x0000001300137213 */ /* 0x000fce0000000000 */
[--C-:B------:R-:W-:Y:S02]  /*29b0*/  @!P1 IMAD.IADD R22, R22, 0x1, -R4.reuse ;  /* 0x0000000116169824 */ /* 0x100fe400078e0a04 */
[----:B------:R-:W-:Y:S01]  /*29c0*/  @!P0 IMAD.IADD R0, R0, 0x1, -R4 ;  /* 0x0000000100008824 */ /* 0x000fe200078e0a04 */
[C---:B------:R-:W-:Y:S01]  /*29d0*/  ISETP.GT.U32.AND P0, PT, R4.reuse, R21, PT ;  /* 0x000000150400720c */ /* 0x040fe20003f04070 */
[----:B------:R-:W-:Y:S01]  /*29e0*/  IMAD.HI.U32 R6, R5, R19, RZ ;  /* 0x0000001305067227 */ /* 0x000fe200078e00ff */
[----:B------:R-:W-:-:S03]  /*29f0*/  ISETP.GT.U32.AND P1, PT, R4, R22, PT ;  /* 0x000000160400720c */ /* 0x000fc60003f24070 */
[----:B------:R-:W-:-:S04]  /*2a00*/  IMAD.MOV R6, RZ, RZ, -R6 ;  /* 0x000000ffff067224 */ /* 0x000fc800078e0a06 */
[----:B------:R-:W-:-:S04]  /*2a10*/  IMAD R19, R4, R6, R19 ;  /* 0x0000000604137224 */ /* 0x000fc800078e0213 */
[--C-:B------:R-:W-:Y:S02]  /*2a20*/  @!P0 IMAD.IADD R21, R21, 0x1, -R4.reuse ;  /* 0x0000000115158824 */ /* 0x100fe400078e0a04 */
[----:B------:R-:W-:Y:S01]  /*2a30*/  @!P1 IMAD.IADD R22, R22, 0x1, -R4 ;  /* 0x0000000116169824 */ /* 0x000fe200078e0a04 */
[C---:B------:R-:W-:Y:S01]  /*2a40*/  ISETP.GT.U32.AND P1, PT, R4.reuse, R19, PT ;  /* 0x000000130400720c */ /* 0x040fe20003f24070 */
[----:B------:R-:W-:Y:S01]  /*2a50*/  IMAD.HI.U32 R23, R5, R20, RZ ;  /* 0x0000001405177227 */ /* 0x000fe200078e00ff */
[----:B------:R-:W-:Y:S01]  /*2a60*/  STL [R1+0x48], R7 ;  /* 0x0000480701007387 */ /* 0x000fe20000100800 */
[----:B------:R-:W-:Y:S02]  /*2a70*/  ISETP.GT.U32.AND P0, PT, R4, R21, PT ;  /* 0x000000150400720c */ /* 0x000fe40003f04070 */
[----:B------:R-:W-:Y:S02]  /*2a80*/  IMAD.MOV R23, RZ, RZ, -R23 ;  /* 0x000000ffff177224 */ /* 0x000fe400078e0a17 */
[----:B-1----:R-:W-:-:S02]  /*2a90*/  IMAD.MOV.U32 R13, RZ, RZ, R22 ;  /* 0x000000ffff0d7224 */ /* 0x002fc400078e0016 */
[C---:B------:R-:W-:Y:S02]  /*2aa0*/  IMAD R20, R4.reuse, R23, R20 ;  /* 0x0000001704147224 */ /* 0x040fe400078e0214 */
[----:B------:R-:W-:Y:S02]  /*2ab0*/  IMAD.MOV.U32 R14, RZ, RZ, R0 ;  /* 0x000000ffff0e7224 */ /* 0x000fe400078e0000 */
[----:B------:R-:W-:Y:S02]  /*2ac0*/  @!P5 IMAD.MOV R13, RZ, RZ, -R13 ;  /* 0x000000ffff0dd224 */ /* 0x000fe400078e0a0d */
[----:B------:R-:W-:Y:S02]  /*2ad0*/  @!P1 IMAD.IADD R19, R19, 0x1, -R4 ;  /* 0x0000000113139824 */ /* 0x000fe400078e0a04 */
[----:B------:R-:W-:Y:S01]  /*2ae0*/  @!P6 IMAD.MOV R14, RZ, RZ, -R14 ;  /* 0x000000ffff0ee224 */ /* 0x000fe200078e0a0e */
[----:B------:R-:W-:Y:S01]  /*2af0*/  ISETP.GT.U32.AND P6, PT, R4, R20, PT ;  /* 0x000000140400720c */ /* 0x000fe20003fc4070 */
[----:B------:R-:W-:-:S03]  /*2b00*/  @!P0 IMAD.IADD R21, R21, 0x1, -R4 ;  /* 0x0000000115158824 */ /* 0x000fc600078e0a04 */
[----:B------:R-:W-:Y:S04]  /*2b10*/  STL [R1+0x38], R14 ;  /* 0x0000380e01007387 */ /* 0x000fe80000100800 */
[----:B------:R0:W-:Y:S05]  /*2b20*/  STL [R1+0x24], R13 ;  /* 0x0000240d01007387 */ /* 0x0001ea0000100800 */
[----:B------:R-:W-:Y:S01]  /*2b30*/  @!P6 IMAD.IADD R20, R20, 0x1, -R4 ;  /* 0x000000011414e824 */ /* 0x000fe200078e0a04 */
[----:B------:R-:W-:Y:S01]  /*2b40*/  ISETP.GT.U32.AND P6, PT, R4, R19, PT ;  /* 0x000000130400720c */ /* 0x000fe20003fc4070 */
[----:B0-----:R-:W-:-:S04]  /*2b50*/  IMAD.MOV.U32 R13, RZ, RZ, R21 ;  /* 0x000000ffff0d7224 */ /* 0x001fc800078e0015 */
[----:B------:R-:W-:-:S08]  /*2b60*/  @!P4 IMAD.MOV R13, RZ, RZ, -R13 ;  /* 0x000000ffff0dc224 */ /* 0x000fd000078e0a0d */
[----:B------:R-:W-:Y:S01]  /*2b70*/  @!P6 IMAD.IADD R19, R19, 0x1, -R4 ;  /* 0x000000011313e824 */ /* 0x000fe200078e0a04 */
[----:B------:R-:W-:Y:S03]  /*2b80*/  STL [R1+0x20], R13 ;  /* 0x0000200d01007387 */ /* 0x000fe60000100800 */
[----:B------:R-:W-:Y:S01]  /*2b90*/  @!P2 IMAD.MOV R19, RZ, RZ, -R19 ;  /* 0x000000ffff13a224 */ /* 0x000fe200078e0a13 */
[----:B--2---:R-:W-:Y:S02]  /*2ba0*/  IABS R11, R26 ;  /* 0x0000001a000b7213 */ /* 0x004fe40000000000 */
[----:B------:R-:W-:Y:S02]  /*2bb0*/  IABS R10, R12 ;  /* 0x0000000c000a7213 */ /* 0x000fe40000000000 */
[----:B------:R-:W-:Y:S01]  /*2bc0*/  IABS R2, R28 ;  /* 0x0000001c00027213 */ /* 0x000fe20000000000 */
[----:B------:R-:W-:-:S04]  /*2bd0*/  IMAD.HI.U32 R8, R5, R11, RZ ;  /* 0x0000000b05087227 */ /* 0x000fc800078e00ff */
[----:B------:R-:W-:-:S04]  /*2be0*/  IMAD.HI.U32 R6, R5, R2, RZ ;  /* 0x0000000205067227 */ /* 0x000fc800078e00ff */
[----:B------:R-:W-:-:S04]  /*2bf0*/  IMAD.HI.U32 R7, R5, R10, RZ ;  /* 0x0000000a05077227 */ /* 0x000fc800078e00ff */
[----:B------:R-:W-:Y:S02]  /*2c00*/  IMAD.MOV R8, RZ, RZ, -R8 ;  /* 0x000000ffff087224 */ /* 0x000fe400078e0a08 */
[----:B------:R-:W-:Y:S02]  /*2c10*/  IMAD.MOV R6, RZ, RZ, -R6 ;  /* 0x000000ffff067224 */ /* 0x000fe400078e0a06 */
[----:B------:R-:W-:Y:S02]  /*2c20*/  IMAD.MOV R7, RZ, RZ, -R7 ;  /* 0x000000ffff077224 */ /* 0x000fe400078e0a07 */
[C---:B------:R-:W-:Y:S02]  /*2c30*/  IMAD R11, R4.reuse, R8, R11 ;  /* 0x00000008040b7224 */ /* 0x040fe400078e020b */
[C---:B------:R-:W-:Y:S02]  /*2c40*/  IMAD R2, R4.reuse, R6, R2 ;  /* 0x0000000604027224 */ /* 0x040fe400078e0202 */
[C---:B------:R-:W-:Y:S01]  /*2c50*/  IMAD R10, R4.reuse, R7, R10 ;  /* 0x00000007040a7224 */ /* 0x040fe200078e020a */
[----:B------:R-:W-:-:S02]  /*2c60*/  ISETP.GT.U32.AND P5, PT, R4, R11, PT ;  /* 0x0000000b0400720c */ /* 0x000fc40003fa4070 */
[C---:B------:R-:W-:Y:S02]  /*2c70*/  ISETP.GT.U32.AND P1, PT, R4.reuse, R2, PT ;  /* 0x000000020400720c */ /* 0x040fe40003f24070 */
[----:B------:R-:W-:Y:S02]  /*2c80*/  ISETP.GT.U32.AND P0, PT, R4, R10, PT ;  /* 0x0000000a0400720c */ /* 0x000fe40003f04070 */
[----:B------:R-:W-:-:S07]  /*2c90*/  IABS R6, R24 ;  /* 0x0000001800067213 */ /* 0x000fce0000000000 */
[--C-:B------:R-:W-:Y:S02]  /*2ca0*/  @!P5 IMAD.IADD R11, R11, 0x1, -R4.reuse ;  /* 0x000000010b0bd824 */ /* 0x100fe400078e0a04 */
[--C-:B------:R-:W-:Y:S02]  /*2cb0*/  @!P1 IMAD.IADD R2, R2, 0x1, -R4.reuse ;  /* 0x0000000102029824 */ /* 0x100fe400078e0a04 */
[----:B------:R-:W-:Y:S01]  /*2cc0*/  @!P0 IMAD.IADD R10, R10, 0x1, -R4 ;  /* 0x000000010a0a8824 */ /* 0x000fe200078e0a04 */
[C---:B------:R-:W-:Y:S01]  /*2cd0*/  ISETP.GT.U32.AND P0, PT, R4.reuse, R11, PT ;  /* 0x0000000b0400720c */ /* 0x040fe20003f04070 */
[----:B------:R-:W-:Y:S01]  /*2ce0*/  IMAD.HI.U32 R23, R5, R6, RZ ;  /* 0x0000000605177227 */ /* 0x000fe200078e00ff */
[C---:B------:R-:W-:Y:S02]  /*2cf0*/  ISETP.GT.U32.AND P1, PT, R4.reuse, R2, PT ;  /* 0x000000020400720c */ /* 0x040fe40003f24070 */
[C---:B------:R-:W-:Y:S01]  /*2d00*/  ISETP.GT.U32.AND P5, PT, R4.reuse, R20, PT ;  /* 0x000000140400720c */ /* 0x040fe20003fa4070 */
[----:B------:R-:W-:Y:S01]  /*2d10*/  IMAD.MOV R23, RZ, RZ, -R23 ;  /* 0x000000ffff177224 */ /* 0x000fe200078e0a17 */
[----:B------:R-:W-:-:S03]  /*2d20*/  ISETP.GT.U32.AND P4, PT, R4, R10, PT ;  /* 0x0000000a0400720c */ /* 0x000fc60003f84070 */
[----:B------:R-:W-:Y:S01]  /*2d30*/  IMAD R6, R4, R23, R6 ;  /* 0x0000001704067224 */ /* 0x000fe200078e0206 */
[----:B---3--:R-:W-:-:S05]  /*2d40*/  IABS R8, R27 ;  /* 0x0000001b00087213 */ /* 0x008fca0000000000 */
[----:B------:R-:W-:-:S04]  /*2d50*/  IMAD.HI.U32 R0, R5, R8, RZ ;  /* 0x0000000805007227 */ /* 0x000fc800078e00ff */
[----:B------:R-:W-:Y:S01]  /*2d60*/  IMAD.MOV R0, RZ, RZ, -R0 ;  /* 0x000000ffff007224 */ /* 0x000fe200078e0a00 */
[C---:B------:R-:W-:Y:S01]  /*2d70*/  ISETP.GT.U32.AND P6, PT, R4.reuse, R6, PT ;  /* 0x000000060400720c */ /* 0x040fe20003fc4070 */
[----:B------:R-:W-:Y:S02]  /*2d80*/  @!P0 IMAD.IADD R11, R11, 0x1, -R4 ;  /* 0x000000010b0b8824 */ /* 0x000fe400078e0a04 */
[----:B------:R-:W-:Y:S01]  /*2d90*/  IMAD R8, R4, R0, R8 ;  /* 0x0000000004087224 */ /* 0x000fe200078e0208 */
[----:B------:R-:W-:Y:S01]  /*2da0*/  ISETP.GE.AND P0, PT, R26, RZ, PT ;  /* 0x000000ff1a00720c */ /* 0x000fe20003f06270 */
[--C-:B------:R-:W-:Y:S01]  /*2db0*/  @!P1 IMAD.IADD R2, R2, 0x1, -R4.reuse ;  /* 0x0000000102029824 */ /* 0x100fe200078e0a04 */
[----:B------:R-:W-:Y:S01]  /*2dc0*/  ISETP.GE.AND P1, PT, R12, RZ, PT ;  /* 0x000000ff0c00720c */ /* 0x000fe20003f26270 */
[--C-:B------:R-:W-:Y:S01]  /*2dd0*/  @!P5 IMAD.IADD R20, R20, 0x1, -R4.reuse ;  /* 0x000000011414d824 */ /* 0x100fe200078e0a04 */
[----:B------:R-:W-:Y:S01]  /*2de0*/  ISETP.GT.U32.AND P5, PT, R4, R8, PT ;  /* 0x000000080400720c */ /* 0x000fe20003fa4070 */
[----:B------:R-:W-:Y:S01]  /*2df0*/  @!P4 IMAD.IADD R10, R10, 0x1, -R4 ;  /* 0x000000010a0ac824 */ /* 0x000fe200078e0a04 */
[----:B------:R-:W2:Y:S01]  /*2e00*/  LDL.LU R26, [R1+0xec] ;  /* 0x0000ec00011a7983 */ /* 0x000ea20000300800 */
[----:B------:R-:W-:-:S02]  /*2e10*/  @!P3 IMAD.MOV R20, RZ, RZ, -R20 ;  /* 0x000000ffff14b224 */ /* 0x000fc400078e0a14 */
[----:B------:R-:W-:Y:S02]  /*2e20*/  IMAD.MOV.U32 R12, RZ, RZ, R10 ;  /* 0x000000ffff0c7224 */ /* 0x000fe400078e000a */
[----:B------:R-:W-:Y:S01]  /*2e30*/  @!P6 IMAD.IADD R6, R6, 0x1, -R4 ;  /* 0x000000010606e824 */ /* 0x000fe200078e0a04 */
[----:B------:R-:W-:Y:S01]  /*2e40*/  ISETP.GE.AND P6, PT, R28, RZ, PT ;  /* 0x000000ff1c00720c */ /* 0x000fe20003fc6270 */
[----:B------:R-:W-:Y:S01]  /*2e50*/  @!P0 IMAD.MOV R11, RZ, RZ, -R11 ;  /* 0x000000ffff0b8224 */ /* 0x000fe200078e0a0b */
[----:B------:R-:W3:Y:S01]  /*2e60*/  LDL.LU R28, [R1+0xf0] ;  /* 0x0000f000011c7983 */ /* 0x000ee20000300800 */
[----:B------:R-:W-:Y:S02]  /*2e70*/  @!P1 IMAD.MOV R12, RZ, RZ, -R12 ;  /* 0x000000ffff0c9224 */ /* 0x000fe400078e0a0c */
[----:B------:R-:W-:Y:S01]  /*2e80*/  @!P5 IMAD.IADD R8, R8, 0x1, -R4 ;  /* 0x000000010808d824 */ /* 0x000fe200078e0a04 */
[----:B------:R-:W-:Y:S01]  /*2e90*/  STL [R1+0xd00], R19 ;  /* 0x000d001301007387 */ /* 0x000fe20000100800 */
[----:B------:R-:W-:-:S03]  /*2ea0*/  ISETP.GE.AND P5, PT, R24, RZ, PT ;  /* 0x000000ff1800720c */ /* 0x000fc60003fa6270 */
[----:B------:R-:W-:Y:S01]  /*2eb0*/  STL [R1+0xd04], R20 ;  /* 0x000d041401007387 */ /* 0x000fe20000100800 */
[----:B------:R-:W-:-:S03]  /*2ec0*/  ISETP.GE.AND P1, PT, R27, RZ, PT ;  /* 0x000000ff1b00720c */ /* 0x000fc60003f26270 */
[----:B------:R-:W4:Y:S04]  /*2ed0*/  LDL.LU R24, [R1+0xf4] ;  /* 0x0000f40001187983 */ /* 0x000f280000300800 */
[----:B------:R-:W-:Y:S04]  /*2ee0*/  STL [R1+0x80], R11 ;  /* 0x0000800b01007387 */ /* 0x000fe80000100800 */
[----:B------:R0:W-:Y:S04]  /*2ef0*/  STL [R1+0x84], R12 ;  /* 0x0000840c01007387 */ /* 0x0001e80000100800 */
[----:B------:R-:W3:Y:S01]  /*2f00*/  LDL.LU R27, [R1+0xf8] ;  /* 0x0000f800011b7983 */ /* 0x000ee20000300800 */
[----:B------:R-:W-:-:S05]  /*2f10*/  IABS R7, R9 ;  /* 0x0000000900077213 */ /* 0x000fca0000000000 */
[----:B------:R-:W-:-:S04]  /*2f20*/  IMAD.HI.U32 R22, R5, R7, RZ ;  /* 0x0000000705167227 */ /* 0x000fc800078e00ff */
[----:B------:R-:W-:-:S04]  /*2f30*/  IMAD.MOV R22, RZ, RZ, -R22 ;  /* 0x000000ffff167224 */ /* 0x000fc800078e0a16 */
[----:B------:R-:W-:-:S05]  /*2f40*/  IMAD R7, R4, R22, R7 ;  /* 0x0000001604077224 */ /* 0x000fca00078e0207 */
[----:B------:R-:W-:Y:S01]  /*2f50*/  ISETP.GT.U32.AND P4, PT, R4, R7, PT ;  /* 0x000000070400720c */ /* 0x000fe20003f84070 */
[----:B------:R-:W-:-:S12]  /*2f60*/  IMAD.MOV.U32 R10, RZ, RZ, R2 ;  /* 0x000000ffff0a7224 */ /* 0x000fd800078e0002 */
[----:B------:R-:W-:-:S05]  /*2f70*/  @!P4 IMAD.IADD R7, R7, 0x1, -R4 ;  /* 0x000000010707c824 */ /* 0x000fca00078e0a04 */
[----:B------:R-:W-:Y:S01]  /*2f80*/  ISETP.GT.U32.AND P0, PT, R4, R7, PT ;  /* 0x000000070400720c */ /* 0x000fe20003f04070 */
[----:B------:R-:W-:Y:S01]  /*2f90*/  @!P6 IMAD.MOV R10, RZ, RZ, -R10 ;  /* 0x000000ffff0ae224 */ /* 0x000fe200078e0a0a */
[----:B------:R-:W-:-:S04]  /*2fa0*/  IABS R22, R25 ;  /* 0x0000001900167213 */ /* 0x000fc80000000000 */
[----:B------:R-:W-:Y:S07]  /*2fb0*/  STL [R1+0x88], R10 ;  /* 0x0000880a01007387 */ /* 0x000fee0000100800 */
[----:B------:R-:W-:Y:S01]  /*2fc0*/  @!P0 IMAD.IADD R7, R7, 0x1, -R4 ;  /* 0x0000000107078824 */ /* 0x000fe200078e0a04 */
[----:B------:R-:W-:Y:S02]  /*2fd0*/  ISETP.GE.AND P0, PT, R25, RZ, PT ;  /* 0x000000ff1900720c */ /* 0x000fe40003f06270 */
[----:B------:R-:W4:Y:S01]  /*2fe0*/  LDL.LU R25, [R1+0xfc] ;  /* 0x0000fc0001197983 */ /* 0x000f220000300800 */
[----:B------:R-:W-:-:S05]  /*2ff0*/  IABS R0, R29 ;  /* 0x0000001d00007213 */ /* 0x000fca0000000000 */
[----:B------:R-:W-:-:S04]  /*3000*/  IMAD.HI.U32 R23, R5, R0, RZ ;  /* 0x0000000005177227 */ /* 0x000fc800078e00ff */
[----:B------:R-:W-:Y:S01]  /*3010*/  IMAD.MOV R23, RZ, RZ, -R23 ;  /* 0x000000ffff177224 */ /* 0x000fe200078e0a17 */
[----:B------:R-:W-:-:S03]  /*3020*/  ISETP.GT.U32.AND P2, PT, R4, R6, PT ;  /* 0x000000060400720c */ /* 0x000fc60003f44070 */
[----:B------:R-:W-:-:S05]  /*3030*/  IMAD R0, R4, R23, R0 ;  /* 0x0000001704007224 */ /* 0x000fca00078e0200 */
[C---:B------:R-:W-:Y:S02]  /*3040*/  ISETP.GT.U32.AND P4, PT, R4.reuse, R0, PT ;  /* 0x000000000400720c */ /* 0x040fe40003f84070 */
[----:B------:R-:W-:-:S03]  /*3050*/  ISETP.GT.U32.AND P3, PT, R4, R8, PT ;  /* 0x000000080400720c */ /* 0x000fc60003f64070 */
[----:B------:R-:W-:Y:S01]  /*3060*/  @!P2 IMAD.IADD R6, R6, 0x1, -R4 ;  /* 0x000000010606a824 */ /* 0x000fe200078e0a04 */
[----:B------:R-:W-:-:S03]  /*3070*/  ISETP.GE.AND P2, PT, R9, RZ, PT ;  /* 0x000000ff0900720c */ /* 0x000fc60003f46270 */
[----:B------:R-:W-:-:S04]  /*3080*/  IMAD.MOV.U32 R9, RZ, RZ, R6 ;  /* 0x000000ffff097224 */ /* 0x000fc800078e0006 */
[----:B------:R-:W-:Y:S02]  /*3090*/  @!P4 IMAD.IADD R0, R0, 0x1, -R4 ;  /* 0x000000010000c824 */ /* 0x000fe400078e0a04 */
[----:B------:R-:W-:-:S03]  /*30a0*/  @!P5 IMAD.MOV R9, RZ, RZ, -R9 ;  /* 0x000000ffff09d224 */ /* 0x000fc600078e0a09 */
[----:B------:R-:W-:Y:S01]  /*30b0*/  ISETP.GT.U32.AND P5, PT, R4, R0, PT ;  /* 0x000000000400720c */ /* 0x000fe20003fa4070 */
[----:B------:R-:W-:Y:S02]  /*30c0*/  @!P3 IMAD.IADD R8, R8, 0x1, -R4 ;  /* 0x000000010808b824 */ /* 0x000fe400078e0a04 */
[----:B------:R-:W-:Y:S02]  /*30d0*/  @!P2 IMAD.MOV R7, RZ, RZ, -R7 ;  /* 0x000000ffff07a224 */ /* 0x000fe400078e0a07 */
[----:B------:R-:W-:-:S08]  /*30e0*/  @!P1 IMAD.MOV R8, RZ, RZ, -R8 ;  /* 0x000000ffff089224 */ /* 0x000fd000078e0a08 */
[----:B------:R-:W-:Y:S02]  /*30f0*/  @!P5 IMAD.IADD R0, R0, 0x1, -R4 ;  /* 0x000000010000d824 */ /* 0x000fe400078e0a04 */
[----:B------:R-:W-:-:S04]  /*3100*/  IMAD.HI.U32 R21, R5, R22, RZ ;  /* 0x0000001605157227 */ /* 0x000fc800078e00ff */
[----:B------:R-:W-:-:S04]  /*3110*/  IMAD.MOV R21, RZ, RZ, -R21 ;  /* 0x000000ffff157224 */ /* 0x000fc800078e0a15 */
[----:B------:R-:W-:Y:S01]  /*3120*/  IMAD R22, R4, R21, R22 ;  /* 0x0000001504167224 */ /* 0x000fe200078e0216 */
[----:B------:R-:W-:-:S04]  /*3130*/  ISETP.GE.AND P3, PT, R29, RZ, PT ;  /* 0x000000ff1d00720c */ /* 0x000fc80003f66270 */
[----:B------:R-:W-:-:S13]  /*3140*/  ISETP.GT.U32.AND P6, PT, R4, R22, PT ;  /* 0x000000160400720c */ /* 0x000fda0003fc4070 */
[----:B------:R-:W-:-:S05]  /*3150*/  @!P6 IMAD.IADD R22, R22, 0x1, -R4 ;  /* 0x000000011616e824 */ /* 0x000fca00078e0a04 */
[----:B------:R-:W-:Y:S01]  /*3160*/  ISETP.GT.U32.AND P6, PT, R4, R22, PT ;  /* 0x000000160400720c */ /* 0x000fe20003fc4070 */
[----:B0-----:R-:W-:-:S04]  /*3170*/  IMAD.MOV.U32 R12, RZ, RZ, R0 ;  /* 0x000000ffff0c7224 */ /* 0x001fc800078e0000 */
[----:B------:R-:W-:-:S08]  /*3180*/  @!P3 IMAD.MOV R12, RZ, RZ, -R12 ;  /* 0x000000ffff0cb224 */ /* 0x000fd000078e0a0c */
[----:B------:R-:W-:Y:S01]  /*3190*/  @!P6 IMAD.IADD R22, R22, 0x1, -R4 ;  /* 0x000000011616e824 */ /* 0x000fe200078e0a04 */
[----:B--2---:R-:W-:Y:S02]  /*31a0*/  IABS R2, R26 ;  /* 0x0000001a00027213 */ /* 0x004fe40000000000 */
[----:B------:R-:W-:Y:S02]  /*31b0*/  ISETP.GE.AND P4, PT, R26, RZ, PT ;  /* 0x000000ff1a00720c */ /* 0x000fe40003f86270 */
[----:B------:R-:W2:Y:S04]  /*31c0*/  LDL.LU R26, [R1+0x100] ;  /* 0x00010000011a7983 */ /* 0x000ea80000300800 */
[----:B------:R0:W-:Y:S04]  /*31d0*/  STL [R1+0x8c], R9 ;  /* 0x00008c0901007387 */ /* 0x0001e80000100800 */
[----:B------:R-:W-:Y:S04]  /*31e0*/  STL [R1+0x94], R8 ;  /* 0x0000940801007387 */ /* 0x000fe80000100800 */
[----:B------:R1:W-:Y:S01]  /*31f0*/  STL [R1+0x98], R7 ;  /* 0x0000980701007387 */ /* 0x0003e20000100800 */
[----:B---3--:R-:W-:-:S02]  /*3200*/  ISETP.GE.AND P5, PT, R27, RZ, PT ;  /* 0x000000ff1b00720c */ /* 0x008fc40003fa6270 */
[----:B------:R-:W-:Y:S02]  /*3210*/  IABS R11, R27 ;  /* 0x0000001b000b7213 */ /* 0x000fe40000000000 */
[----:B------:R-:W3:Y:S04]  /*3220*/  LDL.LU R27, [R1+0x104] ;  /* 0x00010400011b7983 */ /* 0x000ee80000300800 */
[----:B0-----:R-:W3:Y:S04]  /*3230*/  LDL.LU R9, [R1+0x108] ;  /* 0x0001080001097983 */ /* 0x001ee80000300800 */
[----:B------:R-:W3:Y:S01]  /*3240*/  LDL.LU R29, [R1+0x10c] ;  /* 0x00010c00011d7983 */ /* 0x000ee20000300800 */
[----:B------:R-:W-:-:S04]  /*3250*/  IMAD.HI.U32 R6, R5, R2, RZ ;  /* 0x0000000205067227 */ /* 0x000fc800078e00ff */
[----:B------:R-:W-:Y:S01]  /*3260*/  IMAD.MOV R6, RZ, RZ, -R6 ;  /* 0x000000ffff067224 */ /* 0x000fe200078e0a06 */
[----:B------:R-:W-:-:S03]  /*3270*/  IABS R21, R28 ;  /* 0x0000001c00157213 */ /* 0x000fc60000000000 */
[----:B------:R-:W-:Y:S02]  /*3280*/  IMAD R2, R4, R6, R2 ;  /* 0x0000000604027224 */ /* 0x000fe400078e0202 */
[----:B-1----:R-:W-:-:S03]  /*3290*/  IMAD.HI.U32 R7, R5, R21, RZ ;  /* 0x0000001505077227 */ /* 0x002fc600078e00ff */
[----:B------:R-:W-:Y:S01]  /*32a0*/  ISETP.GT.U32.AND P6, PT, R4, R2, PT ;  /* 0x000000020400720c */ /* 0x000fe20003fc4070 */
[----:B------:R-:W-:Y:S01]  /*32b0*/  IMAD.MOV R7, RZ, RZ, -R7 ;  /* 0x000000ffff077224 */ /* 0x000fe200078e0a07 */
[----:B------:R-:W-:Y:S01]  /*32c0*/  ISETP.GE.AND P1, PT, R28, RZ, PT ;  /* 0x000000ff1c00720c */ /* 0x000fe20003f26270 */
[----:B------:R0:W-:Y:S02]  /*32d0*/  STL [R1+0x78], R12 ;  /* 0x0000780c01007387 */ /* 0x0001e40000100800 */
[C---:B------:R-:W-:Y:S02]  /*32e0*/  IMAD R21, R4.reuse, R7, R21 ;  /* 0x0000000704157224 */ /* 0x040fe400078e0215 */
[----:B------:R-:W3:Y:S01]  /*32f0*/  LDL.LU R28, [R1+0x110] ;  /* 0x00011000011c7983 */ /* 0x000ee20000300800 */
[----:B----4-:R-:W-:Y:S02]  /*3300*/  IABS R23, R24 ;  /* 0x0000001800177213 */ /* 0x010fe40000000000 */
[----:B------:R-:W-:-:S03]  /*3310*/  ISETP.GT.U32.AND P3, PT, R4, R21, PT ;  /* 0x000000150400720c */ /* 0x000fc60003f64070 */
[----:B------:R-:W-:Y:S02]  /*3320*/  @!P6 IMAD.IADD R2, R2, 0x1, -R4 ;  /* 0x000000010202e824 */ /* 0x000fe400078e0a04 */
[----:B------:R-:W-:-:S03]  /*3330*/  IMAD.HI.U32 R6, R5, R23, RZ ;  /* 0x0000001705067227 */ /* 0x000fc600078e00ff */
[C---:B------:R-:W-:Y:S01]  /*3340*/  ISETP.GT.U32.AND P6, PT, R4.reuse, R2, PT ;  /* 0x000000020400720c */ /* 0x040fe20003fc4070 */
[----:B------:R-:W-:Y:S02]  /*3350*/  IMAD.MOV R6, RZ, RZ, -R6 ;  /* 0x000000ffff067224 */ /* 0x000fe400078e0a06 */
[----:B0-----:R-:W-:Y:S02]  /*3360*/  IMAD.MOV.U32 R12, RZ, RZ, R22 ;  /* 0x000000ffff0c7224 */ /* 0x001fe400078e0016 */
[C---:B------:R-:W-:Y:S01]  /*3370*/  IMAD R23, R4.reuse, R6, R23 ;  /* 0x0000000604177224 */ /* 0x040fe200078e0217 */
[----:B------:R-:W-:Y:S01]  /*3380*/  IABS R8, R25 ;  /* 0x0000001900087213 */ /* 0x000fe20000000000 */
[----:B------:R-:W-:Y:S02]  /*3390*/  @!P3 IMAD.IADD R21, R21, 0x1, -R4 ;  /* 0x000000011515b824 */ /* 0x000fe400078e0a04 */
[----:B------:R-:W-:Y:S02]  /*33a0*/  @!P0 IMAD.MOV R12, RZ, RZ, -R12 ;  /* 0x000000ffff0c8224 */ /* 0x000fe400078e0a0c */
[----:B------:R-:W-:Y:S01]  /*33b0*/  IMAD.HI.U32 R6, R5, R8, RZ ;  /* 0x0000000805067227 */ /* 0x000fe200078e00ff */
[----:B------:R-:W-:-:S03]  /*33c0*/  ISETP.GT.U32.AND P3, PT, R4, R21, PT ;  /* 0x000000150400720c */ /* 0x000fc60003f64070 */
[----:B------:R-:W-:Y:S02]  /*33d0*/  IMAD.MOV R6, RZ, RZ, -R6 ;  /* 0x000000ffff067224 */ /* 0x000fe400078e0a06 */
[----:B------:R-:W-:Y:S01]  /*33e0*/  @!P6 IMAD.IADD R2, R2, 0x1, -R4 ;  /* 0x000000010202e824 */ /* 0x000fe200078e0a04 */
[----:B------:R0:W-:Y:S01]  /*33f0*/  STL [R1+0x68], R12 ;  /* 0x0000680c01007387 */ /* 0x0001e20000100800 */
[----:B------:R-:W-:Y:S02]  /*3400*/  IMAD R8, R4, R6, R8 ;  /* 0x0000000604087224 */ /* 0x000fe400078e0208 */
[----:B0-----:R-:W-:-:S04]  /*3410*/  IMAD.MOV.U32 R12, RZ, RZ, R2 ;  /* 0x000000ffff0c7224 */ /* 0x001fc800078e0002 */
[----:B------:R-:W-:Y:S01]  /*3420*/  @!P4 IMAD.MOV R12, RZ, RZ, -R12 ;  /* 0x000000ffff0cc224 */ /* 0x000fe200078e0a0c */
[----:B------:R-:W-:Y:S01]  /*3430*/  ISETP.GT.U32.AND P4, PT, R4, R8, PT ;  /* 0x000000080400720c */ /* 0x000fe20003f84070 */
[----:B------:R-:W-:-:S04]  /*3440*/  @!P3 IMAD.IADD R21, R21, 0x1, -R4 ;  /* 0x000000011515b824 */ /* 0x000fc800078e0a04 */
[----:B------:R-:W-:Y:S01]  /*3450*/  @!P1 IMAD.MOV R21, RZ, RZ, -R21 ;  /* 0x000000ffff159224 */ /* 0x000fe200078e0a15 */
[----:B------:R0:W-:Y:S01]  /*3460*/  STL [R1+0x64], R12 ;  /* 0x0000640c01007387 */ /* 0x0001e20000100800 */
[----:B------:R-:W-:-:S03]  /*3470*/  ISETP.GE.AND P2, PT, R24, RZ, PT ;  /* 0x000000ff1800720c */ /* 0x000fc60003f46270 */
[----:B------:R-:W-:Y:S03]  /*3480*/  STL [R1+0xd08], R21 ;  /* 0x000d081501007387 */ /* 0x000fe60000100800 */
[----:B------:R-:W-:Y:S01]  /*3490*/  @!P4 IMAD.IADD R8, R8, 0x1, -R4 ;  /* 0x000000010808c824 */ /* 0x000fe200078e0a04 */
[----:B------:R-:W-:Y:S01]  /*34a0*/  ISETP.GE.AND P4, PT, R25, RZ, PT ;  /* 0x000000ff1900720c */ /* 0x000fe20003f86270 */
[----:B------:R-:W4:Y:S04]  /*34b0*/  LDL.LU R24, [R1+0x114] ;  /* 0x0001140001187983 */ /* 0x000f280000300800 */
[----:B------:R-:W4:Y:S01]  /*34c0*/  LDL.LU R25, [R1+0x118] ;  /* 0x0001180001197983 */ /* 0x000f220000300800 */
[----:B------:R-:W-:Y:S01]  /*34d0*/  ISETP.GT.U32.AND P0, PT, R4, R23, PT ;  /* 0x000000170400720c */ /* 0x000fe20003f04070 */
[----:B------:R-:W-:-:S04]  /*34e0*/  IMAD.HI.U32 R7, R5, R11, RZ ;  /* 0x0000000b05077227 */ /* 0x000fc800078e00ff */
[----:B------:R-:W-:-:S04]  /*34f0*/  IMAD.MOV R7, RZ, RZ, -R7 ;  /* 0x000000ffff077224 */ /* 0x000fc800078e0a07 */
[----:B------:R-:W-:-:S04]  /*3500*/  IMAD R11, R4, R7, R11 ;  /* 0x00000007040b7224 */ /* 0x000fc800078e020b */
[----:B------:R-:W-:Y:S01]  /*3510*/  @!P0 IMAD.IADD R23, R23, 0x1, -R4 ;  /* 0x0000000117178824 */ /* 0x000fe200078e0a04 */
[----:B------:R-:W-:-:S04]  /*3520*/  ISETP.GT.U32.AND P6, PT, R4, R11, PT ;  /* 0x0000000b0400720c */ /* 0x000fc80003fc4070 */
[C---:B------:R-:W-:Y:S02]  /*3530*/  ISETP.GT.U32.AND P0, PT, R4.reuse, R23, PT ;  /* 0x000000170400720c */ /* 0x040fe40003f04070 */
[----:B------:R-:W-:-:S07]  /*3540*/  ISETP.GT.U32.AND P1, PT, R4, R8, PT ;  /* 0x000000080400720c */ /* 0x000fce0003f24070 */
[----:B------:R-:W-:-:S04]  /*3550*/  @!P6 IMAD.IADD R11, R11, 0x1, -R4 ;  /* 0x000000010b0be824 */ /* 0x000fc800078e0a04 */
[----:B------:R-:W-:Y:S01]  /*3560*/  @!P0 IMAD.IADD R23, R23, 0x1, -R4 ;  /* 0x0000000117178824 */ /* 0x000fe200078e0a04 */
[----:B------:R-:W-:-:S03]  /*3570*/  ISETP.GT.U32.AND P6, PT, R4, R11, PT ;  /* 0x0000000b0400720c */ /* 0x000fc60003fc4070 */
[----:B0-----:R-:W-:-:S04]  /*3580*/  IMAD.MOV.U32 R12, RZ, RZ, R23 ;  /* 0x000000ffff0c7224 */ /* 0x001fc800078e0017 */
[----:B------:R-:W-:Y:S02]  /*3590*/  @!P2 IMAD.MOV R12, RZ, RZ, -R12 ;  /* 0x000000ffff0ca224 */ /* 0x000fe400078e0a0c */
[----:B------:R-:W-:-:S04]  /*35a0*/  @!P1 IMAD.IADD R8, R8, 0x1, -R4 ;  /* 0x0000000108089824 */ /* 0x000fc800078e0a04 */
[----:B------:R-:W-:-:S04]  /*35b0*/  @!P6 IMAD.IADD R11, R11, 0x1, -R4 ;  /* 0x000000010b0be824 */ /* 0x000fc800078e0a04 */
[----:B------:R-:W-:Y:S01]  /*35c0*/  @!P5 IMAD.MOV R11, RZ, RZ, -R11 ;  /* 0x000000ffff0bd224 */ /* 0x000fe200078e0a0b */
[----:B--2---:R-:W-:-:S05]  /*35d0*/  IABS R10, R26 ;  /* 0x0000001a000a7213 */ /* 0x004fca0000000000 */
[----:B------:R-:W-:-:S04]  /*35e0*/  IMAD.HI.U32 R0, R5, R10, RZ ;  /* 0x0000000a05007227 */ /* 0x000fc800078e00ff */
[----:B------:R-:W-:-:S04]  /*35f0*/  IMAD.MOV R0, RZ, RZ, -R0 ;  /* 0x000000ffff007224 */ /* 0x000fc800078e0a00 */
[----:B------:R-:W-:-:S05]  /*3600*/  IMAD R10, R4, R0, R10 ;  /* 0x00000000040a7224 */ /* 0x000fca00078e020a */
[----:B------:R-:W-:Y:S02]  /*3610*/  ISETP.GT.U32.AND P3, PT, R4, R10, PT ;  /* 0x0000000a0400720c */ /* 0x000fe40003f64070 */
[----:B---3--:R-:W-:-:S05]  /*3620*/  IABS R7, R27 ;  /* 0x0000001b00077213 */ /* 0x008fca0000000000 */
[----:B------:R-:W-:-:S04]  /*3630*/  IMAD.HI.U32 R22, R5, R7, RZ ;  /* 0x0000000705167227 */ /* 0x000fc800078e00ff */
[----:B------:R-:W-:-:S04]  /*3640*/  IMAD.MOV R22, RZ, RZ, -R22 ;  /* 0x000000ffff167224 */ /* 0x000fc800078e0a16 */
[----:B------:R-:W-:-:S05]  /*3650*/  IMAD R7, R4, R22, R7 ;  /* 0x0000001604077224 */ /* 0x000fca00078e0207 */
[----:B------:R-:W-:Y:S01]  /*3660*/  ISETP.GT.U32.AND P0, PT, R4, R7, PT ;  /* 0x000000070400720c */ /* 0x000fe20003f04070 */
[----:B------:R-:W-:Y:S01]  /*3670*/  @!P3 IMAD.IADD R10, R10, 0x1, -R4 ;  /* 0x000000010a0ab824 */ /* 0x000fe200078e0a04 */
[----:B------:R-:W-:Y:S02]  /*3680*/  IABS R0, R29 ;  /* 0x0000001d00007213 */ /* 0x000fe40000000000 */
[----:B------:R-:W-:Y:S02]  /*3690*/  IABS R6, R9 ;  /* 0x0000000900067213 */ /* 0x000fe40000000000 */
[----:B------:R-:W-:Y:S02]  /*36a0*/  ISETP.GE.AND P3, PT, R26, RZ, PT ;  /* 0x000000ff1a00720c */ /* 0x000fe40003f66270 */
[----:B------:R-:W2:Y:S01]  /*36b0*/  LDL.LU R26, [R1+0x11c] ;  /* 0x00011c00011a7983 */ /* 0x000ea20000300800 */
[----:B------:R-:W-:Y:S01]  /*36c0*/  ISETP.GT.U32.AND P2, PT, R4, R10, PT ;  /* 0x0000000a0400720c */ /* 0x000fe20003f44070 */
[----:B------:R-:W-:-:S04]  /*36d0*/  IMAD.HI.U32 R22, R5, R0, RZ ;  /* 0x0000000005167227 */ /* 0x000fc800078e00ff */
[----:B------:R-:W-:-:S04]  /*36e0*/  IMAD.HI.U32 R2, R5, R6, RZ ;  /* 0x0000000605027227 */ /* 0x000fc800078e00ff */
[----:B------:R-:W-:Y:S02]  /*36f0*/  @!P0 IMAD.IADD R7, R7, 0x1, -R4 ;  /* 0x0000000107078824 */ /* 0x000fe400078e0a04 */
[----:B------:R-:W-:Y:S02]  /*3700*/  IMAD.MOV R22, RZ, RZ, -R22 ;  /* 0x000000ffff167224 */ /* 0x000fe400078e0a16 */
[----:B------:R-:W-:Y:S01]  /*3710*/  IMAD.MOV R2, RZ, RZ, -R2 ;  /* 0x000000ffff027224 */ /* 0x000fe200078e0a02 */
[C---:B------:R-:W-:Y:S01]  /*3720*/  ISETP.GT.U32.AND P0, PT, R4.reuse, R7, PT ;  /* 0x000000070400720c */ /* 0x040fe20003f04070 */
[C---:B------:R-:W-:Y:S01]  /*3730*/  IMAD R0, R4.reuse, R22, R0 ;  /* 0x0000001604007224 */ /* 0x040fe200078e0200 */
[----:B------:R0:W-:Y:S01]  /*3740*/  STL [R1+0x18], R12 ;  /* 0x0000180c01007387 */ /* 0x0001e20000100800 */
[----:B------:R-:W-:Y:S01]  /*3750*/  IMAD R6, R4, R2, R6 ;  /* 0x0000000204067224 */ /* 0x000fe200078e0206 */
[----:B------:R-:W-:Y:S01]  /*3760*/  ISETP.GE.AND P5, PT, R27, RZ, PT ;  /* 0x000000ff1b00720c */ /* 0x000fe20003fa6270 */
[----:B------:R-:W-:Y:S01]  /*3770*/  @!P2 IMAD.IADD R10, R10, 0x1, -R4 ;  /* 0x000000010a0aa824 */ /* 0x000fe200078e0a04 */
[C---:B------:R-:W-:Y:S01]  /*3780*/  ISETP.GT.U32.AND P1, PT, R4.reuse, R0, PT ;  /* 0x000000000400720c */ /* 0x040fe20003f24070 */
[----:B------:R-:W3:Y:S01]  /*3790*/  LDL.LU R27, [R1+0x120] ;  /* 0x00012000011b7983 */ /* 0x000ee20000300800 */
[----:B------:R-:W-:Y:S01]  /*37a0*/  ISETP.GT.U32.AND P6, PT, R4, R6, PT ;  /* 0x000000060400720c */ /* 0x000fe20003fc4070 */
[----:B0-----:R-:W-:-:S04]  /*37b0*/  IMAD.MOV.U32 R12, RZ, RZ, R8 ;  /* 0x000000ffff0c7224 */ /* 0x001fc800078e0008 */
[----:B------:R-:W-:Y:S01]  /*37c0*/  @!P4 IMAD.MOV R12, RZ, RZ, -R12 ;  /* 0x000000ffff0cc224 */ /* 0x000fe200078e0a0c */
[----:B------:R-:W-:Y:S01]  /*37d0*/  ISETP.GE.AND P4, PT, R9, RZ, PT ;  /* 0x000000ff0900720c */ /* 0x000fe20003f86270 */
[----:B------:R-:W-:Y:S02]  /*37e0*/  IMAD.MOV.U32 R9, RZ, RZ, R10 ;  /* 0x000000ffff097224 */ /* 0x000fe400078e000a */
[----:B------:R-:W-:Y:S02]  /*37f0*/  @!P0 IMAD.IADD R7, R7, 0x1, -R4 ;  /* 0x0000000107078824 */ /* 0x000fe400078e0a04 */
[----:B------:R-:W-:Y:S01]  /*3800*/  @!P3 IMAD.MOV R9, RZ, RZ, -R9 ;  /* 0x000000ffff09b224 */ /* 0x000fe200078e0a09 */
[----:B------:R-:W-:Y:S01]  /*3810*/  STL [R1+0x2c], R11 ;  /* 0x00002c0b01007387 */ /* 0x000fe20000100800 */
[----:B------:R-:W-:-:S03]  /*3820*/  @!P5 IMAD.MOV R7, RZ, RZ, -R7 ;  /* 0x000000ffff07d224 */ /* 0x000fc600078e0a07 */
[----:B------:R0:W-:Y:S01]  /*3830*/  STL [R1+0x30], R12 ;  /* 0x0000300c01007387 */ /* 0x0001e20000100800 */
[----:B------:R-:W-:-:S03]  /*3840*/  @!P1 IMAD.IADD R0, R0, 0x1, -R4 ;  /* 0x0000000100009824 */ /* 0x000fc600078e0a04 */
[----:B------:R1:W-:Y:S01]  /*3850*/  STL [R1+0x34], R9 ;  /* 0x0000340901007387 */ /* 0x0003e20000100800 */
[----:B------:R-:W-:-:S03]  /*3860*/  @!P6 IMAD.IADD R6, R6, 0x1, -R4 ;  /* 0x000000010606e824 */ /* 0x000fc600078e0a04 */
[----:B------:R-:W3:Y:S01]  /*3870*/  LDL.LU R18, [R1+0x124] ;  /* 0x0001240001127983 */ /* 0x000ee20000300800 */
[----:B------:R-:W-:-:S03]  /*3880*/  ISETP.GT.U32.AND P1, PT, R4, R0, PT ;  /* 0x000000000400720c */ /* 0x000fc60003f24070 */
[----:B------:R4:W-:Y:S01]  /*3890*/  STL [R1+0x3c], R7 ;  /* 0x00003c0701007387 */ /* 0x0009e20000100800 */
[----:B------:R-:W-:-:S03]  /*38a0*/  ISETP.GT.U32.AND P6, PT, R4, R6, PT ;  /* 0x000000060400720c */ /* 0x000fc60003fc4070 */
[----:B0-----:R-:W3:Y:S01]  /*38b0*/  LDL.LU R12, [R1+0x128] ;  /* 0x00012800010c7983 */ /* 0x001ee20000300800 */
[----:B------:R-:W-:Y:S02]  /*38c0*/  IABS R2, R28 ;  /* 0x0000001c00027213 */ /* 0x000fe40000000000 */
[----:B------:R-:W-:-:S03]  /*38d0*/  ISETP.GE.AND P2, PT, R29, RZ, PT ;  /* 0x000000ff1d00720c */ /* 0x000fc60003f46270 */
[----:B------:R-:W-:-:S04]  /*38e0*/  IMAD.HI.U32 R8, R5, R2, RZ ;  /* 0x0000000205087227 */ /* 0x000fc800078e00ff */
[----:B------:R-:W-:Y:S02]  /*38f0*/  IMAD.MOV R8, RZ, RZ, -R8 ;  /* 0x000000ffff087224 */ /* 0x000fe400078e0a08 */
[--C-:B------:R-:W-:Y:S02]  /*3900*/  @!P1 IMAD.IADD R0, R0, 0x1, -R4.reuse ;  /* 0x0000000100009824 */ /* 0x100fe400078e0a04 */
[----:B------:R-:W-:Y:S02]  /*3910*/  @!P6 IMAD.IADD R6, R6, 0x1, -R4 ;  /* 0x000000010606e824 */ /* 0x000fe400078e0a04 */
[----:B------:R-:W-:Y:S02]  /*3920*/  IMAD R2, R4, R8, R2 ;  /* 0x0000000804027224 */ /* 0x000fe400078e0202 */
[----:B------:R-:W-:Y:S02]  /*3930*/  IMAD.MOV.U32 R8, RZ, RZ, R0 ;  /* 0x000000ffff087224 */ /* 0x000fe400078e0000 */
[----:B------:R-:W-:-:S02]  /*3940*/  @!P4 IMAD.MOV R6, RZ, RZ, -R6 ;  /* 0x000000ffff06c224 */ /* 0x000fc400078e0a06 */
[----:B------:R-:W-:-:S03]  /*3950*/  @!P2 IMAD.MOV R8, RZ, RZ, -R8 ;  /* 0x000000ffff08a224 */ /* 0x000fc600078e0a08 */
[----:B------:R0:W-:Y:S04]  /*3960*/  STL [R1+0x44], R6 ;  /* 0x0000440601007387 */ /* 0x0001e80000100800 */
[----:B-1----:R-:W3:Y:S04]  /*3970*/  LDL.LU R9, [R1+0x12c] ;  /* 0x00012c0001097983 */ /* 0x002ee80000300800 */
[----:B------:R-:W3:Y:S04]  /*3980*/  LDL.LU R14, [R1+0x130] ;  /* 0x00013000010e7983 */ /* 0x000ee80000300800 */
[----:B------:R-:W-:Y:S01]  /*3990*/  STL [R1+0x28], R8 ;  /* 0x0000280801007387 */ /* 0x000fe20000100800 */
[----:B------:R-:W-:-:S03]  /*39a0*/  ISETP.GT.U32.AND P6, PT, R4, R2, PT ;  /* 0x000000020400720c */ /* 0x000fc60003fc4070 */
[----:B------:R-:W3:Y:S04]  /*39b0*/  LDL.LU R13, [R1+0x134] ;  /* 0x00013400010d7983 */ /* 0x000ee80000300800 */
[----:B------:R-:W3:Y:S04]  /*39c0*/  LDL.LU R16, [R1+0x138] ;  /* 0x0001380001107983 */ /* 0x000ee80000300800 */
[----:B------:R-:W3:Y:S02]  /*39d0*/  LDL.LU R15, [R1+0x13c] ;  /* 0x00013c00010f7983 */ /* 0x000ee40000300800 */
[----:B------:R-:W-:Y:S01]  /*39e0*/  @!P6 IMAD.IADD R2, R2, 0x1, -R4 ;  /* 0x000000010202e824 */ /* 0x000fe200078e0a04 */
[----:B----4-:R-:W-:-:S04]  /*39f0*/  IABS R7, R25 ;  /* 0x0000001900077213 */ /* 0x010fc80000000000 */
[----:B------:R-:W-:Y:S01]  /*3a00*/  ISETP.GT.U32.AND P6, PT, R4, R2, PT ;  /* 0x000000020400720c */ /* 0x000fe20003fc4070 */
[----:B------:R-:W-:Y:S01]  /*3a10*/  IMAD.HI.U32 R23, R5, R7, RZ ;  /* 0x0000000705177227 */ /* 0x000fe200078e00ff */
[----:B------:R-:W-:-:S03]  /*3a20*/  ISETP.GE.AND P0, PT, R28, RZ, PT ;  /* 0x000000ff1c00720c */ /* 0x000fc60003f06270 */
[----:B------:R-:W-:-:S04]  /*3a30*/  IMAD.MOV R23, RZ, RZ, -R23 ;  /* 0x000000ffff177224 */ /* 0x000fc800078e0a17 */
[----:B------:R-:W-:-:S04]  /*3a40*/  IMAD R23, R4, R23, R7 ;  /* 0x0000001704177224 */ /* 0x000fc800078e0207 */
[----:B------:R-:W-:-:S04]  /*3a50*/  @!P6 IMAD.IADD R2, R2, 0x1, -R4 ;  /* 0x000000010202e824 */ /* 0x000fc800078e0a04 */
[----:B------:R-:W-:-:S04]  /*3a60*/  IMAD.MOV.U32 R7, RZ, RZ, R2 ;  /* 0x000000ffff077224 */ /* 0x000fc800078e0002 */
[----:B------:R-:W-:-:S05]  /*3a70*/  @!P0 IMAD.MOV R7, RZ, RZ, -R7 ;  /* 0x000000ffff078224 */ /* 0x000fca00078e0a07 */
[----:B------:R1:W-:Y:S04]  /*3a80*/  STL [R1+0x1c], R7 ;  /* 0x00001c0701007387 */ /* 0x0003e80000100800 */
[----:B------:R-:W4:Y:S01]  /*3a90*/  LDL R29, [R1+0x2c8] ;  /* 0x0002c800011d7983 */ /* 0x000f220000100800 */
[----:B------:R-:W-:Y:S02]  /*3aa0*/  IABS R22, R24 ;  /* 0x0000001800167213 */ /* 0x000fe40000000000 */
[----:B------:R-:W-:-:S03]  /*3ab0*/  ISETP.GE.AND P3, PT, R24, RZ, PT ;  /* 0x000000ff1800720c */ /* 0x000fc60003f66270 */
[----:B0-----:R-:W-:-:S04]  /*3ac0*/  IMAD.HI.U32 R6, R5, R22, RZ ;  /* 0x0000001605067227 */ /* 0x001fc800078e00ff */
[----:B------:R-:W-:-:S04]  /*3ad0*/  IMAD.MOV R6, RZ, RZ, -R6 ;  /* 0x000000ffff067224 */ /* 0x000fc800078e0a06 */
[C---:B------:R-:W-:Y:S01]  /*3ae0*/  IMAD R22, R4.reuse, R6, R22 ;  /* 0x0000000604167224 */ /* 0x040fe200078e0216 */
[----:B------:R-:W-:Y:S02]  /*3af0*/  ISETP.GT.U32.AND P6, PT, R4, R23, PT ;  /* 0x000000170400720c */ /* 0x000fe40003fc4070 */
[----:B------:R-:W-:-:S11]  /*3b00*/  ISETP.GE.AND P5, PT, R25, RZ, PT ;  /* 0x000000ff1900720c */ /* 0x000fd60003fa6270 */
[----:B------:R-:W-:-:S05]  /*3b10*/  @!P6 IMAD.IADD R23, R23, 0x1, -R4 ;  /* 0x000000011717e824 */ /* 0x000fca00078e0a04 */
[----:B------:R-:W-:-:S13]  /*3b20*/  ISETP.GT.U32.AND P6, PT, R4, R23, PT ;  /* 0x000000170400720c */ /* 0x000fda0003fc4070 */
[----:B------:R-:W-:Y:S01]  /*3b30*/  @!P6 IMAD.IADD R23, R23, 0x1, -R4 ;  /* 0x000000011717e824 */ /* 0x000fe200078e0a04 */
[----:B------:R-:W-:-:S13]  /*3b40*/  ISETP.GT.U32.AND P2, PT, R4, R22, PT ;  /* 0x000000160400720c */ /* 0x000fda0003f44070 */
[----:B------:R-:W-:Y:S01]  /*3b50*/  @!P2 IMAD.IADD R22, R22, 0x1, -R4 ;  /* 0x000000011616a824 */ /* 0x000fe200078e0a04 */
[----:B--2---:R-:W-:-:S05]  /*3b60*/  IABS R24, R26 ;  /* 0x0000001a00187213 */ /* 0x004fca0000000000 */
[----:B------:R-:W-:-:S04]  /*3b70*/  IMAD.HI.U32 R6, R5, R24, RZ ;  /* 0x0000001805067227 */ /* 0x000fc800078e00ff */
[----:B------:R-:W-:-:S04]  /*3b80*/  IMAD.MOV R6, RZ, RZ, -R6 ;  /* 0x000000ffff067224 */ /* 0x000fc800078e0a06 */
[----:B------:R-:W-:-:S05]  /*3b90*/  IMAD R24, R4, R6, R24 ;  /* 0x0000000604187224 */ /* 0x000fca00078e0218 */
[----:B------:R-:W-:Y:S02]  /*3ba0*/  ISETP.GT.U32.AND P0, PT, R4, R24, PT ;  /* 0x000000180400720c */ /* 0x000fe40003f04070 */
[----:B---3--:R-:W-:Y:S02]  /*3bb0*/  IABS R25, R27 ;  /* 0x0000001b00197213 */ /* 0x008fe40000000000 */
[----:B------:R-:W-:-:S03]  /*3bc0*/  ISETP.GE.AND P4, PT, R26, RZ, PT ;  /* 0x000000ff1a00720c */ /* 0x000fc60003f86270 */
[----:B------:R-:W-:Y:S01]  /*3bd0*/  IMAD.HI.U32 R0, R5, R25, RZ ;  /* 0x0000001905007227 */ /* 0x000fe200078e00ff */
[----:B------:R-:W-:-:S03]  /*3be0*/  ISETP.GE.AND P1, PT, R27, RZ, PT ;  /* 0x000000ff1b00720c */ /* 0x000fc60003f26270 */
[----:B------:R-:W-:Y:S02]  /*3bf0*/  IMAD.MOV R0, RZ, RZ, -R0 ;  /* 0x000000ffff007224 */ /* 0x000fe400078e0a00 */
[----:B------:R-:W-:Y:S02]  /*3c00*/  @!P0 IMAD.IADD R24, R24, 0x1, -R4 ;  /* 0x0000000118188824 */ /* 0x000fe400078e0a04 */
[----:B------:R-:W-:-:S03]  /*3c10*/  IMAD R25, R4, R0, R25 ;  /* 0x0000000004197224 */ /* 0x000fc600078e0219 */
[----:B------:R-:W-:Y:S02]  /*3c20*/  ISETP.GT.U32.AND P0, PT, R4, R24, PT ;  /* 0x000000180400720c */ /* 0x000fe40003f04070 */
[----:B------:R-:W-:-:S05]  /*3c30*/  IABS R26, R18 ;  /* 0x00000012001a7213 */ /* 0x000fca0000000000 */
[----:B------:R-:W-:Y:S01]  /*3c40*/  IMAD.HI.U32 R0, R5, R26, RZ ;  /* 0x0000001a05007227 */ /* 0x000fe200078e00ff */
[----:B------:R-:W-:-:S03]  /*3c50*/  IABS R27, R12 ;  /* 0x0000000c001b7213 */ /* 0x000fc60000000000 */
[----:B------:R-:W-:Y:S02]  /*3c60*/  IMAD.MOV R0, RZ, RZ, -R0 ;  /* 0x000000ffff007224 */ /* 0x000fe400078e0a00 */
[----:B------:R-:W-:-:S04]  /*3c70*/  IMAD.HI.U32 R6, R5, R27, RZ ;  /* 0x0000001b05067227 */ /* 0x000fc800078e00ff */
[----:B------:R-:W-:Y:S02]  /*3c80*/  IMAD R26, R4, R0, R26 ;  /* 0x00000000041a7224 */ /* 0x000fe400078e021a */
[----:B------:R-:W-:-:S03]  /*3c90*/  IMAD.MOV R6, RZ, RZ, -R6 ;  /* 0x000000ffff067224 */ /* 0x000fc600078e0a06 */
[C---:B------:R-:W-:Y:S01]  /*3ca0*/  ISETP.GT.U32.AND P6, PT, R4.reuse, R26, PT ;  /* 0x0000001a0400720c */ /* 0x040fe20003fc4070 */
[----:B------:R-:W-:Y:S02]  /*3cb0*/  IMAD R27, R4, R6, R27 ;  /* 0x00000006041b7224 */ /* 0x000fe400078e021b */
[----:B------:R-:W-:-:S03]  /*3cc0*/  @!P0 IMAD.IADD R24, R24, 0x1, -R4 ;  /* 0x0000000118188824 */ /* 0x000fc600078e0a04 */
[----:B------:R-:W-:-:S07]  /*3cd0*/  ISETP.GT.U32.AND P0, PT, R4, R27, PT ;  /* 0x0000001b0400720c */ /* 0x000fce0003f04070 */
[----:B------:R-:W-:Y:S01]  /*3ce0*/  @!P6 IMAD.IADD R26, R26, 0x1, -R4 ;  /* 0x000000011a1ae824 */ /* 0x000fe200078e0a04 */
[----:B------:R-:W-:-:S05]  /*3cf0*/  IABS R28, R9 ;  /* 0x00000009001c7213 */ /* 0x000fca0000000000 */
[----:B------:R-:W-:Y:S01]  /*3d00*/  @!P0 IMAD.IADD R27, R27, 0x1, -R4 ;  /* 0x000000011b1b8824 */ /* 0x000fe200078e0a04 */
[----:B------:R-:W-:Y:S01]  /*3d10*/  ISETP.GT.U32.AND P0, PT, R4, R26, PT ;  /* 0x0000001a0400720c */ /* 0x000fe20003f04070 */
[----:B------:R-:W-:Y:S01]  /*3d20*/  IMAD.HI.U32 R2, R5, R28, RZ ;  /* 0x0000001c05027227 */ /* 0x000fe200078e00ff */
[----:B-1----:R-:W-:-:S03]  /*3d30*/  IABS R7, R13 ;  /* 0x0000000d00077213 */ /* 0x002fc60000000000 */
[----:B------:R-:W-:Y:S02]  /*3d40*/  IMAD.MOV R2, RZ, RZ, -R2 ;  /* 0x000000ffff027224 */ /* 0x000fe400078e0a02 */
[----:B------:R-:W-:-:S04]  /*3d50*/  IMAD.HI.U32 R10, R5, R7, RZ ;  /* 0x00000007050a7227 */ /* 0x000fc800078e00ff */
[----:B------:R-:W-:Y:S02]  /*3d60*/  IMAD.MOV R10, RZ, RZ, -R10 ;  /* 0x000000ffff0a7224 */ /* 0x000fe400078e0a0a */
[C---:B------:R-:W-:Y:S01]  /*3d70*/  IMAD R28, R4.reuse, R2, R28 ;  /* 0x00000002041c7224 */ /* 0x040fe200078e021c */
[----:B------:R-:W-:Y:S01]  /*3d80*/  IABS R2, R15 ;  /* 0x0000000f00027213 */ /* 0x000fe20000000000 */
[----:B------:R-:W-:Y:S02]  /*3d90*/  IMAD R7, R4, R10, R7 ;  /* 0x0000000a04077224 */ /* 0x000fe400078e0207 */
[----:B------:R-:W-:Y:S02]  /*3da0*/  @!P0 IMAD.IADD R26, R26, 0x1, -R4 ;  /* 0x000000011a1a8824 */ /* 0x000fe400078e0a04 */
[----:B------:R-:W-:Y:S01]  /*3db0*/  IMAD.HI.U32 R19, R5, R2, RZ ;  /* 0x0000000205137227 */ /* 0x000fe200078e00ff */
[----:B------:R-:W-:-:S03]  /*3dc0*/  ISETP.GT.U32.AND P0, PT, R4, R7, PT ;  /* 0x000000070400720c */ /* 0x000fc60003f04070 */
[----:B------:R-:W-:-:S04]  /*3dd0*/  IMAD.MOV R10, RZ, RZ, -R19 ;  /* 0x000000ffff0a7224 */ /* 0x000fc800078e0a13 */
[----:B------:R-:W-:Y:S02]  /*3de0*/  IMAD R2, R4, R10, R2 ;  /* 0x0000000a04027224 */ /* 0x000fe400078e0202 */
[----:B------:R-:W-:Y:S01]  /*3df0*/  @!P4 IMAD.MOV R24, RZ, RZ, -R24 ;  /* 0x000000ffff18c224 */ /* 0x000fe200078e0a18 */
[----:B------:R-:W-:Y:S02]  /*3e00*/  ISETP.GE.AND P4, PT, R12, RZ, PT ;  /* 0x000000ff0c00720c */ /* 0x000fe40003f86270 */
[C---:B------:R-:W-:Y:S01]  /*3e10*/  ISETP.GT.U32.AND P2, PT, R4.reuse, R22, PT ;  /* 0x000000160400720c */ /* 0x040fe20003f44070 */
[----:B------:R-:W-:Y:S01]  /*3e20*/  @!P0 IMAD.IADD R7, R7, 0x1, -R4 ;  /* 0x0000000107078824 */ /* 0x000fe200078e0a04 */
[C---:B------:R-:W-:Y:S01]  /*3e30*/  ISETP.GT.U32.AND P0, PT, R4.reuse, R2, PT ;  /* 0x000000020400720c */ /* 0x040fe20003f04070 */
[----:B------:R-:W0:Y:S01]  /*3e40*/  S2R R12, SR_TID.X ;  /* 0x00000000000c7919 */ /* 0x000e220000002100 */
[----:B------:R-:W-:Y:S02]  /*3e50*/  IABS R8, R14 ;  /* 0x0000000e00087213 */ /* 0x000fe40000000000 */
[----:B------:R-:W-:-:S03]  /*3e60*/  ISETP.GT.U32.AND P6, PT, R4, R28, PT ;  /* 0x0000001c0400720c */ /* 0x000fc60003fc4070 */
[----:B------:R-:W-:Y:S01]  /*3e70*/  IMAD.HI.U32 R0, R5, R8, RZ ;  /* 0x0000000805007227 */ /* 0x000fe200078e00ff */
[----:B------:R-:W-:-:S03]  /*3e80*/  IABS R6, R16 ;  /* 0x0000001000067213 */ /* 0x000fc60000000000 */
[----:B------:R-:W-:Y:S02]  /*3e90*/  IMAD.MOV R0, RZ, RZ, -R0 ;  /* 0x000000ffff007224 */ /* 0x000fe400078e0a00 */
[--C-:B------:R-:W-:Y:S01]  /*3ea0*/  @!P2 IMAD.IADD R22, R22, 0x1, -R4.reuse ;  /* 0x000000011616a824 */ /* 0x100fe200078e0a04 */
[----:B------:R-:W-:Y:S01]  /*3eb0*/  ISETP.GT.U32.AND P2, PT, R4, R25, PT ;  /* 0x000000190400720c */ /* 0x000fe20003f44070 */
[----:B------:R-:W-:Y:S01]  /*3ec0*/  @!P0 IMAD.IADD R2, R2, 0x1, -R4 ;  /* 0x0000000102028824 */ /* 0x000fe200078e0a04 */
[----:B------:R-:W-:Y:S01]  /*3ed0*/  ISETP.GE.AND P0, PT, R14, RZ, PT ;  /* 0x000000ff0e00720c */ /* 0x000fe20003f06270 */
[----:B------:R-:W-:Y:S01]  /*3ee0*/  IMAD R8, R4, R0, R8 ;  /* 0x0000000004087224 */ /* 0x000fe200078e0208 */
[----:B------:R-:W1:Y:S01]  /*3ef0*/  LDC R14, c[0x0][0x230] ;  /* 0x00008c00ff0e7b82 */ /* 0x000e620000000800 */
[----:B----4-:R-:W-:Y:S01]  /*3f00*/  IABS R0, R29 ;  /* 0x0000001d00007213 */ /* 0x010fe20000000000 */
[----:B------:R-:W-:Y:S02]  /*3f10*/  @!P6 IMAD.IADD R28, R28, 0x1, -R4 ;  /* 0x000000011c1ce824 */ /* 0x000fe400078e0a04 */
[----:B------:R-:W-:-:S04]  /*3f20*/  IMAD.HI.U32 R11, R5, R6, RZ ;  /* 0x00000006050b7227 */ /* 0x000fc800078e00ff */
[----:B------:R-:W-:Y:S01]  /*3f30*/  IMAD.HI.U32 R17, R5, R0, RZ ;  /* 0x0000000005117227 */ /* 0x000fe200078e00ff */
[----:B------:R-:W-:-:S03]  /*3f40*/  ISETP.GT.U32.AND P6, PT, R4, R28, PT ;  /* 0x0000001c0400720c */ /* 0x000fc60003fc4070 */
[----:B------:R-:W-:Y:S01]  /*3f50*/  @!P5 IMAD.MOV R23, RZ, RZ, -R23 ;  /* 0x000000ffff17d224 */ /* 0x000fe200078e0a17 */
[C---:B------:R-:W-:Y:S01]  /*3f60*/  ISETP.GT.U32.AND P5, PT, R4.reuse, R7, PT ;  /* 0x000000070400720c */ /* 0x040fe20003fa4070 */
[----:B------:R-:W-:Y:S02]  /*3f70*/  IMAD.MOV R5, RZ, RZ, -R11 ;  /* 0x000000ffff057224 */ /* 0x000fe400078e0a0b */
[----:B------:R-:W-:Y:S02]  /*3f80*/  @!P2 IMAD.IADD R25, R25, 0x1, -R4 ;  /* 0x000000011919a824 */ /* 0x000fe400078e0a04 */
[C---:B------:R-:W-:Y:S02]  /*3f90*/  IMAD R6, R4.reuse, R5, R6 ;  /* 0x0000000504067224 */ /* 0x040fe400078e0206 */
[----:B------:R-:W-:Y:S02]  /*3fa0*/  IMAD.MOV R5, RZ, RZ, -R17 ;  /* 0x000000ffff057224 */ /* 0x000fe400078e0a11 */
[----:B------:R-:W-:Y:S01]  /*3fb0*/  @!P3 IMAD.MOV R22, RZ, RZ, -R22 ;  /* 0x000000ffff16b224 */ /* 0x000fe200078e0a16 */
[C---:B------:R-:W-:Y:S01]  /*3fc0*/  ISETP.GT.U32.AND P3, PT, R4.reuse, R27, PT ;  /* 0x0000001b0400720c */ /* 0x040fe20003f64070 */
[C---:B------:R-:W-:Y:S01]  /*3fd0*/  IMAD R0, R4.reuse, R5, R0 ;  /* 0x0000000504007224 */ /* 0x040fe200078e0200 */
[----:B------:R-:W-:-:S02]  /*3fe0*/  ISETP.GT.U32.AND P2, PT, R4, R25, PT ;  /* 0x000000190400720c */ /* 0x000fc40003f44070 */
[----:B0-----:R-:W-:Y:S01]  /*3ff0*/  LOP3.LUT R5, R12, 0x7, RZ, 0xc0, !PT ;  /* 0x000000070c057812 */ /* 0x001fe200078ec0ff */
[--C-:B------:R-:W-:Y:S01]  /*4000*/  @!P5 IMAD.IADD R7, R7, 0x1, -R4.reuse ;  /* 0x000000010707d824 */ /* 0x100fe200078e0a04 */
[----:B------:R-:W-:Y:S01]  /*4010*/  ISETP.GE.AND P5, PT, R13, RZ, PT ;  /* 0x000000ff0d00720c */ /* 0x000fe20003fa6270 */
[----:B------:R-:W-:Y:S01]  /*4020*/  @!P6 IMAD.IADD R28, R28, 0x1, -R4 ;  /* 0x000000011c1ce824 */ /* 0x000fe200078e0a04 */
[----:B------:R-:W-:Y:S01]  /*4030*/  ISETP.GT.U32.AND P6, PT, R4, R6, PT ;  /* 0x000000060400720c */ /* 0x000fe20003fc4070 */
[----:B------:R-:W-:Y:S02]  /*4040*/  IMAD.SHL.U32 R10, R12, 0x2, RZ ;  /* 0x000000020c0a7824 */ /* 0x000fe400078e00ff */
[C---:B------:R-:W-:Y:S02]  /*4050*/  IMAD R13, R5.reuse, 0x90, RZ ;  /* 0x00000090050d7824 */ /* 0x040fe400078e02ff */
[----:B------:R-:W-:Y:S02]  /*4060*/  IMAD R11, R5, 0x110, RZ ;  /* 0x00000110050b7824 */ /* 0x000fe400078e02ff */
[----:B-1----:R-:W-:Y:S01]  /*4070*/  VIADD R14, R14, 0x7f ;  /* 0x0000007f0e0e7836 */ /* 0x002fe20000000000 */
[----:B------:R-:W-:Y:S01]  /*4080*/  LOP3.LUT R5, R13, 0x10, R10, 0x78, !PT ;  /* 0x000000100d057812 */ /* 0x000fe200078e780a */
[----:B------:R-:W-:Y:S01]  /*4090*/  @!P3 IMAD.IADD R27, R27, 0x1, -R4 ;  /* 0x000000011b1bb824 */ /* 0x000fe200078e0a04 */
[----:B------:R-:W-:-:S02]  /*40a0*/  ISETP.GE.AND P3, PT, R18, RZ, PT ;  /* 0x000000ff1200720c */ /* 0x000fc40003f66270 */
[----:B------:R-:W-:Y:S01]  /*40b0*/  LOP3.LUT R10, R11, 0x30, R10, 0x78, !PT ;  /* 0x000000300b0a7812 */ /* 0x000fe200078e780a */
[----:B------:R-:W-:Y:S01]  /*40c0*/  IMAD.SHL.U32 R11, R12, 0x40, RZ ;  /* 0x000000400c0b7824 */ /* 0x000fe200078e00ff */
[----:B------:R-:W-:Y:S01]  /*40d0*/  SHF.R.S32.HI R13, RZ, 0x1f, R14 ;  /* 0x0000001fff0d7819 */ /* 0x000fe2000001140e */
[----:B------:R-:W-:-:S03]  /*40e0*/  @!P2 IMAD.IADD R25, R25, 0x1, -R4 ;  /* 0x000000011919a824 */ /* 0x000fc600078e0a04 */
[----:B------:R-:W-:Y:S01]  /*40f0*/  LEA.HI R14, R13, R14, RZ, 0x7 ;  /* 0x0000000e0d0e7211 */ /* 0x000fe200078f38ff */
[----:B------:R-:W-:Y:S01]  /*4100*/  @!P1 IMAD.MOV R25, RZ, RZ, -R25 ;  /* 0x000000ffff199224 */ /* 0x000fe200078e0a19 */
[--C-:B------:R-:W-:Y:S01]  /*4110*/  LOP3.LUT R13, R5, 0x400, R11.reuse, 0xf8, !PT ;  /* 0x00000400050d7812 */ /* 0x100fe200078ef80b */
[----:B------:R-:W-:Y:S01]  /*4120*/  @!P6 IMAD.IADD R6, R6, 0x1, -R4 ;  /* 0x000000010606e824 */ /* 0x000fe200078e0a04 */
[----:B------:R-:W-:Y:S02]  /*4130*/  ISETP.GE.AND P1, PT, R9, RZ, PT ;  /* 0x000000ff0900720c */ /* 0x000fe40003f26270 */
[----:B------:R-:W-:Y:S01]  /*4140*/  LOP3.LUT R10, R10, 0x800, R11, 0xf8, !PT ;  /* 0x000008000a0a7812 */ /* 0x000fe200078ef80b */
[----:B------:R-:W0:Y:S01]  /*4150*/  LDC R9, c[0x0][0x23c] ;  /* 0x00008f00ff097b82 */ /* 0x000e220000000800 */
[----:B------:R-:W-:Y:S01]  /*4160*/  STL [R1+0xd0c], R22 ;  /* 0x000d0c1601007387 */ /* 0x000fe20000100800 */
[----:B------:R-:W-:-:S03]  /*4170*/  ISETP.GT.U32.AND P6, PT, R4, R6, PT ;  /* 0x000000060400720c */ /* 0x000fc60003fc4070 */
[----:B------:R1:W-:Y:S01]  /*4180*/  STL [R1+0xd10], R23 ;  /* 0x000d101701007387 */ /* 0x0003e20000100800 */
[----:B------:R-:W-:-:S03]  /*4190*/  @!P3 IMAD.MOV R26, RZ, RZ, -R26 ;  /* 0x000000ffff1ab224 */ /* 0x000fc600078e0a1a */
[----:B------:R2:W-:Y:S01]  /*41a0*/  STL [R1+0x204], R13 ;  /* 0x0002040d01007387 */ /* 0x0005e20000100800 */
[----:B------:R-:W-:-:S03]  /*41b0*/  ISETP.GT.U32.AND P3, PT, R4, R2, PT ;  /* 0x000000020400720c */ /* 0x000fc60003f64070 */
[----:B------:R3:W-:Y:S04]  /*41c0*/  STL [R1+0x228], R10 ;  /* 0x0002280a01007387 */ /* 0x0007e80000100800 */
[----:B-1----:R-:W4:Y:S04]  /*41d0*/  LDL.LU R23, [R1+0xc8] ;  /* 0x0000c80001177983 */ /* 0x002f280000300800 */
[----:B------:R-:W4:Y:S04]  /*41e0*/  LDL.LU R22, [R1+0xc4] ;  /* 0x0000c40001167983 */ /* 0x000f280000300800 */
[----:B------:R-:W4:Y:S04]  /*41f0*/  LDL.LU R21, [R1+0xc0] ;  /* 0x0000c00001157983 */ /* 0x000f280000300800 */
[----:B------:R-:W4:Y:S04]  /*4200*/  LDL.LU R20, [R1+0xbc] ;  /* 0x0000bc0001147983 */ /* 0x000f280000300800 */
[----:B------:R-:W4:Y:S01]  /*4210*/  LDL.LU R19, [R1+0xb8] ;  /* 0x0000b80001137983 */ /* 0x000f220000300800 */
[----:B------:R-:W-:-:S03]  /*4220*/  @!P6 IMAD.IADD R6, R6, 0x1, -R4 ;  /* 0x000000010606e824 */ /* 0x000fc600078e0a04 */
[----:B------:R-:W4:Y:S01]  /*4230*/  LDL.LU R18, [R1+0xb4] ;  /* 0x0000b40001127983 */ /* 0x000f220000300800 */
[----:B------:R-:W-:Y:S01]  /*4240*/  ISETP.GE.AND P6, PT, R16, RZ, PT ;  /* 0x000000ff1000720c */ /* 0x000fe20003fc6270 */
[----:B------:R-:W-:Y:S02]  /*4250*/  @!P3 IMAD.IADD R2, R2, 0x1, -R4 ;  /* 0x000000010202b824 */ /* 0x000fe400078e0a04 */
[----:B------:R-:W4:Y:S01]  /*4260*/  LDL.LU R17, [R1+0xa8] ;  /* 0x0000a80001117983 */ /* 0x000f220000300800 */
[----:B------:R-:W-:Y:S02]  /*4270*/  LOP3.LUT R12, R12, 0x3f, RZ, 0xc0, !PT ;  /* 0x0000003f0c0c7812 */ /* 0x000fe400078ec0ff */
[----:B------:R-:W-:Y:S01]  /*4280*/  ISETP.GE.AND P3, PT, R15, RZ, PT ;  /* 0x000000ff0f00720c */ /* 0x000fe20003f66270 */
[----:B------:R-:W4:Y:S04]  /*4290*/  LDL.LU R16, [R1+0xa4] ;  /* 0x0000a40001107983 */ /* 0x000f280000300800 */
[----:B------:R-:W4:Y:S01]  /*42a0*/  LDL.LU R15, [R1+0xa0] ;  /* 0x0000a000010f7983 */ /* 0x000f220000300800 */
[----:B0-----:R-:W-:-:S03]  /*42b0*/  IMAD R5, R12, R9, RZ ;  /* 0x000000090c057224 */ /* 0x001fc600078e02ff */
[----:B------:R-:W4:Y:S01]  /*42c0*/  LDL.LU R14, [R1+0x9c] ;  /* 0x00009c00010e7983 */ /* 0x000f220000300800 */
[----:B------:R-:W-:-:S03]  /*42d0*/  IMAD R11, R9, 0x40, R5 ;  /* 0x00000040090b7824 */ /* 0x000fc600078e0205 */
[----:B--2---:R-:W2:Y:S01]  /*42e0*/  LDL.LU R13, [R1+0x90] ;  /* 0x00009000010d7983 */ /* 0x004ea20000300800 */
[----:B------:R-:W-:-:S03]  /*42f0*/  @!P1 IMAD.MOV R28, RZ, RZ, -R28 ;  /* 0x000000ffff1c9224 */ /* 0x000fc600078e0a1c */
[----:B------:R-:W2:Y:S01]  /*4300*/  LDL.LU R12, [R1+0x5c] ;  /* 0x00005c00010c7983 */ /* 0x000ea20000300800 */
[----:B------:R-:W-:-:S03]  /*4310*/  ISETP.GE.AND P1, PT, R29, RZ, PT ;  /* 0x000000ff1d00720c */ /* 0x000fc60003f26270 */
[----:B------:R-:W2:Y:S04]  /*4320*/  LDL.LU R9, [R1+0x50] ;  /* 0x0000500001097983 */ /* 0x000ea80000300800 */
[----:B------:R-:W2:Y:S01]  /*4330*/  LDL.LU R29, [R1+0x4c] ;  /* 0x00004c00011d7983 */ /* 0x000ea20000300800 */
[----:B------:R-:W-:-:S13]  /*4340*/  ISETP.GT.U32.AND P2, PT, R4, R8, PT ;  /* 0x000000080400720c */ /* 0x000fda0003f44070 */
[----:B------:R-:W-:-:S05]  /*4350*/  @!P2 IMAD.IADD R8, R8, 0x1, -R4 ;  /* 0x000000010808a824 */ /* 0x000fca00078e0a04 */
[----:B------:R-:W-:-:S13]  /*4360*/  ISETP.GT.U32.AND P2, PT, R4, R8, PT ;  /* 0x000000080400720c */ /* 0x000fda0003f44070 */
[----:B------:R-:W-:Y:S01]  /*4370*/  @!P2 IMAD.IADD R8, R8, 0x1, -R4 ;  /* 0x000000010808a824 */ /* 0x000fe200078e0a04 */
[----:B------:R-:W-:-:S13]  /*4380*/  ISETP.GT.U32.AND P2, PT, R4, R0, PT ;  /* 0x000000000400720c */ /* 0x000fda0003f44070 */
[----:B------:R-:W-:-:S05]  /*4390*/  @!P2 IMAD.IADD R0, R0, 0x1, -R4 ;  /* 0x000000010000a824 */ /* 0x000fca00078e0a04 */
[----:B------:R-:W-:Y:S01]  /*43a0*/  ISETP.GT.U32.AND P2, PT, R4, R0, PT ;  /* 0x000000000400720c */ /* 0x000fe20003f44070 */
[----:B------:R-:W-:Y:S01]  /*43b0*/  @!P4 IMAD.MOV R27, RZ, RZ, -R27 ;  /* 0x000000ffff1bc224 */ /* 0x000fe200078e0a1b */
[----:B---3--:R-:W-:-:S11]  /*43c0*/  LEA R10, P4, R11, UR8, 0x1 ;  /* 0x000000080b0a7c11 */ /* 0x008fd6000f8808ff */
[----:B------:R-:W-:Y:S01]  /*43d0*/  @!P2 IMAD.IADD R0, R0, 0x1, -R4 ;  /* 0x000000010000a824 */ /* 0x000fe200078e0a04 */
[----:B------:R-:W-:-:S04]  /*43e0*/  LEA R4, P2, R5, UR8, 0x1 ;  /* 0x0000000805047c11 */ /* 0x000fc8000f8408ff */
[----:B------:R-:W-:Y:S02]  /*43f0*/  LEA.HI.X.SX32 R5, R5, UR9, 0x1, P2 ;  /* 0x0000000905057c11 */ /* 0x000fe400090f0eff */
[----:B------:R-:W-:Y:S01]  /*4400*/  ISETP.NE.AND P2, PT, R3, RZ, PT ;  /* 0x000000ff0300720c */ /* 0x000fe20003f45270 */
[----:B------:R0:W-:Y:S01]  /*4410*/  STL [R1+0xbfc], R4 ;  /* 0x000bfc0401007387 */ /* 0x0001e20000100800 */
[----:B------:R-:W-:Y:S02]  /*4420*/  LOP3.LUT R3, RZ, R3, RZ, 0x33, !PT ;  /* 0x00000003ff037212 */ /* 0x000fe400078e33ff */
[----:B------:R-:W-:Y:S01]  /*4430*/  LEA.HI.X.SX32 R11, R11, UR9, 0x1, P4 ;  /* 0x000000090b0b7c11 */ /* 0x000fe2000a0f0eff */
[----:B------:R-:W-:Y:S01]  /*4440*/  @!P0 IMAD.MOV R8, RZ, RZ, -R8 ;  /* 0x000000ffff088224 */ /* 0x000fe200078e0a08 */
[----:B0-----:R-:W3:Y:S01]  /*4450*/  LDL.LU R4, [R1] ;  /* 0x0000000001047983 */ /* 0x001ee20000300800 */
[C---:B------:R-:W-:Y:S01]  /*4460*/  SEL R24, R3.reuse, R24, !P2 ;  /* 0x0000001803187207 */ /* 0x040fe20005000000 */
[----:B------:R-:W-:Y:S01]  /*4470*/  @!P5 IMAD.MOV R7, RZ, RZ, -R7 ;  /* 0x000000ffff07d224 */ /* 0x000fe200078e0a07 */
[C---:B------:R-:W-:Y:S01]  /*4480*/  SEL R25, R3.reuse, R25, !P2 ;  /* 0x0000001903197207 */ /* 0x040fe20005000000 */
[----:B------:R0:W-:Y:S01]  /*4490*/  STL [R1+0xbf8], R5 ;  /* 0x000bf80501007387 */ /* 0x0001e20000100800 */
[----:B------:R-:W-:Y:S01]  /*44a0*/  @!P6 IMAD.MOV R6, RZ, RZ, -R6 ;  /* 0x000000ffff06e224 */ /* 0x000fe200078e0a06 */
[C---:B------:R-:W-:Y:S01]  /*44b0*/  SEL R26, R3.reuse, R26, !P2 ;  /* 0x0000001a031a7207 */ /* 0x040fe20005000000 */
[----:B------:R-:W-:Y:S01]  /*44c0*/  @!P3 IMAD.MOV R2, RZ, RZ, -R2 ;  /* 0x000000ffff02b224 */ /* 0x000fe200078e0a02 */
[C---:B------:R-:W-:Y:S01]  /*44d0*/  SEL R27, R3.reuse, R27, !P2 ;  /* 0x0000001b031b7207 */ /* 0x040fe20005000000 */
[----:B------:R-:W-:Y:S01]  /*44e0*/  @!P1 IMAD.MOV R0, RZ, RZ, -R0 ;  /* 0x000000ffff009224 */ /* 0x000fe200078e0a00 */
[C---:B------:R-:W-:Y:S01]  /*44f0*/  SEL R28, R3.reuse, R28, !P2 ;  /* 0x0000001c031c7207 */ /* 0x040fe20005000000 */
[----:B------:R-:W-:Y:S01]  /*4500*/  ULDC.64 UR8, c[0x0][0x210] ;  /* 0x0000840000087ab9 */ /* 0x000fe20000000a00 */
[----:B0-----:R-:W3:Y:S04]  /*4510*/  LDL.LU R5, [R1+0x4] ;  /* 0x0000040001057983 */ /* 0x001ee80000300800 */
[----:B------:R0:W-:Y:S04]  /*4520*/  STL [R1+0xc60], R10 ;  /* 0x000c600a01007387 */ /* 0x0001e80000100800 */
[----:B0-----:R-:W3:Y:S04]  /*4530*/  LDL.LU R10, [R1+0x10] ;  /* 0x00001000010a7983 */ /* 0x001ee80000300800 */
[----:B------:R0:W-:Y:S04]  /*4540*/  STL [R1+0xc5c], R11 ;  /* 0x000c5c0b01007387 */ /* 0x0001e80000100800 */
[----:B0-----:R-:W3:Y:S01]  /*4550*/  LDL.LU R11, [R1+0x14] ;  /* 0x00001400010b7983 */ /* 0x001ee20000300800 */
[----:B----4-:R-:W-:-:S02]  /*4560*/  SEL R23, R3, R23, !P2 ;  /* 0x0000001703177207 */ /* 0x010fc40005000000 */
[----:B------:R-:W-:-:S03]  /*4570*/  SEL R22, R3, R22, !P2 ;  /* 0x0000001603167207 */ /* 0x000fc60005000000 */
[----:B------:R0:W-:Y:S01]  /*4580*/  STL [R1+0xe0], R23 ;  /* 0x0000e01701007387 */ /* 0x0001e20000100800 */
[C---:B------:R-:W-:Y:S02]  /*4590*/  SEL R21, R3.reuse, R21, !P2 ;  /* 0x0000001503157207 */ /* 0x040fe40005000000 */
[C---:B------:R-:W-:Y:S01]  /*45a0*/  SEL R20, R3.reuse, R20, !P2 ;  /* 0x0000001403147207 */ /* 0x040fe20005000000 */
[----:B0-----:R-:W4:Y:S01]  /*45b0*/  LDL.LU R23, [R1+0xd10] ;  /* 0x000d100001177983 */ /* 0x001f220000300800 */
[----:B------:R-:W-:-:S03]  /*45c0*/  SEL R19, R3, R19, !P2 ;  /* 0x0000001303137207 */ /* 0x000fc60005000000 */
[----:B------:R0:W-:Y:S01]  /*45d0*/  STL [R1+0xdc], R22 ;  /* 0x0000dc1601007387 */ /* 0x0001e20000100800 */
[C---:B------:R-:W-:Y:S02]  /*45e0*/  SEL R18, R3.reuse, R18, !P2 ;  /* 0x0000001203127207 */ /* 0x040fe40005000000 */
[C---:B------:R-:W-:Y:S01]  /*45f0*/  SEL R17, R3.reuse, R17, !P2 ;  /* 0x0000001103117207 */ /* 0x040fe20005000000 */
[----:B0-----:R-:W4:Y:S04]  /*4600*/  LDL.LU R22, [R1+0xd0c] ;  /* 0x000d0c0001167983 */ /* 0x001f280000300800 */
[----:B------:R0:W-:Y:S01]  /*4610*/  STL [R1+0xd8], R21 ;  /* 0x0000d81501007387 */ /* 0x0001e20000100800 */
[C---:B------:R-:W-:Y:S02]  /*4620*/  SEL R16, R3.reuse, R16, !P2 ;  /* 0x0000001003107207 */ /* 0x040fe40005000000 */
[C---:B------:R-:W-:Y:S01]  /*4630*/  SEL R15, R3.reuse, R15, !P2 ;  /* 0x0000000f030f7207 */ /* 0x040fe20005000000 */
[----:B0-----:R-:W4:Y:S04]  /*4640*/  LDL.LU R21, [R1+0xd08] ;  /* 0x000d080001157983 */ /* 0x001f280000300800 */
[----:B------:R0:W-:Y:S01]  /*4650*/  STL [R1+0xd4], R20 ;  /* 0x0000d41401007387 */ /* 0x0001e20000100800 */
[----:B------:R-:W-:-:S03]  /*4660*/  SEL R14, R3, R14, !P2 ;  /* 0x0000000e030e7207 */ /* 0x000fc60005000000 */
[----:B0-----:R-:W4:Y:S04]  /*4670*/  LDL.LU R20, [R1+0xd04] ;  /* 0x000d040001147983 */ /* 0x001f280000300800 */
[----:B------:R0:W-:Y:S01]  /*4680*/  STL [R1+0xd0], R19 ;  /* 0x0000d01301007387 */ /* 0x0001e20000100800 */
[----:B--2---:R-:W-:-:S03]  /*4690*/  SEL R13, R3, R13, !P2 ;  /* 0x0000000d030d7207 */ /* 0x004fc60005000000 */
[----:B0-----:R-:W2:Y:S04]  /*46a0*/  LDL.LU R19, [R1+0xd00] ;  /* 0x000d000001137983 */ /* 0x001ea80000300800 */
[----:B------:R0:W-:Y:S01]  /*46b0*/  STL [R1+0xcc], R18 ;  /* 0x0000cc1201007387 */ /* 0x0001e20000100800 */
[----:B------:R-:W-:-:S03]  /*46c0*/  SEL R12, R3, R12, !P2 ;  /* 0x0000000c030c7207 */ /* 0x000fc60005000000 */
[----:B0-----:R-:W4:Y:S04]  /*46d0*/  LDL.LU R18, [R1+0xcfc] ;  /* 0x000cfc0001127983 */ /* 0x001f280000300800 */
[----:B------:R0:W-:Y:S01]  /*46e0*/  STL [R1+0xc8], R17 ;  /* 0x0000c81101007387 */ /* 0x0001e20000100800 */
[----:B------:R-:W-:-:S03]  /*46f0*/  SEL R9, R3, R9, !P2 ;  /* 0x0000000903097207 */ /* 0x000fc60005000000 */
[----:B0-----:R-:W2:Y:S04]  /*4700*/  LDL.LU R17, [R1+0xcf8] ;  /* 0x000cf80001117983 */ /* 0x001ea80000300800 */
[----:B------:R0:W-:Y:S01]  /*4710*/  STL [R1+0xc4], R16 ;  /* 0x0000c41001007387 */ /* 0x0001e20000100800 */
[----:B------:R-:W-:-:S03]  /*4720*/  SEL R29, R3, R29, !P2 ;  /* 0x0000001d031d7207 */ /* 0x000fc60005000000 */
[----:B0-----:R-:W4:Y:S04]  /*4730*/  LDL.LU R16, [R1+0xcf4] ;  /* 0x000cf40001107983 */ /* 0x001f280000300800 */
[----:B------:R0:W-:Y:S04]  /*4740*/  STL [R1+0xc0], R15 ;  /* 0x0000c00f01007387 */ /* 0x0001e80000100800 */
[----:B0-----:R-:W2:Y:S04]  /*4750*/  LDL.LU R15, [R1+0xcf0] ;  /* 0x000cf000010f7983 */ /* 0x001ea80000300800 */
        /* <DEDUP_REMOVED lines=9> */
[----:B0-----:R-:W2:Y:S01]  /*47f0*/  LDL.LU R29, [R1+0xcdc] ;  /* 0x000cdc00011d7983 */ /* 0x001ea20000300800 */
[----:B---3--:R-:W-:-:S02]  /*4800*/  SEL R11, R3, R11, !P2 ;  /* 0x0000000b030b7207 */ /* 0x008fc40005000000 */
[----:B------:R-:W-:-:S03]  /*4810*/  SEL R10, R3, R10, !P2 ;  /* 0x0000000a030a7207 */ /* 0x000fc60005000000 */
[----:B------:R0:W-:Y:S04]  /*4820*/  STL [R1+0xa8], R11 ;  /* 0x0000a80b01007387 */ /* 0x0001e80000100800 */
[----:B------:R1:W-:Y:S01]  /*4830*/  STL [R1+0xa4], R10 ;  /* 0x0000a40a01007387 */ /* 0x0003e20000100800 */
[C---:B0-----:R-:W-:Y:S02]  /*4840*/  SEL R11, R3.reuse, R5, !P2 ;  /* 0x00000005030b7207 */ /* 0x041fe40005000000 */
[----:B-1----:R-:W-:-:S03]  /*4850*/  SEL R10, R3, R4, !P2 ;  /* 0x00000004030a7207 */ /* 0x002fc60005000000 */
[----:B------:R-:W-:Y:S04]  /*4860*/  STL [R1+0xa0], R11 ;  /* 0x0000a00b01007387 */ /* 0x000fe80000100800 */
[----:B------:R0:W-:Y:S01]  /*4870*/  STL [R1+0x9c], R10 ;  /* 0x00009c0a01007387 */ /* 0x0001e20000100800 */
[C---:B----4-:R-:W-:Y:S02]  /*4880*/  SEL R16, R3.reuse, R16, !P2 ;  /* 0x0000001003107207 */ /* 0x050fe40005000000 */
[C---:B--2---:R-:W-:Y:S02]  /*4890*/  SEL R17, R3.reuse, R17, !P2 ;  /* 0x0000001103117207 */ /* 0x044fe40005000000 */
[C---:B------:R-:W-:Y:S02]  /*48a0*/  SEL R4, R3.reuse, R9, !P2 ;  /* 0x0000000903047207 */ /* 0x040fe40005000000 */
[----:B------:R-:W2:Y:S01]  /*48b0*/  LDL.LU R9, [R1+0x84] ;  /* 0x0000840001097983 */ /* 0x000ea20000300800 */
[----:B------:R-:W-:-:S05]  /*48c0*/  SEL R5, R3, R29, !P2 ;  /* 0x0000001d03057207 */ /* 0x000fca0005000000 */
[----:B------:R-:W-:Y:S04]  /*48d0*/  STL [R1+0x90], R5 ;  /* 0x0000900501007387 */ /* 0x000fe80000100800 */
[----:B0-----:R-:W3:Y:S04]  /*48e0*/  LDL.LU R10, [R1+0x88] ;  /* 0x00008800010a7983 */ /* 0x001ee80000300800 */
[----:B------:R0:W-:Y:S01]  /*48f0*/  STL [R1+0x7c], R4 ;  /* 0x00007c0401007387 */ /* 0x0001e20000100800 */
[C---:B------:R-:W-:Y:S02]  /*4900*/  SEL R29, R3.reuse, R14, !P2 ;  /* 0x0000000e031d7207 */ /* 0x040fe40005000000 */
[----:B0-----:R-:W-:-:S02]  /*4910*/  SEL R4, R3, R12, !P2 ;  /* 0x0000000c03047207 */ /* 0x001fc40005000000 */
[----:B------:R-:W4:Y:S04]  /*4920*/  LDL.LU R12, [R1+0x20] ;  /* 0x00002000010c7983 */ /* 0x000f280000300800 */
[----:B------:R-:W3:Y:S04]  /*4930*/  LDL.LU R11, [R1+0x8c] ;  /* 0x00008c00010b7983 */ /* 0x000ee80000300800 */
[----:B------:R0:W-:Y:S02]  /*4940*/  STL [R1+0x74], R4 ;  /* 0x0000740401007387 */ /* 0x0001e40000100800 */
[----:B0-----:R-:W-:-:S02]  /*4950*/  SEL R4, R3, R13, !P2 ;  /* 0x0000000d03047207 */ /* 0x001fc40005000000 */
[----:B------:R-:W2:Y:S04]  /*4960*/  LDL.LU R13, [R1+0x38] ;  /* 0x00003800010d7983 */ /* 0x000ea80000300800 */
[----:B------:R-:W3:Y:S04]  /*4970*/  LDL.LU R5, [R1+0x94] ;  /* 0x0000940001057983 */ /* 0x000ee80000300800 */
[----:B------:R0:W-:Y:S04]  /*4980*/  STL [R1+0x70], R4 ;  /* 0x0000700401007387 */ /* 0x0001e80000100800 */
[----:B------:R-:W4:Y:S04]  /*4990*/  LDL.LU R14, [R1+0x24] ;  /* 0x00002400010e7983 */ /* 0x000f280000300800 */
[----:B0-----:R-:W3:Y:S04]  /*49a0*/  LDL.LU R4, [R1+0x98] ;  /* 0x0000980001047983 */ /* 0x001ee80000300800 */
[----:B------:R0:W-:Y:S02]  /*49b0*/  STL [R1+0x6c], R29 ;  /* 0x00006c1d01007387 */ /* 0x0001e40000100800 */
[----:B0-----:R-:W-:-:S02]  /*49c0*/  SEL R29, R3, R15, !P2 ;  /* 0x0000000f031d7207 */ /* 0x001fc40005000000 */
[----:B------:R-:W2:Y:S04]  /*49d0*/  LDL.LU R15, [R1+0x48] ;  /* 0x00004800010f7983 */ /* 0x000ea80000300800 */
[----:B------:R0:W-:Y:S04]  /*49e0*/  STL [R1+0x60], R29 ;  /* 0x0000601d01007387 */ /* 0x0001e80000100800 */
[----:B0-----:R-:W3:Y:S04]  /*49f0*/  LDL.LU R29, [R1+0x78] ;  /* 0x00007800011d7983 */ /* 0x001ee80000300800 */
[----:B------:R0:W-:Y:S04]  /*4a00*/  STL [R1+0x5c], R16 ;  /* 0x00005c1001007387 */ /* 0x0001e80000100800 */
[----:B0-----:R-:W2:Y:S04]  /*4a10*/  LDL.LU R16, [R1+0x40] ;  /* 0x0000400001107983 */ /* 0x001ea80000300800 */
[----:B------:R0:W-:Y:S04]  /*4a20*/  STL [R1+0x58], R17 ;  /* 0x0000581101007387 */ /* 0x0001e80000100800 */
[----:B0-----:R-:W3:Y:S01]  /*4a30*/  LDL.LU R17, [R1+0x80] ;  /* 0x0000800001117983 */ /* 0x001ee20000300800 */
[----:B------:R-:W-:-:S05]  /*4a40*/  SEL R18, R3, R18, !P2 ;  /* 0x0000001203127207 */ /* 0x000fca0005000000 */
[----:B------:R2:W-:Y:S01]  /*4a50*/  STL [R1+0x54], R18 ;  /* 0x0000541201007387 */ /* 0x0005e20000100800 */
[C---:B----4-:R-:W-:Y:S02]  /*4a60*/  SEL R14, R3.reuse, R14, !P2 ;  /* 0x0000000e030e7207 */ /* 0x050fe40005000000 */
[C---:B--2---:R-:W-:Y:S02]  /*4a70*/  SEL R18, R3.reuse, R16, !P2 ;  /* 0x0000001003127207 */ /* 0x044fe40005000000 */
[C---:B------:R-:W-:Y:S02]  /*4a80*/  SEL R16, R3.reuse, R15, !P2 ;  /* 0x0000000f03107207 */ /* 0x040fe40005000000 */
[C---:B------:R-:W-:Y:S01]  /*4a90*/  SEL R15, R3.reuse, R13, !P2 ;  /* 0x0000000d030f7207 */ /* 0x040fe20005000000 */
[----:B------:R0:W-:Y:S04]  /*4aa0*/  STL [R1+0x50], R18 ;  /* 0x0000501201007387 */ /* 0x0001e80000100800 */
[----:B0-----:R-:W2:Y:S04]  /*4ab0*/  LDL.LU R18, [R1+0x18] ;  /* 0x0000180001127983 */ /* 0x001ea80000300800 */
[----:B------:R0:W-:Y:S04]  /*4ac0*/  STL [R1+0x4c], R16 ;  /* 0x00004c1001007387 */ /* 0x0001e80000100800 */
[----:B------:R-:W4:Y:S04]  /*4ad0*/  LDL.LU R13, [R1+0x2c] ;  /* 0x00002c00010d7983 */ /* 0x000f280000300800 */
[----:B------:R1:W-:Y:S01]  /*4ae0*/  STL [R1+0x48], R15 ;  /* 0x0000480f01007387 */ /* 0x0003e20000100800 */
[----:B0-----:R-:W-:-:S03]  /*4af0*/  SEL R16, R3, R12, !P2 ;  /* 0x0000000c03107207 */ /* 0x001fc60005000000 */
[----:B-1----:R-:W4:Y:S04]  /*4b00*/  LDL.LU R15, [R1+0x30] ;  /* 0x00003000010f7983 */ /* 0x002f280000300800 */
[----:B------:R0:W-:Y:S04]  /*4b10*/  STL [R1+0x40], R14 ;  /* 0x0000400e01007387 */ /* 0x0001e80000100800 */
[----:B------:R-:W4:Y:S04]  /*4b20*/  LDL.LU R12, [R1+0x34] ;  /* 0x00003400010c7983 */ /* 0x000f280000300800 */
[----:B------:R1:W-:Y:S01]  /*4b30*/  STL [R1+0x38], R16 ;  /* 0x0000381001007387 */ /* 0x0003e20000100800 */
[----:B0-----:R-:W-:-:S03]  /*4b40*/  SEL R14, R3, R19, !P2 ;  /* 0x00000013030e7207 */ /* 0x001fc60005000000 */
[----:B------:R-:W4:Y:S04]  /*4b50*/  LDL.LU R19, [R1+0x64] ;  /* 0x0000640001137983 */ /* 0x000f280000300800 */
[----:B-1----:R-:W4:Y:S04]  /*4b60*/  LDL.LU R16, [R1+0x3c] ;  /* 0x00003c0001107983 */ /* 0x002f280000300800 */
[----:B------:R0:W-:Y:S01]  /*4b70*/  STL [R1+0x24], R14 ;  /* 0x0000240e01007387 */ /* 0x0001e20000100800 */
[C---:B---3--:R-:W-:Y:S02]  /*4b80*/  SEL R17, R3.reuse, R17, !P2 ;  /* 0x0000001103117207 */ /* 0x048fe40005000000 */
[----:B0-----:R-:W-:-:S02]  /*4b90*/  SEL R14, R3, R20, !P2 ;  /* 0x00000014030e7207 */ /* 0x001fc40005000000 */
[----:B------:R-:W3:Y:S04]  /*4ba0*/  LDL.LU R20, [R1+0x68] ;  /* 0x0000680001147983 */ /* 0x000ee80000300800 */
[----:B------:R0:W-:Y:S04]  /*4bb0*/  STL [R1+0x20], R14 ;  /* 0x0000200e01007387 */ /* 0x0001e80000100800 */
[----:B0-----:R-:W3:Y:S04]  /*4bc0*/  LDL.LU R14, [R1+0x44] ;  /* 0x00004400010e7983 */ /* 0x001ee80000300800 */
[----:B------:R0:W-:Y:S04]  /*4bd0*/  STL [R1+0x14], R17 ;  /* 0x0000141101007387 */ /* 0x0001e80000100800 */
[----:B0-----:R-:W3:Y:S01]  /*4be0*/  LDL.LU R17, [R1+0x28] ;  /* 0x0000280001117983 */ /* 0x001ee20000300800 */
[----:B------:R-:W-:-:S02]  /*4bf0*/  SEL R9, R3, R9, !P2 ;  /* 0x0000000903097207 */ /* 0x000fc40005000000 */
[C---:B------:R-:W-:Y:S02]  /*4c00*/  SEL R10, R3.reuse, R10, !P2 ;  /* 0x0000000a030a7207 */ /* 0x040fe40005000000 */
[C---:B------:R-:W-:Y:S01]  /*4c10*/  SEL R11, R3.reuse, R11, !P2 ;  /* 0x0000000b030b7207 */ /* 0x040fe20005000000 */
[----:B------:R0:W-:Y:S01]  /*4c20*/  STL [R1+0x10], R9 ;  /* 0x0000100901007387 */ /* 0x0001e20000100800 */
[C---:B------:R-:W-:Y:S02]  /*4c30*/  SEL R5, R3.reuse, R5, !P2 ;  /* 0x0000000503057207 */ /* 0x040fe40005000000 */
[C---:B------:R-:W-:Y:S02]  /*4c40*/  SEL R4, R3.reuse, R4, !P2 ;  /* 0x0000000403047207 */ /* 0x040fe40005000000 */
[C---:B------:R-:W-:Y:S02]  /*4c50*/  SEL R29, R3.reuse, R29, !P2 ;  /* 0x0000001d031d7207 */ /* 0x040fe40005000000 */
[C---:B------:R-:W-:Y:S01]  /*4c60*/  SEL R21, R3.reuse, R21, !P2 ;  /* 0x0000001503157207 */ /* 0x040fe20005000000 */
[----:B0-----:R-:W3:Y:S04]  /*4c70*/  LDL.LU R9, [R1+0x1c] ;  /* 0x00001c0001097983 */ /* 0x001ee80000300800 */
[----:B------:R-:W-:Y:S04]  /*4c80*/  STL [R1+0xc64], R10 ;  /* 0x000c640a01007387 */ /* 0x000fe80000100800 */
[----:B------:R-:W-:Y:S04]  /*4c90*/  STL [R1+0xc68], R11 ;  /* 0x000c680b01007387 */ /* 0x000fe80000100800 */
[----:B------:R-:W-:Y:S04]  /*4ca0*/  STL [R1+0xc6c], R5 ;  /* 0x000c6c0501007387 */ /* 0x000fe80000100800 */
[----:B------:R-:W-:Y:S04]  /*4cb0*/  STL [R1+0xc70], R4 ;  /* 0x000c700401007387 */ /* 0x000fe80000100800 */
[----:B------:R0:W-:Y:S01]  /*4cc0*/  STL [R1+0xc74], R29 ;  /* 0x000c741d01007387 */ /* 0x0001e20000100800 */
[----:B--2---:R-:W-:-:S02]  /*4cd0*/  SEL R18, R3, R18, !P2 ;  /* 0x0000001203127207 */ /* 0x004fc40005000000 */
[C---:B----4-:R-:W-:Y:S02]  /*4ce0*/  SEL R13, R3.reuse, R13, !P2 ;  /* 0x0000000d030d7207 */ /* 0x050fe40005000000 */
[C---:B------:R-:W-:Y:S02]  /*4cf0*/  SEL R15, R3.reuse, R15, !P2 ;  /* 0x0000000f030f7207 */ /* 0x040fe40005000000 */
[C---:B------:R-:W-:Y:S02]  /*4d00*/  SEL R12, R3.reuse, R12, !P2 ;  /* 0x0000000c030c7207 */ /* 0x040fe40005000000 */
[C---:B------:R-:W-:Y:S02]  /*4d10*/  SEL R19, R3.reuse, R19, !P2 ;  /* 0x0000001303137207 */ /* 0x040fe40005000000 */
[C---:B------:R-:W-:Y:S02]  /*4d20*/  SEL R16, R3.reuse, R16, !P2 ;  /* 0x0000001003107207 */ /* 0x040fe40005000000 */
[----:B---3--:R-:W-:-:S05]  /*4d30*/  SEL R20, R3, R20, !P2 ;  /* 0x0000001403147207 */ /* 0x008fca0005000000 */
[----:B------:R-:W-:Y:S04]  /*4d40*/  STL [R1+0xc78], R20 ;  /* 0x000c781401007387 */ /* 0x000fe80000100800 */
[----:B------:R-:W-:Y:S04]  /*4d50*/  STL [R1+0xc7c], R19 ;  /* 0x000c7c1301007387 */ /* 0x000fe80000100800 */
[----:B------:R-:W-:Y:S01]  /*4d60*/  STL [R1+0xc80], R21 ;  /* 0x000c801501007387 */ /* 0x000fe20000100800 */
[----:B------:R-:W-:-:S03]  /*4d70*/  SEL R14, R3, R14, !P2 ;  /* 0x0000000e030e7207 */ /* 0x000fc60005000000 */
[----:B------:R-:W-:Y:S04]  /*4d80*/  STL [R1+0xc84], R18 ;  /* 0x000c841201007387 */ /* 0x000fe80000100800 */
[----:B------:R-:W-:Y:S04]  /*4d90*/  STL [R1+0xc88], R13 ;  /* 0x000c880d01007387 */ /* 0x000fe80000100800 */
[----:B------:R-:W-:Y:S01]  /*4da0*/  STL [R1+0xc8c], R15 ;  /* 0x000c8c0f01007387 */ /* 0x000fe20000100800 */
[----:B------:R-:W-:-:S03]  /*4db0*/  SEL R17, R3, R17, !P2 ;  /* 0x0000001103117207 */ /* 0x000fc60005000000 */
[----:B------:R-:W-:Y:S04]  /*4dc0*/  STL [R1+0xc90], R12 ;  /* 0x000c900c01007387 */ /* 0x000fe80000100800 */
[----:B------:R-:W-:Y:S04]  /*4dd0*/  STL [R1+0xc94], R16 ;  /* 0x000c941001007387 */ /* 0x000fe80000100800 */
[----:B------:R-:W-:Y:S04]  /*4de0*/  STL [R1+0xc98], R14 ;  /* 0x000c980e01007387 */ /* 0x000fe80000100800 */
[----:B------:R-:W-:Y:S04]  /*4df0*/  STL [R1+0xc9c], R17 ;  /* 0x000c9c1101007387 */ /* 0x000fe80000100800 */
[----:B0-----:R-:W2:Y:S04]  /*4e00*/  LDL.LU R29, [R1+0xe0] ;  /* 0x0000e000011d7983 */ /* 0x001ea80000300800 */
[----:B------:R-:W3:Y:S04]  /*4e10*/  LDL.LU R4, [R1+0xdc] ;  /* 0x0000dc0001047983 */ /* 0x000ee80000300800 */
[----:B------:R-:W4:Y:S01]  /*4e20*/  LDL.LU R5, [R1+0xd8] ;  /* 0x0000d80001057983 */ /* 0x000f220000300800 */
[----:B------:R-:W-:-:S02]  /*4e30*/  SEL R9, R3, R9, !P2 ;  /* 0x0000000903097207 */ /* 0x000fc40005000000 */
[C---:B------:R-:W-:Y:S01]  /*4e40*/  SEL R22, R3.reuse, R22, !P2 ;  /* 0x0000001603167207 */ /* 0x040fe20005000000 */
[----:B------:R-:W4:Y:S01]  /*4e50*/  LDL.LU R11, [R1+0xd4] ;  /* 0x0000d400010b7983 */ /* 0x000f220000300800 */
[----:B------:R-:W-:-:S03]  /*4e60*/  SEL R23, R3, R23, !P2 ;  /* 0x0000001703177207 */ /* 0x000fc60005000000 */
[----:B------:R-:W4:Y:S01]  /*4e70*/  LDL.LU R10, [R1+0xd0] ;  /* 0x0000d000010a7983 */ /* 0x000f220000300800 */
[----:B------:R-:W-:-:S03]  /*4e80*/  SEL R8, R3, R8, !P2 ;  /* 0x0000000803087207 */ /* 0x000fc60005000000 */
[----:B------:R-:W-:Y:S01]  /*4e90*/  STL [R1+0xca0], R9 ;  /* 0x000ca00901007387 */ /* 0x000fe20000100800 */
[----:B------:R-:W-:-:S03]  /*4ea0*/  SEL R7, R3, R7, !P2 ;  /* 0x0000000703077207 */ /* 0x000fc60005000000 */
[----:B------:R-:W-:Y:S01]  /*4eb0*/  STL [R1+0xca4], R22 ;  /* 0x000ca41601007387 */ /* 0x000fe20000100800 */
[----:B------:R-:W-:-:S03]  /*4ec0*/  SEL R6, R3, R6, !P2 ;  /* 0x0000000603067207 */ /* 0x000fc60005000000 */
[----:B------:R-:W-:Y:S01]  /*4ed0*/  STL [R1+0xca8], R23 ;  /* 0x000ca81701007387 */ /* 0x000fe20000100800 */
[----:B------:R-:W-:-:S03]  /*4ee0*/  SEL R2, R3, R2, !P2 ;  /* 0x0000000203027207 */ /* 0x000fc60005000000 */
[----:B------:R-:W-:Y:S01]  /*4ef0*/  STL [R1+0xcac], R24 ;  /* 0x000cac1801007387 */ /* 0x000fe20000100800 */
[----:B------:R-:W-:-:S03]  /*4f00*/  SEL R0, R3, R0, !P2 ;  /* 0x0000000003007207 */ /* 0x000fc60005000000 */
[----:B------:R-:W-:Y:S04]  /*4f10*/  STL [R1+0xcb0], R25 ;  /* 0x000cb01901007387 */ /* 0x000fe80000100800 */
[----:B------:R-:W-:Y:S04]  /*4f20*/  STL [R1+0xcb4], R26 ;  /* 0x000cb41a01007387 */ /* 0x000fe80000100800 */
[----:B------:R-:W-:Y:S04]  /*4f30*/  STL [R1+0xcb8], R27 ;  /* 0x000cb81b01007387 */ /* 0x000fe80000100800 */
[----:B------:R-:W-:Y:S04]  /*4f40*/  STL [R1+0xcbc], R28 ;  /* 0x000cbc1c01007387 */ /* 0x000fe80000100800 */
[----:B------:R-:W-:Y:S04]  /*4f50*/  STL [R1+0xcc0], R8 ;  /* 0x000cc00801007387 */ /* 0x000fe80000100800 */
[----:B------:R-:W-:Y:S04]  /*4f60*/  STL [R1+0xcc4], R7 ;  /* 0x000cc40701007387 */ /* 0x000fe80000100800 */
[----:B------:R-:W-:Y:S04]  /*4f70*/  STL [R1+0xcc8], R6 ;  /* 0x000cc80601007387 */ /* 0x000fe80000100800 */
[----:B------:R3:W-:Y:S04]  /*4f80*/  STL [R1+0xccc], R2 ;  /* 0x000ccc0201007387 */ /* 0x0007e80000100800 */
[----:B------:R4:W-:Y:S01]  /*4f90*/  STL [R1+0xcd0], R0 ;  /* 0x000cd00001007387 */ /* 0x0009e20000100800 */
[----:B--2---:R-:W-:-:S02]  /*4fa0*/  IMAD R3, R29, UR5, RZ ;  /* 0x000000051d037c24 */ /* 0x004fc4000f8e02ff */
[----:B---3--:R-:W-:-:S03]  /*4fb0*/  IMAD R2, R4, UR5, RZ ;  /* 0x0000000504027c24 */ /* 0x008fc6000f8e02ff */
[----:B------:R-:W-:Y:S01]  /*4fc0*/  STL [R1+0x88], R3 ;  /* 0x0000880301007387 */ /* 0x000fe20000100800 */
[----:B----4-:R-:W-:-:S03]  /*4fd0*/  IMAD R0, R5, UR5, RZ ;  /* 0x0000000505007c24 */ /* 0x010fc6000f8e02ff */
[----:B------:R-:W-:Y:S04]  /*4fe0*/  STL [R1+0x8c], R2 ;  /* 0x00008c0201007387 */ /* 0x000fe80000100800 */
[----:B------:R0:W-:Y:S04]  /*4ff0*/  STL [R1+0xe0], R0 ;  /* 0x0000e00001007387 */ /* 0x0001e80000100800 */
[----:B0-----:R-:W2:Y:S01]  /*5000*/  LDL.LU R0, [R1+0xc4] ;  /* 0x0000c40001007983 */ /* 0x001ea20000300800 */
[----:B------:R-:W-:Y:S02]  /*5010*/  IMAD R3, R11, UR5, RZ ;  /* 0x000000050b037c24 */ /* 0x000fe4000f8e02ff */
[----:B------:R-:W-:-:S03]  /*5020*/  IMAD R2, R10, UR5, RZ ;  /* 0x000000050a027c24 */ /* 0x000fc6000f8e02ff */
[----:B------:R-:W-:Y:S04]  /*5030*/  STL [R1+0xe4], R3 ;  /* 0x0000e40301007387 */ /* 0x000fe80000100800 */
[----:B--2---:R0:W-:Y:S04]  /*5040*/  STL [R1+0xcd4], R0 ;  /* 0x000cd40001007387 */ /* 0x0041e80000100800 */
[----:B------:R-:W-:Y:S04]  /*5050*/  STL [R1+0xf0], R2 ;  /* 0x0000f00201007387 */ /* 0x000fe80000100800 */
[----:B0-----:R-:W2:Y:S04]  /*5060*/  LDL.LU R0, [R1+0xc8] ;  /* 0x0000c80001007983 */ /* 0x001ea80000300800 */
[----:B--2---:R0:W-:Y:S04]  /*5070*/  STL [R1+0xcd8], R0 ;  /* 0x000cd80001007387 */ /* 0x0041e80000100800 */
[----:B0-----:R-:W2:Y:S04]  /*5080*/  LDL.LU R0, [R1+0xcc] ;  /* 0x0000cc0001007983 */ /* 0x001ea80000300800 */
[----:B------:R-:W3:Y:S04]  /*5090*/  LDL.LU R2, [R1+0xc0] ;  /* 0x0000c00001027983 */ /* 0x000ee80000300800 */
[----:B------:R-:W4:Y:S04]  /*50a0*/  LDL.LU R6, [R1+0xbc] ;  /* 0x0000bc0001067983 */ /* 0x000f280000300800 */
        /* <DEDUP_REMOVED lines=25> */
[----:B------:R-:W4:Y:S01]  /*5240*/  LDL.LU R3, [R1+0x10] ;  /* 0x0000100001037983 */ /* 0x000f220000300800 */
[----:B--2---:R-:W-:-:S05]  /*5250*/  IMAD R0, R0, UR5, RZ ;  /* 0x0000000500007c24 */ /* 0x004fca000f8e02ff */
[----:B------:R0:W-:Y:S04]  /*5260*/  STL [R1+0xcc], R0 ;  /* 0x0000cc0001007387 */ /* 0x0001e80000100800 */
[----:B0-----:R-:W2:Y:S02]  /*5270*/  LDL.LU R0, [R1+0xcd8] ;  /* 0x000cd80001007983 */ /* 0x001ea40000300800 */
[----:B--2---:R-:W-:-:S05]  /*5280*/  IMAD R0, R0, UR5, RZ ;  /* 0x0000000500007c24 */ /* 0x004fca000f8e02ff */
[----:B------:R0:W-:Y:S04]  /*5290*/  STL [R1+0xc8], R0 ;  /* 0x0000c80001007387 */ /* 0x0001e80000100800 */
[----:B0-----:R-:W2:Y:S01]  /*52a0*/  LDL.LU R0, [R1+0xcd4] ;  /* 0x000cd40001007983 */ /* 0x001ea20000300800 */
[----:B---3--:R-:W-:Y:S02]  /*52b0*/  IMAD R2, R2, UR5, RZ ;  /* 0x0000000502027c24 */ /* 0x008fe4000f8e02ff */
[----:B----4-:R-:W-:Y:S02]  /*52c0*/  IMAD R6, R6, UR5, RZ ;  /* 0x0000000506067c24 */ /* 0x010fe4000f8e02ff */
[----:B------:R-:W-:Y:S02]  /*52d0*/  IMAD R7, R7, UR5, RZ ;  /* 0x0000000507077c24 */ /* 0x000fe4000f8e02ff */
[----:B------:R-:W-:-:S02]  /*52e0*/  IMAD R8, R8, UR5, RZ ;  /* 0x0000000508087c24 */ /* 0x000fc4000f8e02ff */
[----:B------:R-:W-:Y:S02]  /*52f0*/  IMAD R28, R28, UR5, RZ ;  /* 0x000000051c1c7c24 */ /* 0x000fe4000f8e02ff */
[----:B------:R-:W-:Y:S02]  /*5300*/  IMAD R27, R27, UR5, RZ ;  /* 0x000000051b1b7c24 */ /* 0x000fe4000f8e02ff */
[----:B------:R-:W-:Y:S02]  /*5310*/  IMAD R26, R26, UR5, RZ ;  /* 0x000000051a1a7c24 */ /* 0x000fe4000f8e02ff */
[----:B------:R-:W-:Y:S02]  /*5320*/  IMAD R25, R25, UR5, RZ ;  /* 0x0000000519197c24 */ /* 0x000fe4000f8e02ff */
        /* <DEDUP_REMOVED lines=19> */
[----:B--2---:R-:W-:-:S05]  /*5460*/  IMAD R0, R0, UR5, RZ ;  /* 0x0000000500007c24 */ /* 0x004fca000f8e02ff */
[----:B------:R0:W-:Y:S04]  /*5470*/  STL [R1+0xf4], R0 ;  /* 0x0000f40001007387 */ /* 0x0001e80000100800 */
[----:B0-----:R-:W2:Y:S04]  /*5480*/  LDL.LU R0, [R1+0xcd0] ;  /* 0x000cd00001007983 */ /* 0x001ea80000300800 */
[----:B------:R0:W-:Y:S04]  /*5490*/  STL [R1+0xfc], R2 ;  /* 0x0000fc0201007387 */ /* 0x0001e80000100800 */
[----:B0-----:R-:W3:Y:S04]  /*54a0*/  LDL.LU R2, [R1+0xccc] ;  /* 0x000ccc0001027983 */ /* 0x001ee80000300800 */
[----:B------:R0:W-:Y:S04]  /*54b0*/  STL [R1+0x108], R6 ;  /* 0x0001080601007387 */ /* 0x0001e80000100800 */
[----:B0-----:R-:W4:Y:S04]  /*54c0*/  LDL.LU R6, [R1+0xcc8] ;  /* 0x000cc80001067983 */ /* 0x001f280000300800 */
        /* <DEDUP_REMOVED lines=49> */
[----:B0-----:R-:W4:Y:S01]  /*57e0*/  LDL.LU R10, [R1+0xc64] ;  /* 0x000c6400010a7983 */ /* 0x001f220000300800 */
[----:B------:R-:W-:-:S05]  /*57f0*/  IMAD R3, R3, UR5, RZ ;  /* 0x0000000503037c24 */ /* 0x000fca000f8e02ff */
[----:B------:R4:W-:Y:S01]  /*5800*/  STL [R1+0x1e0], R3 ;  /* 0x0001e00301007387 */ /* 0x0009e20000100800 */
[----:B--2---:R-:W-:Y:S02]  /*5810*/  IMAD R4, R4, UR5, RZ ;  /* 0x0000000504047c24 */ /* 0x004fe4000f8e02ff */
[----:B---3--:R-:W-:Y:S02]  /*5820*/  IMAD R5, R5, UR5, RZ ;  /* 0x0000000505057c24 */ /* 0x008fe4000f8e02ff */
[----:B----4-:R-:W-:Y:S02]  /*5830*/  IMAD R3, R10, UR5, RZ ;  /* 0x000000050a037c24 */ /* 0x010fe4000f8e02ff */
[----:B------:R-:W2:Y:S04]  /*5840*/  LDL.LU R10, [R1+0xc60] ;  /* 0x000c6000010a7983 */ /* 0x000ea80000300800 */
[----:B------:R0:W-:Y:S02]  /*5850*/  STL [R1+0x1e8], R3 ;  /* 0x0001e80301007387 */ /* 0x0001e40000100800 */
[----:B0-----:R-:W-:-:S02]  /*5860*/  IMAD R3, R11, UR5, RZ ;  /* 0x000000050b037c24 */ /* 0x001fc4000f8e02ff */
[----:B------:R-:W2:Y:S04]  /*5870*/  LDL.LU R11, [R1+0xc5c] ;  /* 0x000c5c00010b7983 */ /* 0x000ea80000300800 */
[----:B------:R0:W-:Y:S04]  /*5880*/  STL [R1+0x1f8], R3 ;  /* 0x0001f80301007387 */ /* 0x0001e80000100800 */
[----:B------:R-:W-:Y:S01]  /*5890*/  STL [R1+0x200], R5 ;  /* 0x0002000501007387 */ /* 0x000fe20000100800 */
[----:B0-----:R-:W-:-:S03]  /*58a0*/  IMAD R3, R29, UR5, RZ ;  /* 0x000000051d037c24 */ /* 0x001fc6000f8e02ff */
[----:B------:R-:W2:Y:S04]  /*58b0*/  LDL.LU R29, [R1+0xe0] ;  /* 0x0000e000011d7983 */ /* 0x000ea80000300800 */
[----:B------:R0:W-:Y:S04]  /*58c0*/  STL [R1+0x218], R4 ;  /* 0x0002180401007387 */ /* 0x0001e80000100800 */
[----:B------:R1:W-:Y:S01]  /*58d0*/  STL [R1+0x220], R3 ;  /* 0x0002200301007387 */ /* 0x0003e20000100800 */
[----:B0-----:R-:W-:-:S03]  /*58e0*/  IMAD R4, R20, UR5, RZ ;  /* 0x0000000514047c24 */ /* 0x001fc6000f8e02ff */
[----:B------:R-:W3:Y:S01]  /*58f0*/  LDL.LU R20, [R1+0xfc] ;  /* 0x0000fc0001147983 */ /* 0x000ee20000300800 */
[----:B-1----:R-:W-:-:S03]  /*5900*/  IMAD R3, R19, UR5, RZ ;  /* 0x0000000513037c24 */ /* 0x002fc6000f8e02ff */
[----:B------:R0:W-:Y:S04]  /*5910*/  STL [R1+0x22c], R4 ;  /* 0x00022c0401007387 */ /* 0x0001e80000100800 */
[----:B------:R-:W4:Y:S01]  /*5920*/  LDL.LU R19, [R1+0xf4] ;  /* 0x0000f40001137983 */ /* 0x000f220000300800 */
[----:B0-----:R-:W-:-:S03]  /*5930*/  IMAD R4, R21, UR5, RZ ;  /* 0x0000000515047c24 */ /* 0x001fc6000f8e02ff */
[----:B------:R0:W-:Y:S04]  /*5940*/  STL [R1+0x240], R3 ;  /* 0x0002400301007387 */ /* 0x0001e80000100800 */
[----:B------:R-:W3:Y:S04]  /*5950*/  LDL.LU R21, [R1+0xc8] ;  /* 0x0000c80001157983 */ /* 0x000ee80000300800 */
[----:B------:R1:W-:Y:S01]  /*5960*/  STL [R1+0x250], R4 ;  /* 0x0002500401007387 */ /* 0x0003e20000100800 */
[----:B0-----:R-:W-:-:S03]  /*5970*/  IMAD R3, R18, UR5, RZ ;  /* 0x0000000512037c24 */ /* 0x001fc6000f8e02ff */
[----:B------:R-:W4:Y:S01]  /*5980*/  LDL.LU R18, [R1+0xcc] ;  /* 0x0000cc0001127983 */ /* 0x000f220000300800 */
[----:B-1----:R-:W-:-:S03]  /*5990*/  IMAD R4, R13, UR5, RZ ;  /* 0x000000050d047c24 */ /* 0x002fc6000f8e02ff */
[----:B------:R0:W-:Y:S04]  /*59a0*/  STL [R1+0x258], R3 ;  /* 0x0002580301007387 */ /* 0x0001e80000100800 */
[----:B------:R-:W4:Y:S04]  /*59b0*/  LDL.LU R13, [R1+0xf0] ;  /* 0x0000f000010d7983 */ /* 0x000f280000300800 */
        /* <DEDUP_REMOVED lines=9> */
[----:B------:R-:W-:-:S03]  /*5a50*/  IMAD R5, R17, UR5, RZ ;  /* 0x0000000511057c24 */ /* 0x000fc6000f8e02ff */
[----:B------:R0:W-:Y:S01]  /*5a60*/  STL [R1+0xd0], R3 ;  /* 0x0000d00301007387 */ /* 0x0001e20000100800 */
[----:B-1----:R-:W-:-:S05]  /*5a70*/  IMAD R4, R14, UR5, RZ ;  /* 0x000000050e047c24 */ /* 0x002fca000f8e02ff */
[----:B------:R1:W-:Y:S01]  /*5a80*/  STL [R1+0xbc], R4 ;  /* 0x0000bc0401007387 */ /* 0x0003e20000100800 */
[----:B0-----:R-:W-:-:S03]  /*5a90*/  IMAD R3, R9, UR5, RZ ;  /* 0x0000000509037c24 */ /* 0x001fc6000f8e02ff */
[----:B------:R0:W-:Y:S01]  /*5aa0*/  STL [R1+0xb8], R5 ;  /* 0x0000b80501007387 */ /* 0x0001e20000100800 */
[----:B-1----:R-:W-:-:S03]  /*5ab0*/  IMAD R4, R22, UR5, RZ ;  /* 0x0000000516047c24 */ /* 0x002fc6000f8e02ff */
[----:B------:R-:W4:Y:S04]  /*5ac0*/  LDL.LU R22, [R1+0x108] ;  /* 0x0001080001167983 */ /* 0x000f280000300800 */
[----:B------:R1:W-:Y:S01]  /*5ad0*/  STL [R1+0x94], R3 ;  /* 0x0000940301007387 */ /* 0x0003e20000100800 */
[----:B0-----:R-:W-:-:S03]  /*5ae0*/  IMAD R5, R23, UR5, RZ ;  /* 0x0000000517057c24 */ /* 0x001fc6000f8e02ff */
[----:B------:R-:W-:Y:S01]  /*5af0*/  STL [R1+0x90], R4 ;  /* 0x0000900401007387 */ /* 0x000fe20000100800 */
[----:B-1----:R-:W-:-:S03]  /*5b00*/  IMAD R3, R24, UR5, RZ ;  /* 0x0000000518037c24 */ /* 0x002fc6000f8e02ff */
[----:B------:R-:W4:Y:S04]  /*5b10*/  LDL.LU R24, [R1+0x10c] ;  /* 0x00010c0001187983 */ /* 0x000f280000300800 */
[----:B------:R0:W-:Y:S01]  /*5b20*/  STL [R1+0x80], R3 ;  /* 0x0000800301007387 */ /* 0x0001e20000100800 */
[----:B------:R-:W-:-:S03]  /*5b30*/  IMAD R27, R27, UR5, RZ ;  /* 0x000000051b1b7c24 */ /* 0x000fc6000f8e02ff */
[----:B------:R-:W-:Y:S01]  /*5b40*/  STL [R1+0x84], R5 ;  /* 0x0000840501007387 */ /* 0x000fe20000100800 */
[----:B0-----:R-:W-:-:S03]  /*5b50*/  IMAD R3, R25, UR5, RZ ;  /* 0x0000000519037c24 */ /* 0x001fc6000f8e02ff */
[----:B------:R0:W-:Y:S01]  /*5b60*/  STL.64 [R1+0xc00], R4 ;  /* 0x000c000401007387 */ /* 0x0001e20000100a00 */
[----:B------:R-:W-:-:S03]  /*5b70*/  IMAD R25, R26, UR5, RZ ;  /* 0x000000051a197c24 */ /* 0x000fc6000f8e02ff */
[----:B------:R1:W-:Y:S01]  /*5b80*/  STL [R1+0x7c], R3 ;  /* 0x00007c0301007387 */ /* 0x0003e20000100800 */
[----:B------:R-:W-:-:S03]  /*5b90*/  IMAD R23, R7, UR5, RZ ;  /* 0x0000000507177c24 */ /* 0x000fc6000f8e02ff */
[----:B------:R-:W4:Y:S01]  /*5ba0*/  LDL.LU R26, [R1+0xb4] ;  /* 0x0000b400011a7983 */ /* 0x000f220000300800 */
[----:B0-----:R-:W-:Y:S02]  /*5bb0*/  IMAD R4, R28, UR5, RZ ;  /* 0x000000051c047c24 */ /* 0x001fe4000f8e02ff */
[----:B-1----:R-:W-:Y:S01]  /*5bc0*/  IMAD R3, R8, UR5, RZ ;  /* 0x0000000508037c24 */ /* 0x002fe2000f8e02ff */
[----:B------:R-:W-:Y:S01]  /*5bd0*/  STL [R1+0x78], R25 ;  /* 0x0000781901007387 */ /* 0x000fe20000100800 */
[----:B------:R-:W-:-:S03]  /*5be0*/  IMAD R17, R6, UR5, RZ ;  /* 0x0000000506117c24 */ /* 0x000fc6000f8e02ff */
[----:B------:R2:W-:Y:S01]  /*5bf0*/  STL [R1+0x70], R4 ;  /* 0x0000700401007387 */ /* 0x0005e20000100800 */
[----:B------:R-:W-:-:S03]  /*5c00*/  IMAD R14, R2, UR5, RZ ;  /* 0x00000005020e7c24 */ /* 0x000fc6000f8e02ff */
[----:B------:R-:W-:Y:S04]  /*5c10*/  STL [R1+0x74], R27 ;  /* 0x0000741b01007387 */ /* 0x000fe80000100800 */
[----:B------:R4:W-:Y:S04]  /*5c20*/  STL [R1+0x6c], R3 ;  /* 0x00006c0301007387 */ /* 0x0009e80000100800 */
[----:B------:R-:W-:Y:S04]  /*5c30*/  STL [R1+0x68], R23 ;  /* 0x0000681701007387 */ /* 0x000fe80000100800 */
[----:B------:R-:W-:Y:S01]  /*5c40*/  STL [R1+0x64], R17 ;  /* 0x0000641101007387 */ /* 0x000fe20000100800 */
[----:B--2---:R-:W-:-:S04]  /*5c50*/  IMAD.WIDE R4, R29, 0x2, R10 ;  /* 0x000000021d047825 */ /* 0x004fc800078e020a */
[----:B---3--:R-:W-:-:S04]  /*5c60*/  IMAD.WIDE R6, R21, 0x2, R10 ;  /* 0x0000000215067825 */ /* 0x008fc800078e020a */
[--C-:B----4-:R-:W-:Y:S01]  /*5c70*/  IMAD.WIDE R2, R16, 0x2, R10.reuse ;  /* 0x0000000210027825 */ /* 0x110fe200078e020a */
[----:B------:R-:W-:Y:S04]  /*5c80*/  STL.64 [R1+0xc08], R16 ;  /* 0x000c081001007387 */ /* 0x000fe80000100a00 */
[----:B------:R0:W-:Y:S04]  /*5c90*/  STL.64 [R1+0x58], R2 ;  /* 0x0000580201007387 */ /* 0x0001e80000100a00 */
[----:B------:R-:W-:Y:S01]  /*5ca0*/  STL [R1+0x60], R14 ;  /* 0x0000600e01007387 */ /* 0x000fe20000100800 */
[----:B0-----:R-:W-:-:S05]  /*5cb0*/  IMAD.WIDE R2, R12, 0x2, R10 ;  /* 0x000000020c027825 */ /* 0x001fca00078e020a */
[----:B------:R0:W-:Y:S04]  /*5cc0*/  STL.64 [R1+0x50], R2 ;  /* 0x0000500201007387 */ /* 0x0001e80000100a00 */
[----:B------:R-:W2:Y:S04]  /*5cd0*/  LDL R9, [R1+0xb0] ;  /* 0x0000b00001097983 */ /* 0x000ea80000100800 */
[----:B------:R1:W-:Y:S01]  /*5ce0*/  STL.64 [R1+0x48], R4 ;  /* 0x0000480401007387 */ /* 0x0003e20000100a00 */
[----:B0-----:R-:W-:-:S03]  /*5cf0*/  IMAD.WIDE R2, R15, 0x2, R10 ;  /* 0x000000020f027825 */ /* 0x001fc600078e020a */
[----:B------:R-:W3:Y:S04]  /*5d00*/  LDL R16, [R1+0x144] ;  /* 0x0001440001107983 */ /* 0x000ee80000100800 */
[----:B------:R-:W4:Y:S04]  /*5d10*/  LDL R17, [R1+0x148] ;  /* 0x0001480001117983 */ /* 0x000f280000100800 */
[----:B------:R0:W-:Y:S04]  /*5d20*/  STL.64 [R1+0x40], R2 ;  /* 0x0000400201007387 */ /* 0x0001e80000100a00 */
[----:B------:R-:W4:Y:S04]  /*5d30*/  LDL R28, [R1+0x14c] ;  /* 0x00014c00011c7983 */ /* 0x000f280000100800 */
[----:B-1----:R-:W4:Y:S04]  /*5d40*/  LDL R4, [R1+0x158] ;  /* 0x0001580001047983 */ /* 0x002f280000100800 */
[----:B------:R-:W4:Y:S01]  /*5d50*/  LDL R5, [R1+0x15c] ;  /* 0x00015c0001057983 */ /* 0x000f220000100800 */
[----:B0-----:R-:W-:-:S03]  /*5d60*/  IMAD.WIDE R2, R13, 0x2, R10 ;  /* 0x000000020d027825 */ /* 0x001fc600078e020a */
[----:B------:R0:W-:Y:S04]  /*5d70*/  STL.64 [R1+0xc10], R14 ;  /* 0x000c100e01007387 */ /* 0x0001e80000100a00 */
[----:B0-----:R-:W3:Y:S04]  /*5d80*/  LDL R14, [R1+0x134] ;  /* 0x00013400010e7983 */ /* 0x001ee80000100800 */
[----:B------:R-:W4:Y:S04]  /*5d90*/  LDL R15, [R1+0x140] ;  /* 0x00014000010f7983 */ /* 0x000f280000100800 */
[----:B------:R0:W-:Y:S04]  /*5da0*/  STL.64 [R1+0xc18], R12 ;  /* 0x000c180c01007387 */ /* 0x0001e80000100a00 */
[----:B0-----:R-:W3:Y:S04]  /*5db0*/  LDL R12, [R1+0x12c] ;  /* 0x00012c00010c7983 */ /* 0x001ee80000100800 */
[----:B------:R0:W-:Y:S04]  /*5dc0*/  STL.64 [R1+0x38], R2 ;  /* 0x0000380201007387 */ /* 0x0001e80000100a00 */
[----:B------:R-:W4:Y:S01]  /*5dd0*/  LDL R13, [R1+0x130] ;  /* 0x00013000010d7983 */ /* 0x000f220000100800 */
[----:B0-----:R-:W-:-:S05]  /*5de0*/  IMAD.WIDE R2, R18, 0x2, R10 ;  /* 0x0000000212027825 */ /* 0x001fca00078e020a */
[----:B------:R0:W-:Y:S04]  /*5df0*/  STL.64 [R1+0x30], R2 ;  /* 0x0000300201007387 */ /* 0x0001e80000100a00 */
[----:B------:R1:W-:Y:S04]  /*5e00*/  STL.64 [R1+0xc20], R18 ;  /* 0x000c201201007387 */ /* 0x0003e80000100a00 */
[----:B------:R-:W-:Y:S01]  /*5e10*/  STL.64 [R1+0x28], R6 ;  /* 0x0000280601007387 */ /* 0x000fe20000100a00 */
[----:B0-----:R-:W-:-:S03]  /*5e20*/  IMAD.WIDE R2, R19, 0x2, R10 ;  /* 0x0000000213027825 */ /* 0x001fc600078e020a */
[----:B-1----:R-:W3:Y:S04]  /*5e30*/  LDL R18, [R1+0x11c] ;  /* 0x00011c0001127983 */ /* 0x002ee80000100800 */
[----:B------:R-:W-:Y:S04]  /*5e40*/  STL.64 [R1+0x20], R2 ;  /* 0x0000200201007387 */ /* 0x000fe80000100a00 */
[----:B------:R-:W4:Y:S04]  /*5e50*/  LDL R19, [R1+0x128] ;  /* 0x0001280001137983 */ /* 0x000f280000100800 */
[----:B------:R0:W-:Y:S04]  /*5e60*/  STL.64 [R1+0xc28], R20 ;  /* 0x000c281401007387 */ /* 0x0001e80000100a00 */
[----:B0-----:R-:W4:Y:S01]  /*5e70*/  LDL R21, [R1+0x118] ;  /* 0x0001180001157983 */ /* 0x001f220000100800 */
[----:B------:R-:W-:-:S04]  /*5e80*/  IMAD.WIDE R2, R20, 0x2, R10 ;  /* 0x0000000214027825 */ /* 0x000fc800078e020a */
[--C-:B------:R-:W-:Y:S01]  /*5e90*/  IMAD.WIDE R6, R22, 0x2, R10.reuse ;  /* 0x0000000216067825 */ /* 0x100fe200078e020a */
[----:B------:R0:W-:Y:S04]  /*5ea0*/  STL.64 [R1+0x18], R2 ;  /* 0x0000180201007387 */ /* 0x0001e80000100a00 */
[----:B------:R-:W-:Y:S04]  /*5eb0*/  STL.64 [R1+0xc30], R22 ;  /* 0x000c301601007387 */ /* 0x000fe80000100a00 */
[----:B------:R1:W-:Y:S01]  /*5ec0*/  STL.64 [R1+0x10], R6 ;  /* 0x0000100601007387 */ /* 0x0003e20000100a00 */
[----:B0-----:R-:W-:-:S03]  /*5ed0*/  IMAD.WIDE R2, R24, 0x2, R10 ;  /* 0x0000000218027825 */ /* 0x001fc600078e020a */
[----:B------:R-:W-:Y:S04]  /*5ee0*/  STL.64 [R1+0xc38], R24 ;  /* 0x000c381801007387 */ /* 0x000fe80000100a00 */
[----:B------:R-:W-:Y:S01]  /*5ef0*/  STL.64 [R1+0xb88], R2 ;  /* 0x000b880201007387 */ /* 0x000fe20000100a00 */
[----:B-1----:R-:W-:-:S03]  /*5f00*/  IMAD.WIDE R6, R26, 0x2, R10 ;  /* 0x000000021a067825 */ /* 0x002fc600078e020a */
[----:B------:R-:W-:Y:S04]  /*5f10*/  STL.64 [R1+0xc40], R26 ;  /* 0x000c401a01007387 */ /* 0x000fe80000100a00 */
[----:B------:R-:W-:Y:S01]  /*5f20*/  STL.64 [R1+0xb90], R6 ;  /* 0x000b900601007387 */ /* 0x000fe20000100a00 */
[----:B--2---:R-:W-:-:S05]  /*5f30*/  IMAD.WIDE R8, R9, 0x2, R10 ;  /* 0x0000000209087825 */ /* 0x004fca00078e020a */
[----:B------:R3:W-:Y:S02]  /*5f40*/  STL.64 [R1+0xb98], R8 ;  /* 0x000b980801007387 */ /* 0x0007e40000100a00 */
[----:B---3--:R-:W-:-:S04]  /*5f50*/  IMAD.WIDE R8, R18, 0x2, R10 ;  /* 0x0000000212087825 */ /* 0x008fc800078e020a */
[----:B----4-:R-:W-:-:S04]  /*5f60*/  IMAD.WIDE R2, R19, 0x2, R10 ;  /* 0x0000000213027825 */ /* 0x010fc800078e020a */
[----:B------:R-:W-:-:S05]  /*5f70*/  IMAD.WIDE R6, R21, 0x2, R10 ;  /* 0x0000000215067825 */ /* 0x000fca00078e020a */
[----:B------:R0:W-:Y:S04]  /*5f80*/  STL.64 [R1+0x98], R6 ;  /* 0x0000980601007387 */ /* 0x0001e80000100a00 */
[----:B------:R1:W-:Y:S04]  /*5f90*/  STL.64 [R1+0xa8], R8 ;  /* 0x0000a80801007387 */ /* 0x0003e80000100a00 */
[----:B------:R2:W-:Y:S01]  /*5fa0*/  STL.64 [R1+0xc0], R2 ;  /* 0x0000c00201007387 */ /* 0x0005e20000100a00 */
[----:B0-----:R-:W-:-:S04]  /*5fb0*/  IMAD.WIDE R6, R12, 0x2, R10 ;  /* 0x000000020c067825 */ /* 0x001fc800078e020a */
[--C-:B-1----:R-:W-:Y:S01]  /*5fc0*/  IMAD.WIDE R8, R13, 0x2, R10.reuse ;  /* 0x000000020d087825 */ /* 0x102fe200078e020a */
[----:B------:R0:W-:Y:S03]  /*5fd0*/  STL.64 [R1+0xd8], R6 ;  /* 0x0000d80601007387 */ /* 0x0001e60000100a00 */
[--C-:B--2---:R-:W-:Y:S01]  /*5fe0*/  IMAD.WIDE R2, R14, 0x2, R10.reuse ;  /* 0x000000020e027825 */ /* 0x104fe200078e020a */
[----:B------:R1:W-:Y:S04]  /*5ff0*/  STL.64 [R1+0xe8], R8 ;  /* 0x0000e80801007387 */ /* 0x0003e80000100a00 */
[----:B------:R2:W-:Y:S01]  /*6000*/  STL.64 [R1+0x100], R2 ;  /* 0x0001000201007387 */ /* 0x0005e20000100a00 */
[----:B0-----:R-:W-:-:S04]  /*6010*/  IMAD.WIDE R6, R15, 0x2, R10 ;  /* 0x000000020f067825 */ /* 0x001fc800078e020a */
[--C-:B-1----:R-:W-:Y:S01]  /*6020*/  IMAD.WIDE R8, R16, 0x2, R10.reuse ;  /* 0x0000000210087825 */ /* 0x102fe200078e020a */
[----:B------:R0:W-:Y:S03]  /*6030*/  STL.64 [R1+0x110], R6 ;  /* 0x0001100601007387 */ /* 0x0001e60000100a00 */
[--C-:B--2---:R-:W-:Y:S01]  /*6040*/  IMAD.WIDE R2, R17, 0x2, R10.reuse ;  /* 0x0000000211027825 */ /* 0x104fe200078e020a */
[----:B------:R1:W-:Y:S04]  /*6050*/  STL.64 [R1+0x120], R8 ;  /* 0x0001200801007387 */ /* 0x0003e80000100a00 */
[----:B------:R-:W-:Y:S01]  /*6060*/  STL.64 [R1+0x138], R2 ;  /* 0x0001380201007387 */ /* 0x000fe20000100a00 */
[----:B0-----:R-:W-:-:S04]  /*6070*/  IMAD.WIDE R6, R28, 0x2, R10 ;  /* 0x000000021c067825 */ /* 0x001fc800078e020a */
[--C-:B-1----:R-:W-:Y:S01]  /*6080*/  IMAD.WIDE R8, R4, 0x2, R10.reuse ;  /* 0x0000000204087825 */ /* 0x102fe200078e020a */
[----:B------:R0:W-:Y:S04]  /*6090*/  STL.64 [R1+0x150], R6 ;  /* 0x0001500601007387 */ /* 0x0001e80000100a00 */
[----:B0-----:R-:W2:Y:S04]  /*60a0*/  LDL R6, [R1+0x160] ;  /* 0x0001600001067983 */ /* 0x001ea80000100800 */
[----:B------:R-:W-:Y:S04]  /*60b0*/  STL.64 [R1+0x168], R8 ;  /* 0x0001680801007387 */ /* 0x000fe80000100a00 */
[----:B------:R-:W3:Y:S01]  /*60c0*/  LDL R7, [R1+0x170] ;  /* 0x0001700001077983 */ /* 0x000ee20000100800 */
[----:B------:R-:W-:-:S05]  /*60d0*/  IMAD.WIDE R2, R5, 0x2, R10 ;  /* 0x0000000205027825 */ /* 0x000fca00078e020a */
[----:B------:R0:W-:Y:S04]  /*60e0*/  STL.64 [R1+0x180], R2 ;  /* 0x0001800201007387 */ /* 0x0001e80000100a00 */
[----:B---3--:R-:W-:Y:S04]  /*60f0*/  STL [R1+0xc58], R7 ;  /* 0x000c580701007387 */ /* 0x008fe80000100800 */
[----:B0-----:R-:W3:Y:S04]  /*6100*/  LDL R3, [R1+0x188] ;  /* 0x0001880001037983 */ /* 0x001ee80000100800 */
[----:B------:R-:W4:Y:S04]  /*6110*/  LDL R2, [R1+0x178] ;  /* 0x0001780001027983 */ /* 0x000f280000100800 */
[----:B---3--:R-:W-:Y:S04]  /*6120*/  STL [R1+0xc54], R3 ;  /* 0x000c540301007387 */ /* 0x008fe80000100800 */
[----:B------:R-:W3:Y:S04]  /*6130*/  LDL R27, [R1+0x1b8] ;  /* 0x0001b800011b7983 */ /* 0x000ee80000100800 */
[----:B------:R-:W4:Y:S04]  /*6140*/  LDL R26, [R1+0x1a8] ;  /* 0x0001a800011a7983 */ /* 0x000f280000100800 */
[----:B---3--:R0:W-:Y:S04]  /*6150*/  STL [R1+0xc48], R27 ;  /* 0x000c481b01007387 */ /* 0x0081e80000100800 */
[----:B0-----:R-:W3:Y:S01]  /*6160*/  LDL R27, [R1+0x1a0] ;  /* 0x0001a000011b7983 */ /* 0x001ee20000100800 */
[----:B--2---:R-:W-:-:S03]  /*6170*/  IMAD.WIDE R6, R6, 0x2, R10 ;  /* 0x0000000206067825 */ /* 0x004fc600078e020a */
[----:B----4-:R0:W-:Y:S04]  /*6180*/  STL [R1+0xc4c], R26 ;  /* 0x000c4c1a01007387 */ /* 0x0101e80000100800 */
[----:B0-----:R-:W2:Y:S04]  /*6190*/  LDL R26, [R1+0x190] ;  /* 0x00019000011a7983 */ /* 0x001ea80000100800 */
[----:B---3--:R-:W-:Y:S04]  /*61a0*/  STL [R1+0xc50], R27 ;  /* 0x000c501b01007387 */ /* 0x008fe80000100800 */
[----:B------:R-:W3:Y:S04]  /*61b0*/  LDL R24, [R1+0x1c8] ;  /* 0x0001c80001187983 */ /* 0x000ee80000100800 */
[----:B------:R-:W4:Y:S04]  /*61c0*/  LDL R25, [R1+0x1d0] ;  /* 0x0001d00001197983 */ /* 0x000f280000100800 */
        /* <DEDUP_REMOVED lines=15> */
[----:B------:R-:W4:Y:S04]  /*62c0*/  LDL.LU R8, [R1+0xb8] ;  /* 0x0000b80001087983 */ /* 0x000f280000300800 */
[----:B------:R-:W4:Y:S04]  /*62d0*/  LDL.LU R9, [R1+0x94] ;  /* 0x0000940001097983 */ /* 0x000f280000300800 */
[----:B------:R0:W-:Y:S04]  /*62e0*/  STL.64 [R1+0x198], R6 ;  /* 0x0001980601007387 */ /* 0x0001e80000100a00 */
[----:B0-----:R-:W2:Y:S01]  /*62f0*/  LDL.LU R7, [R1+0xc58] ;  /* 0x000c580001077983 */ /* 0x001ea20000300800 */
[----:B------:R-:W-:-:S04]  /*6300*/  IMAD.WIDE R2, R2, 0x2, R10 ;  /* 0x0000000202027825 */ /* 0x000fc800078e020a */
[----:B--2---:R-:W-:-:S05]  /*6310*/  IMAD.WIDE R6, R7, 0x2, R10 ;  /* 0x0000000207067825 */ /* 0x004fca00078e020a */
[----:B------:R0:W-:Y:S04]  /*6320*/  STL.64 [R1+0x1b0], R6 ;  /* 0x0001b00601007387 */ /* 0x0001e80000100a00 */
[----:B0-----:R-:W2:Y:S04]  /*6330*/  LDL.LU R6, [R1+0x80] ;  /* 0x0000800001067983 */ /* 0x001ea80000300800 */
[----:B------:R-:W2:Y:S04]  /*6340*/  LDL.LU R7, [R1+0x7c] ;  /* 0x00007c0001077983 */ /* 0x000ea80000300800 */
[----:B------:R0:W-:Y:S04]  /*6350*/  STL.64 [R1+0x1c0], R2 ;  /* 0x0001c00201007387 */ /* 0x0001e80000100a00 */
[----:B0-----:R-:W3:Y:S01]  /*6360*/  LDL.LU R3, [R1+0xc54] ;  /* 0x000c540001037983 */ /* 0x001ee20000300800 */
[----:B------:R-:W-:-:S04]  /*6370*/  IMAD.WIDE R26, R26, 0x2, R10 ;  /* 0x000000021a1a7825 */ /* 0x000fc800078e020a */
[----:B---3--:R-:W-:-:S05]  /*6380*/  IMAD.WIDE R2, R3, 0x2, R10 ;  /* 0x0000000203027825 */ /* 0x008fca00078e020a */
[----:B------:R0:W-:Y:S04]  /*6390*/  STL.64 [R1+0x1d8], R2 ;  /* 0x0001d80201007387 */ /* 0x0001e80000100a00 */
[----:B0-----:R-:W3:Y:S04]  /*63a0*/  LDL.LU R2, [R1+0x70] ;  /* 0x0000700001027983 */ /* 0x001ee80000300800 */
[----:B------:R-:W3:Y:S04]  /*63b0*/  LDL.LU R3, [R1+0x6c] ;  /* 0x00006c0001037983 */ /* 0x000ee80000300800 */
[----:B------:R0:W-:Y:S04]  /*63c0*/  STL.64 [R1+0x1f0], R26 ;  /* 0x0001f01a01007387 */ /* 0x0001e80000100a00 */
[----:B0-----:R-:W4:Y:S02]  /*63d0*/  LDL.LU R27, [R1+0xc50] ;  /* 0x000c5000011b7983 */ /* 0x001f240000300800 */
[----:B----4-:R-:W-:-:S05]  /*63e0*/  IMAD.WIDE R26, R27, 0x2, R10 ;  /* 0x000000021b1a7825 */ /* 0x010fca00078e020a */
[----:B------:R0:W-:Y:S04]  /*63f0*/  STL.64 [R1+0x210], R26 ;  /* 0x0002101a01007387 */ /* 0x0001e80000100a00 */
[----:B0-----:R-:W4:Y:S02]  /*6400*/  LDL.LU R26, [R1+0xc4c] ;  /* 0x000c4c00011a7983 */ /* 0x001f240000300800 */
[----:B----4-:R-:W-:-:S05]  /*6410*/  IMAD.WIDE R26, R26, 0x2, R10 ;  /* 0x000000021a1a7825 */ /* 0x010fca00078e020a */
[----:B------:R0:W-:Y:S04]  /*6420*/  STL.64 [R1+0x230], R26 ;  /* 0x0002301a01007387 */ /* 0x0001e80000100a00 */
[----:B0-----:R-:W4:Y:S02]  /*6430*/  LDL.LU R27, [R1+0xc48] ;  /* 0x000c4800011b7983 */ /* 0x001f240000300800 */
[----:B----4-:R-:W-:-:S05]  /*6440*/  IMAD.WIDE R26, R27, 0x2, R10 ;  /* 0x000000021b1a7825 */ /* 0x010fca00078e020a */
[----:B------:R0:W-:Y:S02]  /*6450*/  STL.64 [R1+0x248], R26 ;  /* 0x0002481a01007387 */ /* 0x0001e40000100a00 */
[----:B0-----:R-:W-:-:S04]  /*6460*/  IMAD.WIDE R26, R24, 0x2, R10 ;  /* 0x00000002181a7825 */ /* 0x001fc800078e020a */
[--C-:B------:R-:W-:Y:S01]  /*6470*/  IMAD.WIDE R24, R25, 0x2, R10.reuse ;  /* 0x0000000219187825 */ /* 0x100fe200078e020a */
[----:B------:R0:W-:Y:S04]  /*6480*/  STL.64 [R1+0x260], R26 ;  /* 0x0002601a01007387 */ /* 0x0001e80000100a00 */
[----:B0-----:R-:W4:Y:S04]  /*6490*/  LDL.LU.64 R26, [R1+0xc40] ;  /* 0x000c4000011a7983 */ /* 0x001f280000300a00 */
[----:B------:R0:W-:Y:S02]  /*64a0*/  STL.64 [R1+0x270], R24 ;  /* 0x0002701801007387 */ /* 0x0001e40000100a00 */
[----:B0-----:R-:W-:-:S04]  /*64b0*/  IMAD.WIDE R24, R22, 0x2, R10 ;  /* 0x0000000216187825 */ /* 0x001fc800078e020a */
[--C-:B------:R-:W-:Y:S01]  /*64c0*/  IMAD.WIDE R22, R23, 0x2, R10.reuse ;  /* 0x0000000217167825 */ /* 0x100fe200078e020a */
[----:B------:R0:W-:Y:S04]  /*64d0*/  STL.64 [R1+0x278], R24 ;  /* 0x0002781801007387 */ /* 0x0001e80000100a00 */
[----:B0-----:R-:W3:Y:S04]  /*64e0*/  LDL.LU.64 R24, [R1+0xc38] ;  /* 0x000c380001187983 */ /* 0x001ee80000300a00 */
        /* <DEDUP_REMOVED lines=26> */
[----:B0-----:R-:W-:-:S05]  /*6690*/  IMAD.WIDE R16, R28, 0x2, R10 ;  /* 0x000000021c107825 */ /* 0x001fca00078e020a */
        /* <DEDUP_REMOVED lines=8> */
[----:B0-----:R-:W-:-:S05]  /*6720*/  IMAD.WIDE R4, R9, 0x2, R10 ;  /* 0x0000000209047825 */ /* 0x001fca00078e020a */
[----:B------:R0:W-:Y:S04]  /*6730*/  STL.64 [R1+0x5b8], R4 ;  /* 0x0005b80401007387 */ /* 0x0001e80000100a00 */
[----:B0-----:R-:W2:Y:S04]  /*6740*/  LDL.LU.64 R4, [R1+0xc00] ;  /* 0x000c000001047983 */ /* 0x001ea80000300a00 */
[----:B------:R-:W-:Y:S04]  /*6750*/  STL [R1+0xbe8], R9 ;  /* 0x000be80901007387 */ /* 0x000fe80000100800 */
[----:B------:R2:W-:Y:S02]  /*6760*/  STL [R1+0xbec], R8 ;  /* 0x000bec0801007387 */ /* 0x0005e40000100800 */
[----:B--2---:R-:W-:-:S02]  /*6770*/  IMAD.WIDE R8, R4, 0x2, R10 ;  /* 0x0000000204087825 */ /* 0x004fc400078e020a */
[----:B------:R-:W2:Y:S04]  /*6780*/  LDL.LU R4, [R1+0xbfc] ;  /* 0x000bfc0001047983 */ /* 0x000ea80000300800 */
[----:B------:R0:W-:Y:S02]  /*6790*/  STL.64 [R1+0x5c8], R8 ;  /* 0x0005c80801007387 */ /* 0x0001e40000100a00 */
[--C-:B0-----:R-:W-:Y:S02]  /*67a0*/  IMAD.WIDE R8, R5, 0x2, R10.reuse ;  /* 0x0000000205087825 */ /* 0x101fe400078e020a */
[----:B------:R-:W2:Y:S04]  /*67b0*/  LDL.LU R5, [R1+0xbf8] ;  /* 0x000bf80001057983 */ /* 0x000ea80000300800 */
[----:B------:R0:W-:Y:S02]  /*67c0*/  STL.64 [R1+0x5d8], R8 ;  /* 0x0005d80801007387 */ /* 0x0001e40000100a00 */
[----:B0-----:R-:W-:-:S05]  /*67d0*/  IMAD.WIDE R8, R6, 0x2, R10 ;  /* 0x0000000206087825 */ /* 0x001fca00078e020a */
[----:B------:R0:W-:Y:S04]  /*67e0*/  STL.64 [R1+0x5e8], R8 ;  /* 0x0005e80801007387 */ /* 0x0001e80000100a00 */
[----:B------:R4:W-:Y:S01]  /*67f0*/  STL.64 [R1+0xbf0], R6 ;  /* 0x000bf00601007387 */ /* 0x0009e20000100a00 */
[----:B0-----:R-:W-:-:S05]  /*6800*/  IMAD.WIDE R8, R7, 0x2, R10 ;  /* 0x0000000207087825 */ /* 0x001fca00078e020a */
[----:B------:R3:W-:Y:S01]  /*6810*/  STL.64 [R1+0x5f8], R8 ;  /* 0x0005f80801007387 */ /* 0x0007e20000100a00 */
[----:B----4-:R-:W-:-:S04]  /*6820*/  IMAD.WIDE R6, R27, 0x2, R10 ;  /* 0x000000021b067825 */ /* 0x010fc800078e020a */
[----:B---3--:R-:W-:-:S05]  /*6830*/  IMAD.WIDE R8, R25, 0x2, R10 ;  /* 0x0000000219087825 */ /* 0x008fca00078e020a */
[----:B------:R0:W-:Y:S04]  /*6840*/  STL.64 [R1+0x608], R8 ;  /* 0x0006080801007387 */ /* 0x0001e80000100a00 */
[----:B------:R1:W-:Y:S04]  /*6850*/  STL.64 [R1+0x618], R6 ;  /* 0x0006180601007387 */ /* 0x0003e80000100a00 */
[----:B------:R-:W-:Y:S01]  /*6860*/  STL [R1+0xbd8], R3 ;  /* 0x000bd80301007387 */ /* 0x000fe20000100800 */
[----:B0-----:R-:W-:-:S04]  /*6870*/  IMAD.WIDE R8, R2, 0x2, R10 ;  /* 0x0000000202087825 */ /* 0x001fc800078e020a */
[--C-:B-1----:R-:W-:Y:S01]  /*6880*/  IMAD.WIDE R6, R3, 0x2, R10.reuse ;  /* 0x0000000203067825 */ /* 0x102fe200078e020a */
[----:B------:R0:W-:Y:S04]  /*6890*/  STL.64 [R1+0x628], R8 ;  /* 0x0006280801007387 */ /* 0x0001e80000100a00 */
[----:B------:R1:W-:Y:S01]  /*68a0*/  STL [R1+0xbdc], R2 ;  /* 0x000bdc0201007387 */ /* 0x0003e20000100800 */
[----:B------:R-:W-:Y:S01]  /*68b0*/  IMAD R0, R0, UR5, RZ ;  /* 0x0000000500007c24 */ /* 0x000fe2000f8e02ff */
[----:B------:R-:W-:Y:S02]  /*68c0*/  ULDC UR5, c[0x0][0x234] ;  /* 0x00008d0000057ab9 */ /* 0x000fe40000000800 */
[----:B------:R3:W-:Y:S01]  /*68d0*/  STL.64 [R1+0x638], R6 ;  /* 0x0006380601007387 */ /* 0x0007e20000100a00 */
[----:B0-----:R-:W-:-:S04]  /*68e0*/  IMAD.WIDE R8, R23, 0x2, R10 ;  /* 0x0000000217087825 */ /* 0x001fc800078e020a */
[----:B-1----:R-:W-:-:S04]  /*68f0*/  IMAD.WIDE R2, R14, 0x2, R10 ;  /* 0x000000020e027825 */ /* 0x002fc800078e020a */
[--C-:B---3--:R-:W-:Y:S01]  /*6900*/  IMAD.WIDE R6, R17, 0x2, R10.reuse ;  /* 0x0000000211067825 */ /* 0x108fe200078e020a */
[----:B------:R0:W-:Y:S04]  /*6910*/  STL.64 [R1+0x648], R8 ;  /* 0x0006480801007387 */ /* 0x0001e80000100a00 */
[----:B------:R2:W-:Y:S04]  /*6920*/  STL.64 [R1+0x658], R6 ;  /* 0x0006580601007387 */ /* 0x0005e80000100a00 */
[----:B------:R1:W-:Y:S01]  /*6930*/  STL.64 [R1+0x668], R2 ;  /* 0x0006680201007387 */ /* 0x0003e20000100a00 */
[----:B0-----:R-:W-:-:S05]  /*6940*/  IMAD.WIDE R8, R0, 0x2, R10 ;  /* 0x0000000200087825 */ /* 0x001fca00078e020a */
[----:B------:R-:W-:Y:S01]  /*6950*/  STL.64 [R1+0x678], R8 ;  /* 0x0006780801007387 */ /* 0x000fe20000100a00 */
[----:B--2---:R-:W-:-:S04]  /*6960*/  IMAD.WIDE R6, R16, 0x2, R4 ;  /* 0x0000000210067825 */ /* 0x004fc800078e0204 */
[--C-:B-1----:R-:W-:Y:S01]  /*6970*/  IMAD.WIDE R2, R12, 0x2, R4.reuse ;  /* 0x000000020c027825 */ /* 0x102fe200078e0204 */
[----:B------:R0:W-:Y:S03]  /*6980*/  STL.64 [R1+0x8], R6 ;  /* 0x0000080601007387 */ /* 0x0001e60000100a00 */
[--C-:B------:R-:W-:Y:S01]  /*6990*/  IMAD.WIDE R28, R29, 0x2, R4.reuse ;  /* 0x000000021d1c7825 */ /* 0x100fe200078e0204 */
[----:B0-----:R-:W2:Y:S04]  /*69a0*/  LDL.LU R6, [R1+0x118] ;  /* 0x0001180001067983 */ /* 0x001ea80000300800 */
[----:B------:R-:W-:Y:S04]  /*69b0*/  STL.64 [R1], R2 ;  /* 0x0000000201007387 */ /* 0x000fe80000100a00 */
[----:B------:R0:W-:Y:S04]  /*69c0*/  STL.64 [R1+0xba0], R28 ;  /* 0x000ba01c01007387 */ /* 0x0001e80000100a00 */
[----:B0-----:R-:W3:Y:S04]  /*69d0*/  LDL.LU R29, [R1+0xb0] ;  /* 0x0000b000011d7983 */ /* 0x001ee80000300800 */
[----:B------:R-:W4:Y:S01]  /*69e0*/  LDL.LU R7, [R1+0x11c] ;  /* 0x00011c0001077983 */ /* 0x000f220000300800 */
[----:B------:R-:W-:-:S03]  /*69f0*/  IMAD.WIDE R10, R15, 0x2, R4 ;  /* 0x000000020f0a7825 */ /* 0x000fc600078e0204 */
[----:B------:R-:W4:Y:S04]  /*6a00*/  LDL.LU R8, [R1+0x128] ;  /* 0x0001280001087983 */ /* 0x000f280000300800 */
[----:B------:R-:W-:Y:S04]  /*6a10*/  STL.64 [R1+0xba8], R10 ;  /* 0x000ba80a01007387 */ /* 0x000fe80000100a00 */
[----:B------:R-:W4:Y:S01]  /*6a20*/  LDL.LU R9, [R1+0x12c] ;  /* 0x00012c0001097983 */ /* 0x000f220000300800 */
[----:B------:R-:W-:-:S04]  /*6a30*/  IMAD.WIDE R12, R13, 0x2, R4 ;  /* 0x000000020d0c7825 */ /* 0x000fc800078e0204 */
[--C-:B------:R-:W-:Y:S01]  /*6a40*/  IMAD.WIDE R14, R18, 0x2, R4.reuse ;  /* 0x00000002120e7825 */ /* 0x100fe200078e0204 */
[----:B------:R-:W-:Y:S04]  /*6a50*/  STL.64 [R1+0xbb0], R12 ;  /* 0x000bb00c01007387 */ /* 0x000fe80000100a00 */
[----:B------:R0:W-:Y:S04]  /*6a60*/  STL.64 [R1+0xbb8], R14 ;  /* 0x000bb80e01007387 */ /* 0x0001e80000100a00 */
[----:B0-----:R-:W4:Y:S04]  /*6a70*/  LDL.LU R14, [R1+0x130] ;  /* 0x00013000010e7983 */ /* 0x001f280000300800 */
[----:B------:R-:W4:Y:S01]  /*6a80*/  LDL.LU R15, [R1+0x134] ;  /* 0x00013400010f7983 */ /* 0x000f220000300800 */
[----:B------:R-:W-:-:S03]  /*6a90*/  IMAD.WIDE R16, R21, 0x2, R4 ;  /* 0x0000000215107825 */ /* 0x000fc600078e0204 */
[----:B------:R-:W4:Y:S04]  /*6aa0*/  LDL.LU R2, [R1+0x140] ;  /* 0x0001400001027983 */ /* 0x000f280000300800 */
[----:B------:R-:W4:Y:S01]  /*6ab0*/  LDL.LU R3, [R1+0x144] ;  /* 0x0001440001037983 */ /* 0x000f220000300800 */
[----:B------:R-:W-:-:S03]  /*6ac0*/  IMAD.WIDE R18, R19, 0x2, R4 ;  /* 0x0000000213127825 */ /* 0x000fc600078e0204 */
[----:B------:R2:W-:Y:S01]  /*6ad0*/  STL.64 [R1+0xbc0], R16 ;  /* 0x000bc01001007387 */ /* 0x0005e20000100a00 */
[----:B------:R-:W-:-:S03]  /*6ae0*/  IMAD.WIDE R20, R20, 0x2, R4 ;  /* 0x0000000214147825 */ /* 0x000fc600078e0204 */
[----:B------:R-:W4:Y:S04]  /*6af0*/  LDL.LU R12, [R1+0x148] ;  /* 0x00014800010c7983 */ /* 0x000f280000300800 */
[----:B------:R-:W4:Y:S04]  /*6b00*/  LDL.LU R13, [R1+0x14c] ;  /* 0x00014c00010d7983 */ /* 0x000f280000300800 */
[----:B------:R3:W-:Y:S01]  /*6b10*/  STL.64 [R1+0xbc8], R18 ;  /* 0x000bc81201007387 */ /* 0x0007e20000100a00 */
[----:B------:R-:W-:-:S03]  /*6b20*/  IMAD.WIDE R22, R22, 0x2, R4 ;  /* 0x0000000216167825 */ /* 0x000fc600078e0204 */
[----:B------:R-:W-:Y:S04]  /*6b30*/  STL.64 [R1+0xbd0], R20 ;  /* 0x000bd01401007387 */ /* 0x000fe80000100a00 */
[----:B------:R-:W4:Y:S04]  /*6b40*/  LDL.LU R10, [R1+0x158] ;  /* 0x00015800010a7983 */ /* 0x000f280000300800 */
[----:B------:R-:W4:Y:S04]  /*6b50*/  LDL.LU R11, [R1+0x15c] ;  /* 0x00015c00010b7983 */ /* 0x000f280000300800 */
[----:B------:R-:W4:Y:S04]  /*6b60*/  LDL.LU R28, [R1+0x160] ;  /* 0x00016000011c7983 */ /* 0x000f280000300800 */
[----:B------:R-:W-:Y:S01]  /*6b70*/  STL.64 [R1+0xbe0], R22 ;  /* 0x000be01601007387 */ /* 0x000fe20000100a00 */
[----:B--2---:R-:W-:-:S04]  /*6b80*/  IMAD.WIDE R16, R6, 0x2, R4 ;  /* 0x0000000206107825 */ /* 0x004fc800078e0204 */
[--C-:B---3--:R-:W-:Y:S02]  /*6b90*/  IMAD.WIDE R18, R29, 0x2, R4.reuse ;  /* 0x000000021d127825 */ /* 0x108fe400078e0204 */
[----:B------:R-:W2:Y:S04]  /*6ba0*/  LDL.LU R29, [R1+0x170] ;  /* 0x00017000011d7983 */ /* 0x000ea80000300800 */
[----:B------:R4:W-:Y:S04]  /*6bb0*/  STL.64 [R1+0x88], R18 ;  /* 0x0000881201007387 */ /* 0x0009e80000100a00 */
[----:B------:R-:W3:Y:S04]  /*6bc0*/  LDL.LU R6, [R1+0x178] ;  /* 0x0001780001067983 */ /* 0x000ee80000300800 */
[----:B------:R0:W-:Y:S01]  /*6bd0*/  STL.64 [R1+0xa0], R16 ;  /* 0x0000a01001007387 */ /* 0x0001e20000100a00 */
[----:B----4-:R-:W-:-:S03]  /*6be0*/  IMAD.WIDE R18, R7, 0x2, R4 ;  /* 0x0000000207127825 */ /* 0x010fc600078e0204 */
[----:B------:R-:W4:Y:S04]  /*6bf0*/  LDL.LU R7, [R1+0x188] ;  /* 0x0001880001077983 */ /* 0x000f280000300800 */
[----:B------:R1:W-:Y:S01]  /*6c00*/  STL.64 [R1+0xb0], R18 ;  /* 0x0000b01201007387 */ /* 0x0003e20000100a00 */
[----:B0-----:R-:W-:-:S03]  /*6c10*/  IMAD.WIDE R16, R8, 0x2, R4 ;  /* 0x0000000208107825 */ /* 0x001fc600078e0204 */
[----:B------:R-:W4:Y:S04]  /*6c20*/  LDL.LU R8, [R1+0x190] ;  /* 0x0001900001087983 */ /* 0x000f280000300800 */
[----:B------:R0:W-:Y:S01]  /*6c30*/  STL.64 [R1+0xc8], R16 ;  /* 0x0000c81001007387 */ /* 0x0001e20000100a00 */
[----:B-1----:R-:W-:-:S03]  /*6c40*/  IMAD.WIDE R18, R9, 0x2, R4 ;  /* 0x0000000209127825 */ /* 0x002fc600078e0204 */
[----:B------:R-:W4:Y:S01]  /*6c50*/  LDL.LU R9, [R1+0x1a0] ;  /* 0x0001a00001097983 */ /* 0x000f220000300800 */
[----:B0-----:R-:W-:-:S03]  /*6c60*/  IMAD.WIDE R16, R14, 0x2, R4 ;  /* 0x000000020e107825 */ /* 0x001fc600078e0204 */
[----:B------:R0:W-:Y:S01]  /*6c70*/  STL.64 [R1+0xe0], R18 ;  /* 0x0000e01201007387 */ /* 0x0001e20000100a00 */
[----:B------:R-:W-:-:S03]  /*6c80*/  IMAD.WIDE R14, R15, 0x2, R4 ;  /* 0x000000020f0e7825 */ /* 0x000fc600078e0204 */
[----:B------:R-:W4:Y:S04]  /*6c90*/  LDL.LU R21, [R1+0x1a8] ;  /* 0x0001a80001157983 */ /* 0x000f280000300800 */
[----:B------:R1:W-:Y:S04]  /*6ca0*/  STL.64 [R1+0xf0], R16 ;  /* 0x0000f01001007387 */ /* 0x0003e80000100a00 */
[----:B0-----:R-:W4:Y:S04]  /*6cb0*/  LDL.LU R18, [R1+0x1b8] ;  /* 0x0001b80001127983 */ /* 0x001f280000300800 */
[----:B------:R0:W-:Y:S04]  /*6cc0*/  STL.64 [R1+0x108], R14 ;  /* 0x0001080e01007387 */ /* 0x0001e80000100a00 */
[----:B------:R-:W4:Y:S01]  /*6cd0*/  LDL.LU R19, [R1+0x1c8] ;  /* 0x0001c80001137983 */ /* 0x000f220000300800 */
[----:B------:R-:W-:-:S03]  /*6ce0*/  IMAD.WIDE R22, R2, 0x2, R4 ;  /* 0x0000000202167825 */ /* 0x000fc600078e0204 */
[----:B-1----:R-:W4:Y:S01]  /*6cf0*/  LDL.LU R16, [R1+0x1d0] ;  /* 0x0001d00001107983 */ /* 0x002f220000300800 */
[----:B0-----:R-:W-:-:S03]  /*6d00*/  IMAD.WIDE R14, R3, 0x2, R4 ;  /* 0x00000002030e7825 */ /* 0x001fc600078e0204 */
[----:B------:R-:W-:Y:S04]  /*6d10*/  STL.64 [R1+0x118], R22 ;  /* 0x0001181601007387 */ /* 0x000fe80000100a00 */
[----:B------:R-:W4:Y:S04]  /*6d20*/  LDL.LU R2, [R1+0x1e0] ;  /* 0x0001e00001027983 */ /* 0x000f280000300800 */
[----:B------:R0:W-:Y:S04]  /*6d30*/  STL.64 [R1+0x128], R14 ;  /* 0x0001280e01007387 */ /* 0x0001e80000100a00 */
[----:B------:R-:W4:Y:S04]  /*6d40*/  LDL.LU R3, [R1+0x1e8] ;  /* 0x0001e80001037983 */ /* 0x000f280000300800 */
[----:B------:R-:W4:Y:S01]  /*6d50*/  LDL.LU R17, [R1+0x1f8] ;  /* 0x0001f80001117983 */ /* 0x000f220000300800 */
[----:B0-----:R-:W-:-:S04]  /*6d60*/  IMAD.WIDE R14, R12, 0x2, R4 ;  /* 0x000000020c0e7825 */ /* 0x001fc800078e0204 */
[--C-:B------:R-:W-:Y:S01]  /*6d70*/  IMAD.WIDE R12, R13, 0x2, R4.reuse ;  /* 0x000000020d0c7825 */ /* 0x100fe200078e0204 */
[----:B------:R0:W-:Y:S03]  /*6d80*/  STL.64 [R1+0x130], R14 ;  /* 0x0001300e01007387 */ /* 0x0001e60000100a00 */
[--C-:B------:R-:W-:Y:S01]  /*6d90*/  IMAD.WIDE R22, R11, 0x2, R4.reuse ;  /* 0x000000020b167825 */ /* 0x100fe200078e0204 */
[----:B0-----:R-:W4:Y:S04]  /*6da0*/  LDL.LU R14, [R1+0x200] ;  /* 0x00020000010e7983 */ /* 0x001f280000300800 */
[----:B------:R0:W-:Y:S04]  /*6db0*/  STL.64 [R1+0x140], R12 ;  /* 0x0001400c01007387 */ /* 0x0001e80000100a00 */
[----:B------:R-:W4:Y:S01]  /*6dc0*/  LDL.LU R15, [R1+0x218] ;  /* 0x00021800010f7983 */ /* 0x000f220000300800 */
[----:B0-----:R-:W-:-:S04]  /*6dd0*/  IMAD.WIDE R12, R10, 0x2, R4 ;  /* 0x000000020a0c7825 */ /* 0x001fc800078e0204 */
[--C-:B------:R-:W-:Y:S01]  /*6de0*/  IMAD.WIDE R10, R28, 0x2, R4.reuse ;  /* 0x000000021c0a7825 */ /* 0x100fe200078e0204 */
[----:B------:R0:W-:Y:S04]  /*6df0*/  STL.64 [R1+0x148], R12 ;  /* 0x0001480c01007387 */ /* 0x0001e80000100a00 */
[----:B0-----:R-:W4:Y:S04]  /*6e00*/  LDL.LU R12, [R1+0x220] ;  /* 0x00022000010c7983 */ /* 0x001f280000300800 */
[----:B------:R-:W-:Y:S04]  /*6e10*/  STL.64 [R1+0x158], R22 ;  /* 0x0001581601007387 */ /* 0x000fe80000100a00 */
[----:B------:R-:W4:Y:S04]  /*6e20*/  LDL.LU R13, [R1+0x22c] ;  /* 0x00022c00010d7983 */ /* 0x000f280000300800 */
[----:B------:R0:W-:Y:S04]  /*6e30*/  STL.64 [R1+0x160], R10 ;  /* 0x0001600a01007387 */ /* 0x0001e80000100a00 */
[----:B0-----:R-:W4:Y:S04]  /*6e40*/  LDL.LU R10, [R1+0x240] ;  /* 0x00024000010a7983 */ /* 0x001f280000300800 */
[----:B------:R-:W4:Y:S04]  /*6e50*/  LDL.LU R11, [R1+0x250] ;  /* 0x00025000010b7983 */ /* 0x000f280000300800 */
[----:B------:R-:W4:Y:S01]  /*6e60*/  LDL.LU R28, [R1+0x258] ;  /* 0x00025800011c7983 */ /* 0x000f220000300800 */
[----:B--2---:R-:W-:-:S05]  /*6e70*/  IMAD.WIDE R22, R29, 0x2, R4 ;  /* 0x000000021d167825 */ /* 0x004fca00078e0204 */
[----:B------:R3:W-:Y:S04]  /*6e80*/  STL.64 [R1+0x170], R22 ;  /* 0x0001701601007387 */ /* 0x0007e80000100a00 */
[----:B------:R-:W2:Y:S01]  /*6e90*/  LDL.LU R29, [R1+0x268] ;  /* 0x00026800011d7983 */ /* 0x000ea20000300800 */
[----:B---3--:R-:W-:-:S05]  /*6ea0*/  IMAD.WIDE R22, R6, 0x2, R4 ;  /* 0x0000000206167825 */ /* 0x008fca00078e0204 */
[----:B------:R4:W-:Y:S04]  /*6eb0*/  STL.64 [R1+0x178], R22 ;  /* 0x0001781601007387 */ /* 0x0009e80000100a00 */
[----:B------:R-:W3:Y:S01]  /*6ec0*/  LDL.LU R6, [R1+0xf8] ;  /* 0x0000f80001067983 */ /* 0x000ee20000300800 */
[----:B----4-:R-:W-:-:S05]  /*6ed0*/  IMAD.WIDE R22, R7, 0x2, R4 ;  /* 0x0000000207167825 */ /* 0x010fca00078e0204 */
[----:B------:R0:W-:Y:S04]  /*6ee0*/  STL.64 [R1+0x188], R22 ;  /* 0x0001881601007387 */ /* 0x0001e80000100a00 */
[----:B------:R-:W4:Y:S01]  /*6ef0*/  LDL.LU R7, [R1+0xd4] ;  /* 0x0000d40001077983 */ /* 0x000f220000300800 */
[----:B0-----:R-:W-:-:S05]  /*6f00*/  IMAD.WIDE R22, R8, 0x2, R4 ;  /* 0x0000000208167825 */ /* 0x001fca00078e0204 */
[----:B------:R0:W-:Y:S04]  /*6f10*/  STL.64 [R1+0x190], R22 ;  /* 0x0001901601007387 */ /* 0x0001e80000100a00 */
[----:B------:R-:W4:Y:S01]  /*6f20*/  LDL.LU R8, [R1+0xd0] ;  /* 0x0000d00001087983 */ /* 0x000f220000300800 */
[----:B0-----:R-:W-:-:S03]  /*6f30*/  IMAD.WIDE R22, R9, 0x2, R4 ;  /* 0x0000000209167825 */ /* 0x001fc600078e0204 */
[----:B------:R-:W4:Y:S04]  /*6f40*/  LDL.LU R9, [R1+0xbc] ;  /* 0x0000bc0001097983 */ /* 0x000f280000300800 */
[----:B------:R0:W-:Y:S02]  /*6f50*/  STL.64 [R1+0x1a0], R22 ;  /* 0x0001a01601007387 */ /* 0x0001e40000100a00 */
[----:B0-----:R-:W-:-:S04]  /*6f60*/  IMAD.WIDE R22, R21, 0x2, R4 ;  /* 0x0000000215167825 */ /* 0x001fc800078e0204 */
[--C-:B------:R-:W-:Y:S01]  /*6f70*/  IMAD.WIDE R20, R18, 0x2, R4.reuse ;  /* 0x0000000212147825 */ /* 0x100fe200078e0204 */
[----:B------:R0:W-:Y:S03]  /*6f80*/  STL.64 [R1+0x1a8], R22 ;  /* 0x0001a81601007387 */ /* 0x0001e60000100a00 */
[--C-:B------:R-:W-:Y:S01]  /*6f90*/  IMAD.WIDE R18, R19, 0x2, R4.reuse ;  /* 0x0000000213127825 */ /* 0x100fe200078e0204 */
[----:B0-----:R-:W4:Y:S04]  /*6fa0*/  LDL.LU R23, [R1+0x90] ;  /* 0x0000900001177983 */ /* 0x001f280000300800 */
[----:B------:R0:W-:Y:S04]  /*6fb0*/  STL.64 [R1+0x1b8], R20 ;  /* 0x0001b81401007387 */ /* 0x0001e80000100a00 */
[----:B0-----:R-:W4:Y:S04]  /*6fc0*/  LDL.LU R20, [R1+0x84] ;  /* 0x0000840001147983 */ /* 0x001f280000300800 */
[----:B------:R0:W-:Y:S02]  /*6fd0*/  STL.64 [R1+0x1c8], R18 ;  /* 0x0001c81201007387 */ /* 0x0001e40000100a00 */
[----:B0-----:R-:W-:-:S05]  /*6fe0*/  IMAD.WIDE R18, R16, 0x2, R4 ;  /* 0x0000000210127825 */ /* 0x001fca00078e0204 */
[----:B------:R0:W-:Y:S02]  /*6ff0*/  STL.64 [R1+0x1d0], R18 ;  /* 0x0001d01201007387 */ /* 0x0001e40000100a00 */
        /* <DEDUP_REMOVED lines=10> */
[----:B------:R-:W4:Y:S04]  /*70a0*/  LDL.LU R21, [R1+0x68] ;  /* 0x0000680001157983 */ /* 0x000f280000300800 */
[----:B------:R1:W-:Y:S04]  /*70b0*/  STL.64 [R1+0x208], R16 ;  /* 0x0002081001007387 */ /* 0x0003e80000100a00 */
[----:B0-----:R-:W4:Y:S04]  /*70c0*/  LDL.LU R18, [R1+0x64] ;  /* 0x0000640001127983 */ /* 0x001f280000300800 */
[----:B------:R0:W-:Y:S01]  /*70d0*/  STL.64 [R1+0x218], R14 ;  /* 0x0002180e01007387 */ /* 0x0001e20000100a00 */
[----:B-1----:R-:W-:-:S03]  /*70e0*/  IMAD.WIDE R16, R12, 0x2, R4 ;  /* 0x000000020c107825 */ /* 0x002fc600078e0204 */
[----:B------:R-:W4:Y:S01]  /*70f0*/  LDL.LU R19, [R1+0x60] ;  /* 0x0000600001137983 */ /* 0x000f220000300800 */
[----:B0-----:R-:W-:-:S03]  /*7100*/  IMAD.WIDE R14, R13, 0x2, R4 ;  /* 0x000000020d0e7825 */ /* 0x001fc600078e0204 */
[----:B------:R0:W-:Y:S01]  /*7110*/  STL.64 [R1+0x220], R16 ;  /* 0x0002201001007387 */ /* 0x0001e20000100a00 */
[----:B------:R-:W-:-:S03]  /*7120*/  IMAD.WIDE R12, R10, 0x2, R4 ;  /* 0x000000020a0c7825 */ /* 0x000fc600078e0204 */
[----:B------:R1:W-:Y:S01]  /*7130*/  STL.64 [R1+0x238], R14 ;  /* 0x0002380e01007387 */ /* 0x0003e20000100a00 */
[----:B------:R-:W-:-:S03]  /*7140*/  IMAD.WIDE R10, R11, 0x2, R4 ;  /* 0x000000020b0a7825 */ /* 0x000fc600078e0204 */
[----:B0-----:R-:W4:Y:S04]  /*7150*/  LDL.LU.64 R16, [R1+0x58] ;  /* 0x0000580001107983 */ /* 0x001f280000300a00 */
[----:B------:R0:W-:Y:S04]  /*7160*/  STL.64 [R1+0x240], R12 ;  /* 0x0002400c01007387 */ /* 0x0001e80000100a00 */
[----:B------:R-:W-:Y:S04]  /*7170*/  STL.64 [R1+0x250], R10 ;  /* 0x0002500a01007387 */ /* 0x000fe80000100a00 */
[----:B-1----:R-:W4:Y:S01]  /*7180*/  LDL.LU.64 R14, [R1+0x8] ;  /* 0x00000800010e7983 */ /* 0x002f220000300a00 */
[----:B0-----:R-:W-:-:S05]  /*7190*/  IMAD.WIDE R12, R28, 0x2, R4 ;  /* 0x000000021c0c7825 */ /* 0x001fca00078e0204 */
[----:B------:R0:W-:Y:S04]  /*71a0*/  STL.64 [R1+0x258], R12 ;  /* 0x0002580c01007387 */ /* 0x0001e80000100a00 */
[----:B0-----:R-:W4:Y:S01]  /*71b0*/  LDL.LU.64 R12, [R1+0x50] ;  /* 0x00005000010c7983 */ /* 0x001f220000300a00 */
[----:B--2---:R-:W-:-:S05]  /*71c0*/  IMAD.WIDE R10, R29, 0x2, R4 ;  /* 0x000000021d0a7825 */ /* 0x004fca00078e0204 */
[----:B------:R0:W-:Y:S01]  /*71d0*/  STL.64 [R1+0x268], R10 ;  /* 0x0002680a01007387 */ /* 0x0001e20000100a00 */
[----:B---3--:R-:W-:-:S03]  /*71e0*/  IMAD.WIDE R28, R6, 0x2, R4 ;  /* 0x00000002061c7825 */ /* 0x008fc600078e0204 */
[----:B0-----:R-:W2:Y:S04]  /*71f0*/  LDL.LU.64 R10, [R1] ;  /* 0x00000000010a7983 */ /* 0x001ea80000300a00 */
[----:B------:R0:W-:Y:S01]  /*7200*/  STL.64 [R1+0xf8], R28 ;  /* 0x0000f81c01007387 */ /* 0x0001e20000100a00 */
[----:B----4-:R-:W-:-:S03]  /*7210*/  IMAD.WIDE R6, R7, 0x2, R4 ;  /* 0x0000000207067825 */ /* 0x010fc600078e0204 */
[----:B0-----:R-:W3:Y:S04]  /*7220*/  LDL.LU.64 R28, [R1+0x48] ;  /* 0x00004800011c7983 */ /* 0x001ee80000300a00 */
[----:B------:R0:W-:Y:S02]  /*7230*/  STL.64 [R1+0x280], R6 ;  /* 0x0002800601007387 */ /* 0x0001e40000100a00 */
[----:B0-----:R-:W-:-:S05]  /*7240*/  IMAD.WIDE R6, R8, 0x2, R4 ;  /* 0x0000000208067825 */ /* 0x001fca00078e0204 */
[----:B------:R0:W-:Y:S01]  /*7250*/  STL.64 [R1+0xd0], R6 ;  /* 0x0000d00601007387 */ /* 0x0001e20000100a00 */
[----:B------:R-:W-:-:S03]  /*7260*/  IMAD.WIDE R8, R9, 0x2, R4 ;  /* 0x0000000209087825 */ /* 0x000fc600078e0204 */
[----:B0-----:R-:W4:Y:S04]  /*7270*/  LDL.LU.64 R6, [R1+0xbf0] ;  /* 0x000bf00001067983 */ /* 0x001f280000300a00 */
[----:B------:R0:W-:Y:S04]  /*7280*/  STL.64 [R1+0x290], R8 ;  /* 0x0002900801007387 */ /* 0x0001e80000100a00 */
[----:B0-----:R-:W2:Y:S02]  /*7290*/  LDL.LU R8, [R1+0xbec] ;  /* 0x000bec0001087983 */ /* 0x001ea40000300800 */
[----:B--2---:R-:W-:-:S05]  /*72a0*/  IMAD.WIDE R8, R8, 0x2, R4 ;  /* 0x0000000208087825 */ /* 0x004fca00078e0204 */
[----:B------:R0:W-:Y:S04]  /*72b0*/  STL.64 [R1+0xb8], R8 ;  /* 0x0000b80801007387 */ /* 0x0001e80000100a00 */
[----:B0-----:R-:W2:Y:S01]  /*72c0*/  LDL.LU R9, [R1+0xbe8] ;  /* 0x000be80001097983 */ /* 0x001ea20000300800 */
[----:B------:R-:W-:-:S04]  /*72d0*/  IMAD.WIDE R22, R23, 0x2, R4 ;  /* 0x0000000217167825 */ /* 0x000fc800078e0204 */
[----:B--2---:R-:W-:-:S05]  /*72e0*/  IMAD.WIDE R8, R9, 0x2, R4 ;  /* 0x0000000209087825 */ /* 0x004fca00078e0204 */
[----:B------:R0:W-:Y:S04]  /*72f0*/  STL.64 [R1+0x2a8], R8 ;  /* 0x0002a80801007387 */ /* 0x0001e80000100a00 */
[----:B0-----:R-:W2:Y:S04]  /*7300*/  LDL.LU.64 R8, [R1+0x40] ;  /* 0x0000400001087983 */ /* 0x001ea80000300a00 */
[----:B------:R0:W-:Y:S02]  /*7310*/  STL.64 [R1+0x90], R22 ;  /* 0x0000901601007387 */ /* 0x0001e40000100a00 */
[----:B0-----:R-:W-:-:S05]  /*7320*/  IMAD.WIDE R22, R20, 0x2, R4 ;  /* 0x0000000214167825 */ /* 0x001fca00078e0204 */
[----:B------:R4:W-:Y:S02]  /*7330*/  STL.64 [R1+0x2b8], R22 ;  /* 0x0002b81601007387 */ /* 0x0009e40000100a00 */
[----:B----4-:R-:W-:-:S05]  /*7340*/  IMAD.WIDE R22, R6, 0x2, R4 ;  /* 0x0000000206167825 */ /* 0x010fca00078e0204 */
[----:B------:R0:W-:Y:S02]  /*7350*/  STL.64 [R1+0x80], R22 ;  /* 0x0000801601007387 */ /* 0x0001e40000100a00 */
[--C-:B0-----:R-:W-:Y:S02]  /*7360*/  IMAD.WIDE R22, R7, 0x2, R4.reuse ;  /* 0x0000000207167825 */ /* 0x101fe400078e0204 */
[----:B------:R-:W4:Y:S04]  /*7370*/  LDL.LU.64 R6, [R1+0x38] ;  /* 0x0000380001067983 */ /* 0x000f280000300a00 */
[----:B------:R0:W-:Y:S02]  /*7380*/  STL.64 [R1+0x2d8], R22 ;  /* 0x0002d81601007387 */ /* 0x0001e40000100a00 */
[----:B0-----:R-:W-:-:S04]  /*7390*/  IMAD.WIDE R22, R2, 0x2, R4 ;  /* 0x0000000202167825 */ /* 0x001fc800078e0204 */
[--C-:B------:R-:W-:Y:S01]  /*73a0*/  IMAD.WIDE R2, R3, 0x2, R4.reuse ;  /* 0x0000000203027825 */ /* 0x100fe200078e0204 */
[----:B------:R0:W-:Y:S04]  /*73b0*/  STL.64 [R1+0x78], R22 ;  /* 0x0000781601007387 */ /* 0x0001e80000100a00 */
[----:B0-----:R-:W4:Y:S04]  /*73c0*/  LDL.LU.64 R22, [R1+0xbe0] ;  /* 0x000be00001167983 */ /* 0x001f280000300a00 */
[----:B------:R0:W-:Y:S04]  /*73d0*/  STL.64 [R1+0x2e8], R2 ;  /* 0x0002e80201007387 */ /* 0x0001e80000100a00 */
[----:B0-----:R-:W3:Y:S02]  /*73e0*/  LDL.LU R2, [R1+0xbdc] ;  /* 0x000bdc0001027983 */ /* 0x001ee40000300800 */
[----:B---3--:R-:W-:-:S05]  /*73f0*/  IMAD.WIDE R2, R2, 0x2, R4 ;  /* 0x0000000202027825 */ /* 0x008fca00078e0204 */
[----:B------:R0:W-:Y:S04]  /*7400*/  STL.64 [R1+0x70], R2 ;  /* 0x0000700201007387 */ /* 0x0001e80000100a00 */
[----:B0-----:R-:W3:Y:S01]  /*7410*/  LDL.LU R3, [R1+0xbd8] ;  /* 0x000bd80001037983 */ /* 0x001ee20000300800 */
[----:B------:R-:W-:-:S04]  /*7420*/  IMAD.WIDE R20, R21, 0x2, R4 ;  /* 0x0000000215147825 */ /* 0x000fc800078e0204 */
[----:B------:R-:W-:-:S04]  /*7430*/  IMAD.WIDE R24, R24, 0x2, R4 ;  /* 0x0000000218187825 */ /* 0x000fc800078e0204 */
[----:B------:R-:W-:-:S04]  /*7440*/  IMAD.WIDE R26, R26, 0x2, R4 ;  /* 0x000000021a1a7825 */ /* 0x000fc800078e0204 */
[----:B---3--:R-:W-:-:S05]  /*7450*/  IMAD.WIDE R2, R3, 0x2, R4 ;  /* 0x0000000203027825 */ /* 0x008fca00078e0204 */
[----:B------:R0:W-:Y:S04]  /*7460*/  STL.64 [R1+0x300], R2 ;  /* 0x0003000201007387 */ /* 0x0001e80000100a00 */
[----:B0-----:R-:W3:Y:S04]  /*7470*/  LDL.LU.64 R2, [R1+0x30] ;  /* 0x0000300001027983 */ /* 0x001ee80000300a00 */
[----:B------:R0:W-:Y:S02]  /*7480*/  STL.64 [R1+0x68], R20 ;  /* 0x0000681401007387 */ /* 0x0001e40000100a00 */
[----:B0-----:R-:W-:-:S04]  /*7490*/  IMAD.WIDE R20, R18, 0x2, R4 ;  /* 0x0000000212147825 */ /* 0x001fc800078e0204 */
[--C-:B------:R-:W-:Y:S01]  /*74a0*/  IMAD.WIDE R18, R19, 0x2, R4.reuse ;  /* 0x0000000213127825 */ /* 0x100fe200078e0204 */
[----:B------:R0:W-:Y:S03]  /*74b0*/  STL.64 [R1+0x310], R20 ;  /* 0x0003101401007387 */ /* 0x0001e60000100a00 */
[----:B------:R-:W-:-:S04]  /*74c0*/  IMAD.WIDE R4, R0, 0x2, R4 ;  /* 0x0000000200047825 */ /* 0x000fc800078e0204 */
[----:B------:R-:W-:Y:S01]  /*74d0*/  IMAD.MOV.U32 R0, RZ, RZ, R17 ;  /* 0x000000ffff007224 */ /* 0x000fe200078e0011 */
[----:B0-----:R-:W3:Y:S04]  /*74e0*/  LDL.LU.64 R20, [R1+0xbd0] ;  /* 0x000bd00001147983 */ /* 0x001ee80000300a00 */
[----:B------:R0:W-:Y:S04]  /*74f0*/  STL.64 [R1+0x60], R18 ;  /* 0x0000601201007387 */ /* 0x0001e80000100a00 */
[----:B0-----:R-:W3:Y:S04]  /*7500*/  LDL.LU.64 R18, [R1+0xbc8] ;  /* 0x000bc80001127983 */ /* 0x001ee80000300a00 */
[----:B------:R-:W-:Y:S04]  /*7510*/  STL [R1+0xb80], R5 ;  /* 0x000b800501007387 */ /* 0x000fe80000100800 */
[----:B------:R0:W-:Y:S04]  /*7520*/  STL [R1+0xb84], R4 ;  /* 0x000b840401007387 */ /* 0x0001e80000100800 */
[----:B0-----:R-:W3:Y:S04]  /*7530*/  LDL.LU.64 R4, [R1+0x20] ;  /* 0x0000200001047983 */ /* 0x001ee80000300a00 */
[----:B------:R0:W-:Y:S04]  /*7540*/  STL [R1+0xb38], R16 ;  /* 0x000b381001007387 */ /* 0x0001e80000100800 */
[----:B0-----:R-:W3:Y:S04]  /*7550*/  LDL.LU.64 R16, [R1+0xbc0] ;  /* 0x000bc00001107983 */ /* 0x001ee80000300a00 */
[----:B------:R-:W-:Y:S04]  /*7560*/  STL [R1+0xb34], R14 ;  /* 0x000b340e01007387 */ /* 0x000fe80000100800 */
[----:B------:R0:W-:Y:S02]  /*7570*/  STL [R1+0xb30], R0 ;  /* 0x000b300001007387 */ /* 0x0001e40000100800 */
[----:B0-----:R-:W-:-:S02]  /*7580*/  IMAD.MOV.U32 R0, RZ, RZ, R15 ;  /* 0x000000ffff007224 */ /* 0x001fc400078e000f */
[----:B------:R-:W3:Y:S04]  /*7590*/  LDL.LU.64 R14, [R1+0xbb8] ;  /* 0x000bb800010e7983 */ /* 0x000ee80000300a00 */
[----:B------:R-:W-:Y:S04]  /*75a0*/  STL [R1+0xb2c], R12 ;  /* 0x000b2c0c01007387 */ /* 0x000fe80000100800 */
[----:B------:R0:W-:Y:S02]  /*75b0*/  STL [R1+0xb28], R0 ;  /* 0x000b280001007387 */ /* 0x0001e40000100800 */
[----:B0-----:R-:W-:-:S02]  /*75c0*/  IMAD.MOV.U32 R0, RZ, RZ, R13 ;  /* 0x000000ffff007224 */ /* 0x001fc400078e000d */
[----:B------:R-:W3:Y:S04]  /*75d0*/  LDL.LU.64 R12, [R1+0xbb0] ;  /* 0x000bb000010c7983 */ /* 0x000ee80000300a00 */
[----:B------:R-:W-:Y:S04]  /*75e0*/  STL [R1+0xb24], R10 ;  /* 0x000b240a01007387 */ /* 0x000fe80000100800 */
[----:B------:R0:W-:Y:S02]  /*75f0*/  STL [R1+0xb20], R0 ;  /* 0x000b200001007387 */ /* 0x0001e40000100800 */
[----:B0-----:R-:W-:-:S02]  /*7600*/  IMAD.MOV.U32 R0, RZ, RZ, R11 ;  /* 0x000000ffff007224 */ /* 0x001fc400078e000b */
[----:B------:R-:W4:Y:S04]  /*7610*/  LDL.LU.64 R10, [R1+0xba8] ;  /* 0x000ba800010a7983 */ /* 0x000f280000300a00 */
[----:B------:R-:W-:Y:S04]  /*7620*/  STL [R1+0xb1c], R28 ;  /* 0x000b1c1c01007387 */ /* 0x000fe80000100800 */
[----:B------:R0:W-:Y:S02]  /*7630*/  STL [R1+0xb18], R0 ;  /* 0x000b180001007387 */ /* 0x0001e40000100800 */
[----:B0-----:R-:W-:-:S02]  /*7640*/  IMAD.MOV.U32 R0, RZ, RZ, R29 ;  /* 0x000000ffff007224 */ /* 0x001fc400078e001d */
[----:B------:R-:W2:Y:S04]  /*7650*/  LDL.LU.64 R28, [R1+0xba0] ;  /* 0x000ba000011c7983 */ /* 0x000ea80000300a00 */
[----:B--2---:R-:W-:Y:S04]  /*7660*/  STL [R1+0xb14], R28 ;  /* 0x000b141c01007387 */ /* 0x004fe80000100800 */
[----:B------:R0:W-:Y:S04]  /*7670*/  STL [R1+0xb10], R0 ;  /* 0x000b100001007387 */ /* 0x0001e80000100800 */
[----:B------:R1:W-:Y:S01]  /*7680*/  STL [R1+0xb08], R29 ;  /* 0x000b081d01007387 */ /* 0x0003e20000100800 */
[----:B0-----:R-:W-:-:S03]  /*7690*/  IMAD.MOV.U32 R0, RZ, RZ, R9 ;  /* 0x000000ffff007224 */ /* 0x001fc600078e0009 */
[----:B-1----:R-:W2:Y:S04]  /*76a0*/  LDL.LU.64 R28, [R1+0x10] ;  /* 0x00001000011c7983 */ /* 0x002ea80000300a00 */
[----:B------:R0:W-:Y:S04]  /*76b0*/  STL [R1+0xb0c], R8 ;  /* 0x000b0c0801007387 */ /* 0x0001e80000100800 */
[----:B0-----:R-:W2:Y:S04]  /*76c0*/  LDL.LU.64 R8, [R1+0xb98] ;  /* 0x000b980001087983 */ /* 0x001ea80000300a00 */
[----:B----4-:R-:W-:Y:S04]  /*76d0*/  STL [R1+0xb04], R10 ;  /* 0x000b040a01007387 */ /* 0x010fe80000100800 */
[----:B------:R0:W-:Y:S04]  /*76e0*/  STL [R1+0xb00], R0 ;  /* 0x000b000001007387 */ /* 0x0001e80000100800 */
[----:B------:R1:W-:Y:S01]  /*76f0*/  STL [R1+0xaf8], R11 ;  /* 0x000af80b01007387 */ /* 0x0003e20000100800 */
[----:B0-----:R-:W-:-:S03]  /*7700*/  IMAD.MOV.U32 R0, RZ, RZ, R7 ;  /* 0x000000ffff007224 */ /* 0x001fc600078e0007 */
[----:B-1----:R-:W4:Y:S04]  /*7710*/  LDL.LU.64 R10, [R1+0x18] ;  /* 0x00001800010a7983 */ /* 0x002f280000300a00 */
[----:B------:R0:W-:Y:S04]  /*7720*/  STL [R1+0xafc], R6 ;  /* 0x000afc0601007387 */ /* 0x0001e80000100800 */
[----:B0-----:R-:W2:Y:S04]  /*7730*/  LDL.LU.64 R6, [R1+0xb90] ;  /* 0x000b900001067983 */ /* 0x001ea80000300a00 */
[----:B---3--:R-:W-:Y:S04]  /*7740*/  STL [R1+0xaf4], R12 ;  /* 0x000af40c01007387 */ /* 0x008fe80000100800 */
[----:B------:R-:W-:Y:S04]  /*7750*/  STL [R1+0xaf0], R0 ;  /* 0x000af00001007387 */ /* 0x000fe80000100800 */
[----:B------:R0:W-:Y:S04]  /*7760*/  STL [R1+0xae8], R13 ;  /* 0x000ae80d01007387 */ /* 0x0001e80000100800 */
[----:B0-----:R-:W3:Y:S01]  /*7770*/  LDL.LU.64 R12, [R1+0x28] ;  /* 0x00002800010c7983 */ /* 0x001ee20000300a00 */
[----:B------:R-:W-:-:S03]  /*7780*/  IMAD.MOV.U32 R0, RZ, RZ, R3 ;  /* 0x000000ffff007224 */ /* 0x000fc600078e0003 */
[----:B------:R0:W-:Y:S04]  /*7790*/  STL [R1+0xaec], R2 ;  /* 0x000aec0201007387 */ /* 0x0001e80000100800 */
[----:B0-----:R-:W2:Y:S04]  /*77a0*/  LDL.LU.64 R2, [R1+0xb88] ;  /* 0x000b880001027983 */ /* 0x001ea80000300a00 */
[----:B------:R-:W-:Y:S04]  /*77b0*/  STL [R1+0xae4], R14 ;  /* 0x000ae40e01007387 */ /* 0x000fe80000100800 */
[----:B------:R3:W-:Y:S04]  /*77c0*/  STL [R1+0xae0], R0 ;  /* 0x000ae00001007387 */ /* 0x0007e80000100800 */
[----:B------:R-:W-:Y:S01]  /*77d0*/  STL [R1+0xad8], R15 ;  /* 0x000ad80f01007387 */ /* 0x000fe20000100800 */
[----:B---3--:R-:W-:-:S03]  /*77e0*/  IMAD.MOV.U32 R0, RZ, RZ, R13 ;  /* 0x000000ffff007224 */ /* 0x008fc600078e000d */
[----:B------:R-:W-:Y:S04]  /*77f0*/  STL [R1+0xadc], R12 ;  /* 0x000adc0c01007387 */ /* 0x000fe80000100800 */
[----:B------:R-:W-:Y:S04]  /*7800*/  STL [R1+0xad4], R16 ;  /* 0x000ad41001007387 */ /* 0x000fe80000100800 */
[----:B------:R0:W-:Y:S04]  /*7810*/  STL [R1+0xad0], R0 ;  /* 0x000ad00001007387 */ /* 0x0001e80000100800 */
[----:B------:R-:W-:Y:S01]  /*7820*/  STL [R1+0xac8], R17 ;  /* 0x000ac81101007387 */ /* 0x000fe20000100800 */
[----:B0-----:R-:W-:-:S03]  /*7830*/  IMAD.MOV.U32 R0, RZ, RZ, R5 ;  /* 0x000000ffff007224 */ /* 0x001fc600078e0005 */
[----:B------:R0:W-:Y:S04]  /*7840*/  STL [R1+0xacc], R4 ;  /* 0x000acc0401007387 */ /* 0x0001e80000100800 */
[----:B0-----:R-:W3:Y:S04]  /*7850*/  LDL.LU.64 R4, [R1+0x88] ;  /* 0x0000880001047983 */ /* 0x001ee80000300a00 */
[----:B------:R4:W-:Y:S04]  /*7860*/  STL [R1+0xac0], R0 ;  /* 0x000ac00001007387 */ /* 0x0009e80000100800 */
[----:B------:R-:W-:Y:S04]  /*7870*/  STL [R1+0xac4], R18 ;  /* 0x000ac41201007387 */ /* 0x000fe80000100800 */
[----:B------:R-:W-:Y:S01]  /*7880*/  STL [R1+0xab8], R19 ;  /* 0x000ab81301007387 */ /* 0x000fe20000100800 */
[----:B----4-:R-:W-:-:S03]  /*7890*/  IMAD.MOV.U32 R0, RZ, RZ, R11 ;  /* 0x000000ffff007224 */ /* 0x010fc600078e000b */
[----:B------:R-:W-:Y:S04]  /*78a0*/  STL [R1+0xabc], R10 ;  /* 0x000abc0a01007387 */ /* 0x000fe80000100800 */
[----:B------:R-:W-:Y:S04]  /*78b0*/  STL [R1+0xab4], R20 ;  /* 0x000ab41401007387 */ /* 0x000fe80000100800 */
[----:B------:R2:W-:Y:S04]  /*78c0*/  STL [R1+0xab0], R0 ;  /* 0x000ab00001007387 */ /* 0x0005e80000100800 */
[----:B------:R0:W-:Y:S01]  /*78d0*/  STL [R1+0xaa8], R21 ;  /* 0x000aa81501007387 */ /* 0x0001e20000100800 */
[----:B--2---:R-:W-:-:S03]  /*78e0*/  IMAD.MOV.U32 R0, RZ, RZ, R29 ;  /* 0x000000ffff007224 */ /* 0x004fc600078e001d */
[----:B0-----:R-:W2:Y:S04]  /*78f0*/  LDL.LU.64 R20, [R1+0xa0] ;  /* 0x0000a00001147983 */ /* 0x001ea80000300a00 */
[----:B------:R-:W-:Y:S04]  /*7900*/  STL [R1+0xaac], R28 ;  /* 0x000aac1c01007387 */ /* 0x000fe80000100800 */
[----:B------:R-:W-:Y:S04]  /*7910*/  STL [R1+0xaa4], R22 ;  /* 0x000aa41601007387 */ /* 0x000fe80000100800 */
[----:B------:R-:W-:Y:S04]  /*7920*/  STL [R1+0xaa0], R0 ;  /* 0x000aa00001007387 */ /* 0x000fe80000100800 */
[----:B------:R0:W-:Y:S04]  /*7930*/  STL [R1+0xa98], R23 ;  /* 0x000a981701007387 */ /* 0x0001e80000100800 */
[----:B0-----:R-:W4:Y:S04]  /*7940*/  LDL.LU.64 R22, [R1+0x98] ;  /* 0x0000980001167983 */ /* 0x001f280000300a00 */
[----:B------:R-:W2:Y:S04]  /*7950*/  LDL.LU.64 R18, [R1+0xc0] ;  /* 0x0000c00001127983 */ /* 0x000ea80000300a00 */
[----:B------:R-:W-:Y:S04]  /*7960*/  STL [R1+0xa9c], R2 ;  /* 0x000a9c0201007387 */ /* 0x000fe80000100800 */
[----:B------:R0:W-:Y:S04]  /*7970*/  STL [R1+0xa90], R3 ;  /* 0x000a900301007387 */ /* 0x0001e80000100800 */
[----:B0-----:R-:W2:Y:S04]  /*7980*/  LDL.LU.64 R2, [R1+0xb0] ;  /* 0x0000b00001027983 */ /* 0x001ea80000300a00 */
[----:B------:R-:W2:Y:S04]  /*7990*/  LDL.LU.64 R16, [R1+0xc8] ;  /* 0x0000c80001107983 */ /* 0x000ea80000300a00 */
[----:B------:R-:W-:Y:S04]  /*79a0*/  STL [R1+0xa94], R24 ;  /* 0x000a941801007387 */ /* 0x000fe80000100800 */
[----:B------:R0:W-:Y:S04]  /*79b0*/  STL [R1+0xa88], R25 ;  /* 0x000a881901007387 */ /* 0x0001e80000100800 */
[----:B0-----:R-:W2:Y:S04]  /*79c0*/  LDL.LU.64 R24, [R1+0xa8] ;  /* 0x0000a80001187983 */ /* 0x001ea80000300a00 */
[----:B------:R-:W2:Y:S04]  /*79d0*/  LDL.LU.64 R14, [R1+0xd8] ;  /* 0x0000d800010e7983 */ /* 0x000ea80000300a00 */
[----:B------:R-:W-:Y:S04]  /*79e0*/  STL [R1+0xa8c], R6 ;  /* 0x000a8c0601007387 */ /* 0x000fe80000100800 */
[----:B------:R-:W-:Y:S04]  /*79f0*/  STL [R1+0xa80], R7 ;  /* 0x000a800701007387 */ /* 0x000fe80000100800 */
[----:B------:R-:W2:Y:S04]  /*7a00*/  LDL.LU.64 R12, [R1+0xe0] ;  /* 0x0000e000010c7983 */ /* 0x000ea80000300a00 */
[----:B------:R-:W-:Y:S04]  /*7a10*/  STL [R1+0xa84], R26 ;  /* 0x000a841a01007387 */ /* 0x000fe80000100800 */
[----:B------:R-:W-:Y:S04]  /*7a20*/  STL [R1+0xa78], R27 ;  /* 0x000a781b01007387 */ /* 0x000fe80000100800 */
[----:B------:R-:W2:Y:S04]  /*7a30*/  LDL.LU.64 R10, [R1+0xe8] ;  /* 0x0000e800010a7983 */ /* 0x000ea80000300a00 */
[----:B------:R-:W-:Y:S04]  /*7a40*/  STL [R1+0xa7c], R8 ;  /* 0x000a7c0801007387 */ /* 0x000fe80000100800 */
[----:B------:R-:W-:Y:S04]  /*7a50*/  STL [R1+0x344], R9 ;  /* 0x0003440901007387 */ /* 0x000fe80000100800 */
[----:B------:R-:W2:Y:S04]  /*7a60*/  LDL.LU.64 R28, [R1+0xf0] ;  /* 0x0000f000011c7983 */ /* 0x000ea80000300a00 */
[----:B---3--:R0:W-:Y:S01]  /*7a70*/  STL [R1+0x34c], R4 ;  /* 0x00034c0401007387 */ /* 0x0081e20000100800 */
[----:B------:R-:W-:-:S03]  /*7a80*/  IMAD.MOV.U32 R0, RZ, RZ, R5 ;  /* 0x000000ffff007224 */ /* 0x000fc600078e0005 */
[----:B0-----:R-:W3:Y:S04]  /*7a90*/  LDL.LU.64 R4, [R1+0x100] ;  /* 0x0001000001047983 */ /* 0x001ee80000300a00 */
[----:B------:R0:W-:Y:S04]  /*7aa0*/  STL [R1+0x348], R0 ;  /* 0x0003480001007387 */ /* 0x0001e80000100800 */
[----:B----4-:R1:W-:Y:S01]  /*7ab0*/  STL [R1+0x354], R22 ;  /* 0x0003541601007387 */ /* 0x0103e20000100800 */
[----:B0-----:R-:W-:-:S03]  /*7ac0*/  IMAD.MOV.U32 R0, RZ, RZ, R23 ;  /* 0x000000ffff007224 */ /* 0x001fc600078e0017 */
[----:B-1----:R-:W4:Y:S04]  /*7ad0*/  LDL.LU.64 R22, [R1+0x108] ;  /* 0x0001080001167983 */ /* 0x002f280000300a00 */
[----:B------:R0:W-:Y:S04]  /*7ae0*/  STL [R1+0x350], R0 ;  /* 0x0003500001007387 */ /* 0x0001e80000100800 */
[----:B--2---:R1:W-:Y:S01]  /*7af0*/  STL [R1+0x35c], R20 ;  /* 0x00035c1401007387 */ /* 0x0043e20000100800 */
[----:B0-----:R-:W-:-:S03]  /*7b00*/  IMAD.MOV.U32 R0, RZ, RZ, R21 ;  /* 0x000000ffff007224 */ /* 0x001fc600078e0015 */
[----:B-1----:R-:W2:Y:S04]  /*7b10*/  LDL.LU.64 R20, [R1+0x110] ;  /* 0x0001100001147983 */ /* 0x002ea80000300a00 */
[----:B------:R0:W-:Y:S04]  /*7b20*/  STL [R1+0x358], R0 ;  /* 0x0003580001007387 */ /* 0x0001e80000100800 */
[----:B------:R1:W-:Y:S01]  /*7b30*/  STL [R1+0x364], R24 ;  /* 0x0003641801007387 */ /* 0x0003e20000100800 */
        /* <DEDUP_REMOVED lines=31> */
[----:B---3--:R1:W-:Y:S01]  /*7d30*/  STL [R1+0x3a4], R4 ;  /* 0x0003a40401007387 */ /* 0x0083e20000100800 */
[----:B0-----:R-:W-:-:S03]  /*7d40*/  IMAD.MOV.U32 R0, RZ, RZ, R5 ;  /* 0x000000ffff007224 */ /* 0x001fc600078e0005 */
[----:B-1----:R-:W3:Y:S04]  /*7d50*/  LDL.LU.64 R4, [R1+0x148] ;  /* 0x0001480001047983 */ /* 0x002ee80000300a00 */
        /* <DEDUP_REMOVED lines=84> */
[----:B------:R3:W-:Y:S02]  /*82a0*/  STL [R1+0x448], R0 ;  /* 0x0004480001007387 */ /* 0x0007e40000100800 */
[----:B---3--:R-:W-:Y:S02]  /*82b0*/  IMAD.MOV.U32 R0, RZ, RZ, R5 ;  /* 0x000000ffff007224 */ /* 0x008fe400078e0005 */
[----:B------:R0:W-:Y:S04]  /*82c0*/  STL [R1+0x454], R4 ;  /* 0x0004540401007387 */ /* 0x0001e80000100800 */
[----:B0-----:R-:W3:Y:S04]  /*82d0*/  LDL.LU.64 R4, [R1+0x1d0] ;  /* 0x0001d00001047983 */ /* 0x001ee80000300a00 */
[----:B------:R4:W-:Y:S02]  /*82e0*/  STL [R1+0x450], R0 ;  /* 0x0004500001007387 */ /* 0x0009e40000100800 */
[----:B----4-:R-:W-:-:S02]  /*82f0*/  IMAD.MOV.U32 R0, RZ, RZ, R23 ;  /* 0x000000ffff007224 */ /* 0x010fc400078e0017 */
[----:B------:R0:W-:Y:S04]  /*8300*/  STL [R1+0x45c], R22 ;  /* 0x00045c1601007387 */ /* 0x0001e80000100800 */
[----:B0-----:R-:W4:Y:S04]  /*8310*/  LDL.LU.64 R22, [R1+0x278] ;  /* 0x0002780001167983 */ /* 0x001f280000300a00 */
        /* <DEDUP_REMOVED lines=9> */
[----:B------:R-:W-:Y:S04]  /*83b0*/  STL [R1+0x474], R2 ;  /* 0x0004740201007387 */ /* 0x000fe80000100800 */
[----:B------:R-:W2:Y:S01]  /*83c0*/  LDL.LU.64 R6, [R1+0x1e8] ;  /* 0x0001e80001067983 */ /* 0x000ea20000300a00 */
[----:B0-----:R-:W-:-:S05]  /*83d0*/  IMAD.MOV.U32 R0, RZ, RZ, R3 ;  /* 0x000000ffff007224 */ /* 0x001fca00078e0003 */
        /* <DEDUP_REMOVED lines=21> */
[----:B------:R-:W-:Y:S01]  /*8530*/  STL [R1+0x4a4], R28 ;  /* 0x0004a41c01007387 */ /* 0x000fe20000100800 */
[----:B0-----:R-:W-:-:S03]  /*8540*/  IMAD.MOV.U32 R0, RZ, RZ, R29 ;  /* 0x000000ffff007224 */ /* 0x001fc600078e001d */
[----:B------:R-:W2:Y:S04]  /*8550*/  LDL.LU.64 R10, [R1+0x218] ;  /* 0x00021800010a7983 */ /* 0x000ea80000300a00 */
[----:B------:R3:W-:Y:S02]  /*8560*/  STL [R1+0x4a0], R0 ;  /* 0x0004a00001007387 */ /* 0x0007e40000100800 */
[----:B---3--:R-:W-:Y:S02]  /*8570*/  IMAD.MOV.U32 R0, RZ, RZ, R5 ;  /* 0x000000ffff007224 */ /* 0x008fe400078e0005 */
[----:B------:R-:W-:Y:S04]  /*8580*/  STL [R1+0x4ac], R4 ;  /* 0x0004ac0401007387 */ /* 0x000fe80000100800 */
[----:B------:R-:W3:Y:S04]  /*8590*/  LDL.LU.64 R28, [R1+0x2c0] ;  /* 0x0002c000011c7983 */ /* 0x000ee80000300a00 */
[----:B------:R0:W-:Y:S04]  /*85a0*/  STL [R1+0x4a8], R0 ;  /* 0x0004a80001007387 */ /* 0x0001e80000100800 */
[----:B----4-:R1:W-:Y:S01]  /*85b0*/  STL [R1+0x4b4], R22 ;  /* 0x0004b41601007387 */ /* 0x0103e20000100800 */
[----:B0-----:R-:W-:-:S03]  /*85c0*/  IMAD.MOV.U32 R0, RZ, RZ, R23 ;  /* 0x000000ffff007224 */ /* 0x001fc600078e0017 */
[----:B------:R-:W4:Y:S04]  /*85d0*/  LDL.LU.64 R4, [R1+0x220] ;  /* 0x0002200001047983 */ /* 0x000f280000300a00 */
[----:B--2---:R-:W-:Y:S04]  /*85e0*/  STL [R1+0x4bc], R20 ;  /* 0x0004bc1401007387 */ /* 0x004fe80000100800 */
[----:B------:R0:W-:Y:S04]  /*85f0*/  STL [R1+0x4b0], R0 ;  /* 0x0004b00001007387 */ /* 0x0001e80000100800 */
[----:B-1----:R-:W2:Y:S01]  /*8600*/  LDL.LU.64 R22, [R1+0x2d0] ;  /* 0x0002d00001167983 */ /* 0x002ea20000300a00 */
[----:B0-----:R-:W-:-:S03]  /*8610*/  IMAD.MOV.U32 R0, RZ, RZ, R21 ;  /* 0x000000ffff007224 */ /* 0x001fc600078e0015 */
[----:B------:R-:W-:Y:S04]  /*8620*/  STL [R1+0x4c4], R24 ;  /* 0x0004c41801007387 */ /* 0x000fe80000100800 */
[----:B------:R0:W-:Y:S04]  /*8630*/  STL [R1+0x4b8], R0 ;  /* 0x0004b80001007387 */ /* 0x0001e80000100800 */
[----:B------:R-:W2:Y:S01]  /*8640*/  LDL.LU.64 R20, [R1+0x238] ;  /* 0x0002380001147983 */ /* 0x000ea20000300a00 */
[----:B0-----:R-:W-:-:S03]  /*8650*/  IMAD.MOV.U32 R0, RZ, RZ, R25 ;  /* 0x000000ffff007224 */ /* 0x001fc600078e0019 */
[----:B------:R-:W-:Y:S04]  /*8660*/  STL [R1+0x4cc], R6 ;  /* 0x0004cc0601007387 */ /* 0x000fe80000100800 */
[----:B------:R0:W-:Y:S04]  /*8670*/  STL [R1+0x4c0], R0 ;  /* 0x0004c00001007387 */ /* 0x0001e80000100800 */
[----:B------:R-:W2:Y:S01]  /*8680*/  LDL.LU.64 R24, [R1+0x2e0] ;  /* 0x0002e00001187983 */ /* 0x000ea20000300a00 */
[----:B0-----:R-:W-:-:S03]  /*8690*/  IMAD.MOV.U32 R0, RZ, RZ, R7 ;  /* 0x000000ffff007224 */ /* 0x001fc600078e0007 */
[----:B------:R-:W-:Y:S04]  /*86a0*/  STL [R1+0x4d4], R18 ;  /* 0x0004d41201007387 */ /* 0x000fe80000100800 */
[----:B------:R0:W-:Y:S02]  /*86b0*/  STL [R1+0x4c8], R0 ;  /* 0x0004c80001007387 */ /* 0x0001e40000100800 */
[----:B0-----:R-:W-:Y:S02]  /*86c0*/  IMAD.MOV.U32 R0, RZ, RZ, R19 ;  /* 0x000000ffff007224 */ /* 0x001fe400078e0013 */
[----:B------:R-:W2:Y:S04]  /*86d0*/  LDL.LU.64 R18, [R1+0x240] ;  /* 0x0002400001127983 */ /* 0x000ea80000300a00 */
        /* <DEDUP_REMOVED lines=23> */
[----:B----4-:R-:W-:Y:S04]  /*8850*/  STL [R1+0x50c], R4 ;  /* 0x00050c0401007387 */ /* 0x010fe80000100800 */
[----:B------:R1:W-:Y:S04]  /*8860*/  STL [R1+0x500], R0 ;  /* 0x0005000001007387 */ /* 0x0003e80000100800 */
[----:B0-----:R-:W3:Y:S01]  /*8870*/  LDL.LU.64 R28, [R1+0x268] ;  /* 0x00026800011c7983 */ /* 0x001ee20000300a00 */
[----:B-1----:R-:W-:-:S03]  /*8880*/  IMAD.MOV.U32 R0, RZ, RZ, R5 ;  /* 0x000000ffff007224 */ /* 0x002fc600078e0005 */
[----:B--2---:R-:W-:Y:S04]  /*8890*/  STL [R1+0x514], R22 ;  /* 0x0005141601007387 */ /* 0x004fe80000100800 */
[----:B------:R0:W-:Y:S04]  /*88a0*/  STL [R1+0x508], R0 ;  /* 0x0005080001007387 */ /* 0x0001e80000100800 */
[----:B------:R-:W2:Y:S01]  /*88b0*/  LDL.LU.64 R4, [R1+0x318] ;  /* 0x0003180001047983 */ /* 0x000ea20000300a00 */
[----:B0-----:R-:W-:-:S03]  /*88c0*/  IMAD.MOV.U32 R0, RZ, RZ, R23 ;  /* 0x000000ffff007224 */ /* 0x001fc600078e0017 */
[----:B------:R-:W-:Y:S04]  /*88d0*/  STL [R1+0x51c], R20 ;  /* 0x00051c1401007387 */ /* 0x000fe80000100800 */
[----:B------:R0:W-:Y:S04]  /*88e0*/  STL [R1+0x510], R0 ;  /* 0x0005100001007387 */ /* 0x0001e80000100800 */
[----:B------:R-:W4:Y:S01]  /*88f0*/  LDL.LU.64 R22, [R1+0xf8] ;  /* 0x0000f80001167983 */ /* 0x000f220000300a00 */
[----:B0-----:R-:W-:-:S03]  /*8900*/  IMAD.MOV.U32 R0, RZ, RZ, R21 ;  /* 0x000000ffff007224 */ /* 0x001fc600078e0015 */
[----:B------:R-:W-:Y:S04]  /*8910*/  STL [R1+0x524], R24 ;  /* 0x0005241801007387 */ /* 0x000fe80000100800 */
[----:B------:R0:W-:Y:S04]  /*8920*/  STL [R1+0x518], R0 ;  /* 0x0005180001007387 */ /* 0x0001e80000100800 */
[----:B------:R-:W4:Y:S04]  /*8930*/  LDL.LU.64 R20, [R1+0x320] ;  /* 0x0003200001147983 */ /* 0x000f280000300a00 */
[----:B------:R-:W4:Y:S01]  /*8940*/  LDL.LU.64 R6, [R1+0x280] ;  /* 0x0002800001067983 */ /* 0x000f220000300a00 */
[----:B0-----:R-:W-:-:S05]  /*8950*/  IMAD.MOV.U32 R0, RZ, RZ, R25 ;  /* 0x000000ffff007224 */ /* 0x001fca00078e0019 */
[----:B------:R0:W-:Y:S04]  /*8960*/  STL [R1+0x520], R0 ;  /* 0x0005200001007387 */ /* 0x0001e80000100800 */
[----:B------:R1:W-:Y:S01]  /*8970*/  STL [R1+0x52c], R18 ;  /* 0x00052c1201007387 */ /* 0x0003e20000100800 */
[----:B0-----:R-:W-:-:S03]  /*8980*/  IMAD.MOV.U32 R0, RZ, RZ, R19 ;  /* 0x000000ffff007224 */ /* 0x001fc600078e0013 */
[----:B-1----:R-:W4:Y:S04]  /*8990*/  LDL.LU.64 R18, [R1+0x328] ;  /* 0x0003280001127983 */ /* 0x002f280000300a00 */
[----:B------:R0:W-:Y:S04]  /*89a0*/  STL [R1+0x528], R0 ;  /* 0x0005280001007387 */ /* 0x0001e80000100800 */
[----:B------:R1:W-:Y:S01]  /*89b0*/  STL [R1+0x534], R16 ;  /* 0x0005341001007387 */ /* 0x0003e20000100800 */
[----:B0-----:R-:W-:-:S03]  /*89c0*/  IMAD.MOV.U32 R0, RZ, RZ, R17 ;  /* 0x000000ffff007224 */ /* 0x001fc600078e0011 */
[----:B-1----:R-:W4:Y:S04]  /*89d0*/  LDL.LU.64 R16, [R1+0xd0] ;  /* 0x0000d00001107983 */ /* 0x002f280000300a00 */
[----:B------:R0:W-:Y:S04]  /*89e0*/  STL [R1+0x530], R0 ;  /* 0x0005300001007387 */ /* 0x0001e80000100800 */
[----:B------:R1:W-:Y:S04]  /*89f0*/  STL [R1+0x53c], R14 ;  /* 0x00053c0e01007387 */ /* 0x0003e80000100800 */
[----:B------:R-:W4:Y:S01]  /*8a00*/  LDL.LU.64 R24, [R1+0x330] ;  /* 0x0003300001187983 */ /* 0x000f220000300a00 */
[----:B0-----:R-:W-:-:S03]  /*8a10*/  IMAD.MOV.U32 R0, RZ, RZ, R15 ;  /* 0x000000ffff007224 */ /* 0x001fc600078e000f */
[----:B------:R-:W-:Y:S04]  /*8a20*/  STL [R1+0x544], R12 ;  /* 0x0005440c01007387 */ /* 0x000fe80000100800 */
[----:B------:R0:W-:Y:S04]  /*8a30*/  STL [R1+0x538], R0 ;  /* 0x0005380001007387 */ /* 0x0001e80000100800 */
[----:B-1----:R-:W4:Y:S01]  /*8a40*/  LDL.LU.64 R14, [R1+0x290] ;  /* 0x00029000010e7983 */ /* 0x002f220000300a00 */
[----:B0-----:R-:W-:-:S03]  /*8a50*/  IMAD.MOV.U32 R0, RZ, RZ, R13 ;  /* 0x000000ffff007224 */ /* 0x001fc600078e000d */
[----:B------:R-:W-:Y:S04]  /*8a60*/  STL [R1+0x54c], R2 ;  /* 0x00054c0201007387 */ /* 0x000fe80000100800 */
[----:B------:R0:W-:Y:S04]  /*8a70*/  STL [R1+0x540], R0 ;  /* 0x0005400001007387 */ /* 0x0001e80000100800 */
[----:B------:R-:W4:Y:S01]  /*8a80*/  LDL.LU.64 R12, [R1+0x338] ;  /* 0x00033800010c7983 */ /* 0x000f220000300a00 */
[----:B0-----:R-:W-:-:S03]  /*8a90*/  IMAD.MOV.U32 R0, RZ, RZ, R3 ;  /* 0x000000ffff007224 */ /* 0x001fc600078e0003 */
[----:B------:R-:W-:Y:S04]  /*8aa0*/  STL [R1+0x554], R10 ;  /* 0x0005540a01007387 */ /* 0x000fe80000100800 */
[----:B------:R0:W-:Y:S04]  /*8ab0*/  STL [R1+0x548], R0 ;  /* 0x0005480001007387 */ /* 0x0001e80000100800 */
[----:B------:R-:W4:Y:S01]  /*8ac0*/  LDL.LU.64 R2, [R1+0xb8] ;  /* 0x0000b80001027983 */ /* 0x000f220000300a00 */
[----:B0-----:R-:W-:-:S03]  /*8ad0*/  IMAD.MOV.U32 R0, RZ, RZ, R11 ;  /* 0x000000ffff007224 */ /* 0x001fc600078e000b */
[----:B------:R-:W4:Y:S04]  /*8ae0*/  LDL.LU.64 R10, [R1+0x5b8] ;  /* 0x0005b800010a7983 */ /* 0x000f280000300a00 */
[----:B------:R0:W-:Y:S04]  /*8af0*/  STL [R1+0x550], R0 ;  /* 0x0005500001007387 */ /* 0x0001e80000100800 */
[----:B---3--:R1:W-:Y:S01]  /*8b00*/  STL [R1+0x55c], R28 ;  /* 0x00055c1c01007387 */ /* 0x0083e20000100800 */
[----:B0-----:R-:W-:-:S03]  /*8b10*/  IMAD.MOV.U32 R0, RZ, RZ, R29 ;  /* 0x000000ffff007224 */ /* 0x001fc600078e001d */
[----:B-1----:R-:W3:Y:S04]  /*8b20*/  LDL.LU.64 R28, [R1+0x2a8] ;  /* 0x0002a800011c7983 */ /* 0x002ee80000300a00 */
[----:B------:R0:W-:Y:S04]  /*8b30*/  STL [R1+0x558], R0 ;  /* 0x0005580001007387 */ /* 0x0001e80000100800 */
[----:B--2---:R1:W-:Y:S01]  /*8b40*/  STL [R1+0x564], R4 ;  /* 0x0005640401007387 */ /* 0x0043e20000100800 */
[----:B0-----:R-:W-:-:S03]  /*8b50*/  IMAD.MOV.U32 R0, RZ, RZ, R5 ;  /* 0x000000ffff007224 */ /* 0x001fc600078e0005 */
[----:B-1----:R-:W2:Y:S04]  /*8b60*/  LDL.LU.64 R4, [R1+0x5c8] ;  /* 0x0005c80001047983 */ /* 0x002ea80000300a00 */
[----:B------:R0:W-:Y:S04]  /*8b70*/  STL [R1+0x560], R0 ;  /* 0x0005600001007387 */ /* 0x0001e80000100800 */
[----:B----4-:R1:W-:Y:S01]  /*8b80*/  STL [R1+0x56c], R22 ;  /* 0x00056c1601007387 */ /* 0x0103e20000100800 */
[----:B0-----:R-:W-:-:S03]  /*8b90*/  IMAD.MOV.U32 R0, RZ, RZ, R23 ;  /* 0x000000ffff007224 */ /* 0x001fc600078e0017 */
[----:B-1----:R-:W4:Y:S04]  /*8ba0*/  LDL.LU.64 R22, [R1+0x90] ;  /* 0x0000900001167983 */ /* 0x002f280000300a00 */
[----:B------:R0:W-:Y:S04]  /*8bb0*/  STL [R1+0x568], R0 ;  /* 0x0005680001007387 */ /* 0x0001e80000100800 */
[----:B------:R1:W-:Y:S01]  /*8bc0*/  STL [R1+0x574], R20 ;  /* 0x0005741401007387 */ /* 0x0003e20000100800 */
[----:B0-----:R-:W-:-:S03]  /*8bd0*/  IMAD.MOV.U32 R0, RZ, RZ, R21 ;  /* 0x000000ffff007224 */ /* 0x001fc600078e0015 */
[----:B------:R-:W-:Y:S04]  /*8be0*/  STL [R1+0x57c], R6 ;  /* 0x00057c0601007387 */ /* 0x000fe80000100800 */
[----:B------:R0:W-:Y:S04]  /*8bf0*/  STL [R1+0x570], R0 ;  /* 0x0005700001007387 */ /* 0x0001e80000100800 */
[----:B-1----:R-:W4:Y:S01]  /*8c00*/  LDL.LU.64 R20, [R1+0x5d8] ;  /* 0x0005d80001147983 */ /* 0x002f220000300a00 */
[----:B0-----:R-:W-:-:S03]  /*8c10*/  IMAD.MOV.U32 R0, RZ, RZ, R7 ;  /* 0x000000ffff007224 */ /* 0x001fc600078e0007 */
[----:B------:R-:W-:Y:S04]  /*8c20*/  STL [R1+0x584], R18 ;  /* 0x0005841201007387 */ /* 0x000fe80000100800 */
[----:B------:R0:W-:Y:S02]  /*8c30*/  STL [R1+0x578], R0 ;  /* 0x0005780001007387 */ /* 0x0001e40000100800 */
[----:B0-----:R-:W-:Y:S02]  /*8c40*/  IMAD.MOV.U32 R0, RZ, RZ, R19 ;  /* 0x000000ffff007224 */ /* 0x001fe400078e0013 */
[----:B------:R-:W4:Y:S04]  /*8c50*/  LDL.LU.64 R18, [R1+0x2b8] ;  /* 0x0002b80001127983 */ /* 0x000f280000300a00 */
        /* <DEDUP_REMOVED lines=14> */
[----:B-1----:R-:W4:Y:S04]  /*8d40*/  LDL.LU.64 R12, [R1+0x5f8] ;  /* 0x0005f800010c7983 */ /* 0x002f280000300a00 */
[----:B------:R0:W-:Y:S04]  /*8d50*/  STL [R1+0x5a0], R0 ;  /* 0x0005a00001007387 */ /* 0x0001e80000100800 */
[----:B------:R-:W-:Y:S01]  /*8d60*/  STL [R1+0x5ac], R2 ;  /* 0x0005ac0201007387 */ /* 0x000fe20000100800 */
[----:B0-----:R-:W-:-:S03]  /*8d70*/  IMAD.MOV.U32 R0, RZ, RZ, R3 ;  /* 0x000000ffff007224 */ /* 0x001fc600078e0003 */
[----:B------:R-:W-:Y:S04]  /*8d80*/  STL [R1+0x5b4], R10 ;  /* 0x0005b40a01007387 */ /* 0x000fe80000100800 */
[----:B------:R0:W-:Y:S02]  /*8d90*/  STL [R1+0x5a8], R0 ;  /* 0x0005a80001007387 */ /* 0x0001e40000100800 */
[----:B0-----:R-:W-:Y:S02]  /*8da0*/  IMAD.MOV.U32 R0, RZ, RZ, R11 ;  /* 0x000000ffff007224 */ /* 0x001fe400078e000b */
[----:B------:R-:W4:Y:S04]  /*8db0*/  LDL.LU.64 R10, [R1+0x2d8] ;  /* 0x0002d800010a7983 */ /* 0x000f280000300a00 */
[----:B------:R3:W-:Y:S02]  /*8dc0*/  STL [R1+0x5b0], R0 ;  /* 0x0005b00001007387 */ /* 0x0007e40000100800 */
[----:B---3--:R-:W-:-:S02]  /*8dd0*/  IMAD.MOV.U32 R0, RZ, RZ, R29 ;  /* 0x000000ffff007224 */ /* 0x008fc400078e001d */
[----:B------:R0:W-:Y:S04]  /*8de0*/  STL [R1+0x5bc], R28 ;  /* 0x0005bc1c01007387 */ /* 0x0001e80000100800 */
[----:B0-----:R-:W3:Y:S04]  /*8df0*/  LDL.LU.64 R28, [R1+0x608] ;  /* 0x00060800011c7983 */ /* 0x001ee80000300a00 */
[----:B------:R0:W-:Y:S04]  /*8e00*/  STL [R1+0x5b8], R0 ;  /* 0x0005b80001007387 */ /* 0x0001e80000100800 */
[----:B--2---:R1:W-:Y:S01]  /*8e10*/  STL [R1+0x5c4], R4 ;  /* 0x0005c40401007387 */ /* 0x0043e20000100800 */
[----:B0-----:R-:W-:-:S03]  /*8e20*/  IMAD.MOV.U32 R0, RZ, RZ, R5 ;  /* 0x000000ffff007224 */ /* 0x001fc600078e0005 */
[----:B-1----:R-:W2:Y:S04]  /*8e30*/  LDL.LU.64 R4, [R1+0x78] ;  /* 0x0000780001047983 */ /* 0x002ea80000300a00 */
[----:B------:R0:W-:Y:S04]  /*8e40*/  STL [R1+0x5c0], R0 ;  /* 0x0005c00001007387 */ /* 0x0001e80000100800 */
[----:B----4-:R-:W-:Y:S01]  /*8e50*/  STL [R1+0x5cc], R22 ;  /* 0x0005cc1601007387 */ /* 0x010fe20000100800 */
[----:B0-----:R-:W-:-:S03]  /*8e60*/  IMAD.MOV.U32 R0, RZ, RZ, R23 ;  /* 0x000000ffff007224 */ /* 0x001fc600078e0017 */
[----:B------:R-:W4:Y:S04]  /*8e70*/  LDL.LU.64 R8, [R1+0x618] ;  /* 0x0006180001087983 */ /* 0x000f280000300a00 */
[----:B------:R-:W4:Y:S04]  /*8e80*/  LDL.LU.64 R26, [R1+0x2e8] ;  /* 0x0002e800011a7983 */ /* 0x000f280000300a00 */
[----:B------:R0:W-:Y:S04]  /*8e90*/  STL [R1+0x5c8], R0 ;  /* 0x0005c80001007387 */ /* 0x0001e80000100800 */
[----:B------:R-:W-:Y:S01]  /*8ea0*/  STL [R1+0x5d4], R20 ;  /* 0x0005d41401007387 */ /* 0x000fe20000100800 */
[----:B0-----:R-:W-:-:S03]  /*8eb0*/  IMAD.MOV.U32 R0, RZ, RZ, R21 ;  /* 0x000000ffff007224 */ /* 0x001fc600078e0015 */
[----:B------:R-:W4:Y:S04]  /*8ec0*/  LDL.LU.64 R6, [R1+0x628] ;  /* 0x0006280001067983 */ /* 0x000f280000300a00 */
[----:B------:R-:W4:Y:S04]  /*8ed0*/  LDL.LU.64 R24, [R1+0x70] ;  /* 0x0000700001187983 */ /* 0x000f280000300a00 */
[----:B------:R0:W-:Y:S04]  /*8ee0*/  STL [R1+0x5d0], R0 ;  /* 0x0005d00001007387 */ /* 0x0001e80000100800 */
[----:B------:R-:W-:Y:S04]  /*8ef0*/  STL [R1+0x5dc], R18 ;  /* 0x0005dc1201007387 */ /* 0x000fe80000100800 */
[----:B------:R-:W4:Y:S01]  /*8f00*/  LDL.LU.64 R2, [R1+0x638] ;  /* 0x0006380001027983 */ /* 0x000f220000300a00 */
[----:B0-----:R-:W-:-:S03]  /*8f10*/  IMAD.MOV.U32 R0, RZ, RZ, R19 ;  /* 0x000000ffff007224 */ /* 0x001fc600078e0013 */
[----:B------:R-:W4:Y:S04]  /*8f20*/  LDL.LU.64 R22, [R1+0x300] ;  /* 0x0003000001167983 */ /* 0x000f280000300a00 */
[----:B------:R0:W-:Y:S04]  /*8f30*/  STL [R1+0x5d8], R0 ;  /* 0x0005d80001007387 */ /* 0x0001e80000100800 */
[----:B------:R-:W-:Y:S04]  /*8f40*/  STL [R1+0x5e4], R16 ;  /* 0x0005e41001007387 */ /* 0x000fe80000100800 */
[----:B------:R-:W4:Y:S01]  /*8f50*/  LDL.LU.64 R20, [R1+0x648] ;  /* 0x0006480001147983 */ /* 0x000f220000300a00 */
[----:B0-----:R-:W-:-:S03]  /*8f60*/  IMAD.MOV.U32 R0, RZ, RZ, R17 ;  /* 0x000000ffff007224 */ /* 0x001fc600078e0011 */
[----:B------:R-:W4:Y:S04]  /*8f70*/  LDL.LU.64 R18, [R1+0x68] ;  /* 0x0000680001127983 */ /* 0x000f280000300a00 */
[----:B------:R0:W-:Y:S04]  /*8f80*/  STL [R1+0x5e0], R0 ;  /* 0x0005e00001007387 */ /* 0x0001e80000100800 */
[----:B------:R1:W-:Y:S01]  /*8f90*/  STL [R1+0x5ec], R14 ;  /* 0x0005ec0e01007387 */ /* 0x0003e20000100800 */
[----:B0-----:R-:W-:-:S03]  /*8fa0*/  IMAD.MOV.U32 R0, RZ, RZ, R15 ;  /* 0x000000ffff007224 */ /* 0x001fc600078e000f */
[----:B------:R-:W4:Y:S04]  /*8fb0*/  LDL.LU.64 R16, [R1+0x658] ;  /* 0x0006580001107983 */ /* 0x000f280000300a00 */
[----:B------:R-:W-:Y:S04]  /*8fc0*/  STL [R1+0x5f4], R12 ;  /* 0x0005f40c01007387 */ /* 0x000fe80000100800 */
[----:B------:R0:W-:Y:S04]  /*8fd0*/  STL [R1+0x5e8], R0 ;  /* 0x0005e80001007387 */ /* 0x0001e80000100800 */
[----:B-1----:R-:W4:Y:S04]  /*8fe0*/  LDL.LU.64 R14, [R1+0x310] ;  /* 0x00031000010e7983 */ /* 0x002f280000300a00 */
[----:B0-----:R-:W4:Y:S04]  /*8ff0*/  LDL.LU R0, [R1+0x2cc] ;  /* 0x0002cc0001007983 */ /* 0x001f280000300800 */
[----:B------:R0:W-:Y:S04]  /*9000*/  STL [R1+0x5f0], R13 ;  /* 0x0005f00d01007387 */ /* 0x0001e80000100800 */
[----:B0-----:R-:W4:Y:S04]  /*9010*/  LDL.LU.64 R12, [R1+0x668] ;  /* 0x00066800010c7983 */ /* 0x001f280000300a00 */
[----:B------:R-:W-:Y:S04]  /*9020*/  STL [R1+0x5fc], R10 ;  /* 0x0005fc0a01007387 */ /* 0x000fe80000100800 */
[----:B------:R0:W-:Y:S04]  /*9030*/  STL [R1+0x5f8], R11 ;  /* 0x0005f80b01007387 */ /* 0x0001e80000100800 */
[----:B0-----:R-:W4:Y:S04]  /*9040*/  LDL.LU.64 R10, [R1+0x60] ;  /* 0x00006000010a7983 */ /* 0x001f280000300a00 */
[----:B---3--:R-:W-:Y:S04]  /*9050*/  STL [R1+0x604], R28 ;  /* 0x0006041c01007387 */ /* 0x008fe80000100800 */
[----:B------:R0:W-:Y:S04]  /*9060*/  STL [R1+0x600], R29 ;  /* 0x0006001d01007387 */ /* 0x0001e80000100800 */
[----:B0-----:R-:W3:Y:S04]  /*9070*/  LDL.LU.64 R28, [R1+0x678] ;  /* 0x00067800011c7983 */ /* 0x001ee80000300a00 */
[----:B--2---:R0:W-:Y:S04]  /*9080*/  STL [R1+0x60c], R4 ;  /* 0x00060c0401007387 */ /* 0x0041e80000100800 */
[----:B0-----:R-:W2:Y:S04]  /*9090*/  LDL.LU R4, [R1+0xb84] ;  /* 0x000b840001047983 */ /* 0x001ea80000300800 */
[----:B------:R0:W-:Y:S04]  /*90a0*/  STL [R1+0x608], R5 ;  /* 0x0006080501007387 */ /* 0x0001e80000100800 */
[----:B0-----:R-:W2:Y:S04]  /*90b0*/  LDL.LU R5, [R1+0xb80] ;  /* 0x000b800001057983 */ /* 0x001ea80000300800 */
[----:B----4-:R0:W-:Y:S04]  /*90c0*/  STL [R1+0x614], R8 ;  /* 0x0006140801007387 */ /* 0x0101e80000100800 */
[----:B------:R-:W-:Y:S01]  /*90d0*/  STL [R1+0x61c], R26 ;  /* 0x00061c1a01007387 */ /* 0x000fe20000100800 */
[----:B0-----:R-:W-:-:S05]  /*90e0*/  IMAD.MOV.U32 R8, RZ, RZ, R9 ;  /* 0x000000ffff087224 */ /* 0x001fca00078e0009 */
[----:B------:R0:W-:Y:S04]  /*90f0*/  STL [R1+0x610], R8 ;  /* 0x0006100801007387 */ /* 0x0001e80000100800 */
[----:B------:R1:W-:Y:S01]  /*9100*/  STL [R1+0x624], R6 ;  /* 0x0006240601007387 */ /* 0x0003e20000100800 */
[----:B0-----:R-:W-:Y:S02]  /*9110*/  IMAD.MOV.U32 R8, RZ, RZ, R27 ;  /* 0x000000ffff087224 */ /* 0x001fe400078e001b */
[----:B-1----:R-:W-:-:S03]  /*9120*/  IMAD.MOV.U32 R6, RZ, RZ, R7 ;  /* 0x000000ffff067224 */ /* 0x002fc600078e0007 */
[----:B------:R-:W-:Y:S04]  /*9130*/  STL [R1+0x618], R8 ;  /* 0x0006180801007387 */ /* 0x000fe80000100800 */
[----:B------:R-:W-:Y:S04]  /*9140*/  STL [R1+0x62c], R24 ;  /* 0x00062c1801007387 */ /* 0x000fe80000100800 */
[----:B------:R0:W-:Y:S04]  /*9150*/  STL [R1+0x620], R6 ;  /* 0x0006200601007387 */ /* 0x0001e80000100800 */
[----:B------:R1:W-:Y:S01]  /*9160*/  STL [R1+0x634], R2 ;  /* 0x0006340201007387 */ /* 0x0003e20000100800 */
[----:B0-----:R-:W-:-:S02]  /*9170*/  IMAD.MOV.U32 R6, RZ, RZ, R25 ;  /* 0x000000ffff067224 */ /* 0x001fc400078e0019 */
[----:B-1----:R-:W-:-:S03]  /*9180*/  IMAD.MOV.U32 R2, RZ, RZ, R3 ;  /* 0x000000ffff027224 */ /* 0x002fc600078e0003 */
[----:B------:R-:W-:Y:S04]  /*9190*/  STL [R1+0x628], R6 ;  /* 0x0006280601007387 */ /* 0x000fe80000100800 */
[----:B------:R-:W-:Y:S04]  /*91a0*/  STL [R1+0x63c], R22 ;  /* 0x00063c1601007387 */ /* 0x000fe80000100800 */
[----:B------:R0:W-:Y:S04]  /*91b0*/  STL [R1+0x630], R2 ;  /* 0x0006300201007387 */ /* 0x0001e80000100800 */
[----:B------:R-:W-:Y:S01]  /*91c0*/  STL [R1+0x644], R20 ;  /* 0x0006441401007387 */ /* 0x000fe20000100800 */
[----:B0-----:R-:W-:-:S05]  /*91d0*/  IMAD.MOV.U32 R2, RZ, RZ, R23 ;  /* 0x000000ffff027224 */ /* 0x001fca00078e0017 */
[----:B------:R0:W-:Y:S04]  /*91e0*/  STL [R1+0x638], R2 ;  /* 0x0006380201007387 */ /* 0x0001e80000100800 */
[----:B------:R-:W-:Y:S01]  /*91f0*/  STL [R1+0x64c], R18 ;  /* 0x00064c1201007387 */ /* 0x000fe20000100800 */
[----:B0-----:R-:W-:-:S05]  /*9200*/  IMAD.MOV.U32 R2, RZ, RZ, R21 ;  /* 0x000000ffff027224 */ /* 0x001fca00078e0015 */
[----:B------:R0:W-:Y:S04]  /*9210*/  STL [R1+0x640], R2 ;  /* 0x0006400201007387 */ /* 0x0001e80000100800 */
[----:B------:R-:W-:Y:S01]  /*9220*/  STL [R1+0x654], R16 ;  /* 0x0006541001007387 */ /* 0x000fe20000100800 */
[----:B0-----:R-:W-:-:S05]  /*9230*/  IMAD.MOV.U32 R2, RZ, RZ, R19 ;  /* 0x000000ffff027224 */ /* 0x001fca00078e0013 */
[----:B------:R0:W-:Y:S02]  /*9240*/  STL [R1+0x648], R2 ;  /* 0x0006480201007387 */ /* 0x0001e40000100800 */
[----:B0-----:R-:W-:-:S05]  /*9250*/  IMAD.MOV.U32 R2, RZ, RZ, R17 ;  /* 0x000000ffff027224 */ /* 0x001fca00078e0011 */
[----:B------:R0:W-:Y:S01]  /*9260*/  STL [R1+0x650], R2 ;  /* 0x0006500201007387 */ /* 0x0001e20000100800 */
[----:B------:R-:W-:-:S03]  /*9270*/  IMAD R0, R0, UR5, RZ ;  /* 0x0000000500007c24 */ /* 0x000fc6000f8e02ff */
[----:B------:R-:W-:Y:S01]  /*9280*/  STL [R1+0x65c], R14 ;  /* 0x00065c0e01007387 */ /* 0x000fe20000100800 */
[----:B0-----:R-:W-:-:S05]  /*9290*/  IMAD.MOV.U32 R2, RZ, RZ, R15 ;  /* 0x000000ffff027224 */ /* 0x001fca00078e000f */
[----:B------:R0:W-:Y:S04]  /*92a0*/  STL [R1+0x658], R2 ;  /* 0x0006580201007387 */ /* 0x0001e80000100800 */
[----:B------:R-:W-:Y:S01]  /*92b0*/  STL [R1+0x664], R12 ;  /* 0x0006640c01007387 */ /* 0x000fe20000100800 */
[----:B0-----:R-:W-:-:S05]  /*92c0*/  IMAD.MOV.U32 R2, RZ, RZ, R13 ;  /* 0x000000ffff027224 */ /* 0x001fca00078e000d */
[----:B------:R0:W-:Y:S01]  /*92d0*/  STL [R1+0x660], R2 ;  /* 0x0006600201007387 */ /* 0x0001e20000100800 */
[----:B------:R-:W-:-:S03]  /*92e0*/  IMAD.MOV.U32 R3, RZ, RZ, R11 ;  /* 0x000000ffff037224 */ /* 0x000fc600078e000b */
[----:B------:R-:W-:Y:S01]  /*92f0*/  STL [R1+0x66c], R10 ;  /* 0x00066c0a01007387 */ /* 0x000fe20000100800 */
[----:B0-----:R-:W-:-:S03]  /*9300*/  LEA R2, P0, R0, UR8, 0x1 ;  /* 0x0000000800027c11 */ /* 0x001fc6000f8008ff */
[----:B------:R0:W-:Y:S01]  /*9310*/  STL [R1+0x668], R3 ;  /* 0x0006680301007387 */ /* 0x0001e20000100800 */
[----:B------:R-:W-:Y:S01]  /*9320*/  LEA.HI.X.SX32 R0, R0, UR9, 0x1, P0 ;  /* 0x0000000900007c11 */ /* 0x000fe200080f0eff */
[----:B0-----:R-:W0:Y:S02]  /*9330*/  LDC R3, c[0x0][0x238] ;  /* 0x00008e00ff037b82 */ /* 0x001e240000000800 */
[C---:B0-----:R-:W-:Y:S02]  /*9340*/  IMAD R25, R3.reuse, 0x5b, RZ ;  /* 0x0000005b03197824 */ /* 0x041fe400078e02ff */
[----:B------:R-:W-:Y:S01]  /*9350*/  IMAD R22, R3, 0x57, RZ ;  /* 0x0000005703167824 */ /* 0x000fe200078e02ff */
[----:B---3--:R-:W-:Y:S04]  /*9360*/  STL [R1+0x674], R28 ;  /* 0x0006741c01007387 */ /* 0x008fe80000100800 */
[----:B------:R0:W-:Y:S02]  /*9370*/  STL [R1+0x214], R2 ;  /* 0x0002140201007387 */ /* 0x0001e40000100800 */
[----:B0-----:R-:W-:-:S02]  /*9380*/  IMAD.MOV.U32 R2, RZ, RZ, R29 ;  /* 0x000000ffff027224 */ /* 0x001fc400078e001d */
[----:B------:R-:W0:Y:S01]  /*9390*/  LDC R29, c[0x0][0x23c] ;  /* 0x00008f00ff1d7b82 */ /* 0x000e220000000800 */
[----:B--2---:R-:W-:Y:S04]  /*93a0*/  STL [R1+0x67c], R4 ;  /* 0x00067c0401007387 */ /* 0x004fe80000100800 */
[----:B------:R-:W-:Y:S04]  /*93b0*/  STL [R1+0x670], R2 ;  /* 0x0006700201007387 */ /* 0x000fe80000100800 */
[----:B------:R-:W-:Y:S04]  /*93c0*/  STL [R1+0x678], R5 ;  /* 0x0006780501007387 */ /* 0x000fe80000100800 */
[----:B------:R1:W-:Y:S04]  /*93d0*/  STL [R1+0x210], R0 ;  /* 0x0002100001007387 */ /* 0x0003e80000100800 */
[----:B------:R-:W-:Y:S04]  /*93e0*/  STL [R1+0x340], RZ ;  /* 0x000340ff01007387 */ /* 0x000fe80000100800 */
[----:B------:R-:W-:Y:S01]  /*93f0*/  STL [R1+0x1d0], RZ ;  /* 0x0001d0ff01007387 */ /* 0x000fe20000100800 */
[----:B-1----:R-:W1:Y:S03]  /*9400*/  LDC R0, c[0x0][0x230] ;  /* 0x00008c00ff007b82 */ /* 0x002e660000000800 */
[----:B------:R-:W-:Y:S04]  /*9410*/  STL [R1+0x1d4], RZ ;  /* 0x0001d4ff01007387 */ /* 0x000fe80000100800 */
        /* <DEDUP_REMOVED lines=25> */
[----:B------:R-:W-:Y:S01]  /*95b0*/  STL [R1+0xfc], RZ ;  /* 0x0000fcff01007387 */ /* 0x000fe20000100800 */
[----:B-1----:R-:W-:-:S03]  /*95c0*/  VIADD R0, R0, 0x7f ;  /* 0x0000007f00007836 */ /* 0x002fc60000000000 */
[----:B------:R-:W-:Y:S04]  /*95d0*/  STL [R1+0x110], RZ ;  /* 0x000110ff01007387 */ /* 0x000fe80000100800 */
[----:B------:R-:W-:Y:S04]  /*95e0*/  STL [R1+0x114], RZ ;  /* 0x000114ff01007387 */ /* 0x000fe80000100800 */
[----:B------:R-:W-:Y:S01]  /*95f0*/  STL [R1+0x118], RZ ;  /* 0x000118ff01007387 */ /* 0x000fe20000100800 */
[----:B------:R-:W-:-:S03]  /*9600*/  IMAD R28, R3, 0x5f, RZ ;  /* 0x0000005f031c7824 */ /* 0x000fc600078e02ff */
[----:B------:R-:W-:Y:S04]  /*9610*/  STL [R1+0x11c], RZ ;  /* 0x00011cff01007387 */ /* 0x000fe80000100800 */
[----:B------:R-:W-:Y:S01]  /*9620*/  STL [R1+0x1a0], RZ ;  /* 0x0001a0ff01007387 */ /* 0x000fe20000100800 */
[----:B0-----:R-:W-:-:S03]  /*9630*/  IMAD.SHL.U32 R2, R29, 0x80, RZ ;  /* 0x000000801d027824 */ /* 0x001fc600078e00ff */
[----:B------:R-:W-:Y:S01]  /*9640*/  STL [R1+0x1a4], RZ ;  /* 0x0001a4ff01007387 */ /* 0x000fe20000100800 */
[----:B------:R-:W-:-:S03]  /*9650*/  SHF.R.S32.HI R14, RZ, 0x1f, R0 ;  /* 0x0000001fff0e7819 */ /* 0x000fc60000011400 */
[----:B------:R-:W-:Y:S04]  /*9660*/  STL [R1+0x1a8], RZ ;  /* 0x0001a8ff01007387 */ /* 0x000fe80000100800 */
[----:B------:R-:W-:Y:S04]  /*9670*/  STL [R1+0x1ac], RZ ;  /* 0x0001acff01007387 */ /* 0x000fe80000100800 */
[----:B------:R-:W-:Y:S04]  /*9680*/  STL [R1+0x180], RZ ;  /* 0x000180ff01007387 */ /* 0x000fe80000100800 */
[----:B------:R-:W-:Y:S04]  /*9690*/  STL [R1+0x184], RZ ;  /* 0x000184ff01007387 */ /* 0x000fe80000100800 */
[----:B------:R-:W-:Y:S04]  /*96a0*/  STL [R1+0x188], RZ ;  /* 0x000188ff01007387 */ /* 0x000fe80000100800 */
[----:B------:R0:W-:Y:S02]  /*96b0*/  STL [R1+0xb74], R28 ;  /* 0x000b741c01007387 */ /* 0x0001e40000100800 */
[----:B0-----:R-:W-:-:S02]  /*96c0*/  LEA.HI R28, R14, R0, RZ, 0x7 ;  /* 0x000000000e1c7211 */ /* 0x001fc400078f38ff */
[----:B------:R-:W-:Y:S01]  /*96d0*/  SHF.R.S32.HI R0, RZ, 0x1f, R2 ;  /* 0x0000001fff007819 */ /* 0x000fe20000011402 */
[----:B------:R-:W-:Y:S03]  /*96e0*/  STL [R1+0xb78], R25 ;  /* 0x000b781901007387 */ /* 0x000fe60000100800 */
[----:B------:R-:W-:Y:S01]  /*96f0*/  SHF.L.U64.HI R0, R2, 0x1, R0 ;  /* 0x0000000102007819 */ /* 0x000fe20000010200 */
[----:B------:R-:W-:Y:S04]  /*9700*/  STL [R1+0xb7c], R22 ;  /* 0x000b7c1601007387 */ /* 0x000fe80000100800 */
[----:B------:R0:W-:Y:S04]  /*9710*/  STL [R1+0xb70], R0 ;  /* 0x000b700001007387 */ /* 0x0001e80000100800 */
[----:B0-----:R-:W2:Y:S01]  /*9720*/  LDL R0, [R1+0x214] ;  /* 0x0002140001007983 */ /* 0x001ea20000100800 */
[----:B------:R-:W-:-:S05]  /*9730*/  IMAD.SHL.U32 R4, R3, 0x80, RZ ;  /* 0x0000008003047824 */ /* 0x000fca00078e00ff */
[----:B------:R-:W-:-:S04]  /*9740*/  SHF.R.S32.HI R14, RZ, 0x1f, R4 ;  /* 0x0000001fff0e7819 */ /* 0x000fc80000011404 */
[----:B------:R-:W-:Y:S02]  /*9750*/  SHF.L.U64.HI R2, R4, 0x1, R14 ;  /* 0x0000000104027819 */ /* 0x000fe4000001020e */
[----:B------:R-:W3:Y:S01]  /*9760*/  LDL R4, [R1+0x210] ;  /* 0x0002100001047983 */ /* 0x000ee20000100800 */
[----:B------:R-:W-:Y:S01]  /*9770*/  SHF.R.S32.HI R22, RZ, 0x7, R28 ;  /* 0x00000007ff167819 */ /* 0x000fe2000001141c */
[C---:B------:R-:W-:Y:S02]  /*9780*/  IMAD R22, R3.reuse, 0xfe, RZ ;  /* 0x000000fe03167824 */ /* 0x040fe400078e02ff */
[C---:B------:R-:W-:Y:S02]  /*9790*/  IMAD R28, R3.reuse, 0xfa, RZ ;  /* 0x000000fa031c7824 */ /* 0x040fe400078e02ff */
[C---:B------:R-:W-:Y:S02]  /*97a0*/  IMAD R25, R3.reuse, 0xae, RZ ;  /* 0x000000ae03197824 */ /* 0x040fe400078e02ff */
[----:B------:R-:W-:-:S02]  /*97b0*/  IMAD R19, R3, 0x53, RZ ;  /* 0x0000005303137824 */ /* 0x000fc400078e02ff */
[C---:B------:R-:W-:Y:S02]  /*97c0*/  IMAD R29, R3.reuse, 0xa6, RZ ;  /* 0x000000a6031d7824 */ /* 0x040fe400078e02ff */
[C---:B------:R-:W-:Y:S02]  /*97d0*/  IMAD R27, R3.reuse, 0xa2, RZ ;  /* 0x000000a2031b7824 */ /* 0x040fe400078e02ff */
        /* <DEDUP_REMOVED lines=18> */
[----:B------:R-:W-:Y:S01]  /*9900*/  IMAD R14, R3, 0xf2, RZ ;  /* 0x000000f2030e7824 */ /* 0x000fe200078e02ff */
[-C--:B--2---:R-:W-:Y:S02]  /*9910*/  IADD3 R22, P2, R22, R0.reuse, RZ ;  /* 0x0000000016167210 */ /* 0x084fe40007f5e0ff */
[----:B------:R-:W-:-:S03]  /*9920*/  IADD3 R28, P4, R28, R0, RZ ;  /* 0x000000001c1c7210 */ /* 0x000fc60007f9e0ff */
[----:B------:R0:W-:Y:S04]  /*9930*/  STL [R1+0x684], R22 ;  /* 0x0006841601007387 */ /* 0x0001e80000100800 */
[----:B------:R1:W-:Y:S01]  /*9940*/  STL [R1+0x694], R28 ;  /* 0x0006941c01007387 */ /* 0x0003e20000100800 */
[C---:B0-----:R-:W-:Y:S02]  /*9950*/  IMAD R22, R3.reuse, 0xee, RZ ;  /* 0x000000ee03167824 */ /* 0x041fe400078e02ff */
[----:B-1----:R-:W-:Y:S02]  /*9960*/  IMAD R28, R3, 0xea, RZ ;  /* 0x000000ea031c7824 */ /* 0x002fe400078e02ff */
[----:B------:R-:W0:Y:S02]  /*9970*/  LDC R3, c[0x0][0x238] ;  /* 0x00008e00ff037b82 */ /* 0x000e240000000800 */
[----:B0-----:R-:W-:-:S05]  /*9980*/  IMAD R3, R3, 0xf6, RZ ;  /* 0x000000f603037824 */ /* 0x001fca00078e02ff */
[----:B------:R-:W-:-:S05]  /*9990*/  IADD3 R3, P5, R3, R0, RZ ;  /* 0x0000000003037210 */ /* 0x000fca0007fbe0ff */
[----:B------:R0:W-:Y:S02]  /*99a0*/  STL [R1+0x6a4], R3 ;  /* 0x0006a40301007387 */ /* 0x0001e40000100800 */
[----:B0-----:R-:W0:Y:S01]  /*99b0*/  LDC R3, c[0x0][0x238] ;  /* 0x00008e00ff037b82 */ /* 0x001e220000000800 */
[-C--:B------:R-:W-:Y:S02]  /*99c0*/  IADD3 R14, P6, R14, R0.reuse, RZ ;  /* 0x000000000e0e7210 */ /* 0x080fe40007fde0ff */
[-C--:B------:R-:W-:Y:S02]  /*99d0*/  IADD3 R22, P0, R22, R0.reuse, RZ ;  /* 0x0000000016167210 */ /* 0x080fe40007f1e0ff */
[----:B------:R-:W-:Y:S01]  /*99e0*/  IADD3 R28, P3, R28, R0, RZ ;  /* 0x000000001c1c7210 */ /* 0x000fe20007f7e0ff */
[----:B------:R0:W-:Y:S04]  /*99f0*/  STL [R1+0x6b4], R14 ;  /* 0x0006b40e01007387 */ /* 0x0001e80000100800 */
[----:B------:R1:W-:Y:S04]  /*9a00*/  STL [R1+0x6c4], R22 ;  /* 0x0006c41601007387 */ /* 0x0003e80000100800 */
[----:B------:R2:W-:Y:S01]  /*9a10*/  STL [R1+0x6d4], R28 ;  /* 0x0006d41c01007387 */ /* 0x0005e20000100800 */
[----:B0-----:R-:W-:-:S02]  /*9a20*/  IMAD R14, R3, 0x7f, RZ ;  /* 0x0000007f030e7824 */ /* 0x001fc400078e02ff */
[C---:B-1----:R-:W-:Y:S02]  /*9a30*/  IMAD R22, R3.reuse, 0xe2, RZ ;  /* 0x000000e203167824 */ /* 0x042fe400078e02ff */
[----:B--2---:R-:W-:Y:S02]  /*9a40*/  IMAD R28, R3, 0x7d, RZ ;  /* 0x0000007d031c7824 */ /* 0x004fe400078e02ff */
[----:B------:R-:W0:Y:S02]  /*9a50*/  LDC R3, c[0x0][0x238] ;  /* 0x00008e00ff037b82 */ /* 0x000e240000000800 */
[----:B0-----:R-:W-:-:S05]  /*9a60*/  IMAD R3, R3, 0xe6, RZ ;  /* 0x000000e603037824 */ /* 0x001fca00078e02ff */
[----:B------:R-:W-:-:S05]  /*9a70*/  IADD3 R3, P1, R3, R0, RZ ;  /* 0x0000000003037210 */ /* 0x000fca0007f3e0ff */
[----:B------:R0:W-:Y:S02]  /*9a80*/  STL [R1+0x6e4], R3 ;  /* 0x0006e40301007387 */ /* 0x0001e40000100800 */
[----:B0-----:R-:W0:Y:S01]  /*9a90*/  LDC R3, c[0x0][0x238] ;  /* 0x00008e00ff037b82 */ /* 0x001e220000000800 */
[----:B---3--:R-:W-:Y:S02]  /*9aa0*/  LEA.HI.X.SX32 R14, R14, R4, 0x1, P2 ;  /* 0x000000040e0e7211 */ /* 0x008fe400010f0eff */
[----:B------:R-:W-:Y:S02]  /*9ab0*/  IADD3 R22, P2, R22, R0, RZ ;  /* 0x0000000016167210 */ /* 0x000fe40007f5e0ff */
[----:B------:R-:W-:Y:S01]  /*9ac0*/  LEA.HI.X.SX32 R28, R28, R4, 0x1, P4 ;  /* 0x000000041c1c7211 */ /* 0x000fe200020f0eff */
        /* <DEDUP_REMOVED lines=11> */
[----:B------:R-:W-:Y:S02]  /*9b80*/  LEA.HI.X.SX32 R14, R14, R4, 0x1, P5 ;  /* 0x000000040e0e7211 */ /* 0x000fe400028f0eff */
        /* <DEDUP_REMOVED lines=64> */
[----:B------:R-:W0:Y:S01]  /*9f90*/  LDC R3, c[0x0][0x238] ;  /* 0x00008e00ff037b82 */ /* 0x000e220000000800 */
[----:B------:R-:W-:Y:S02]  /*9fa0*/  IADD3 R22, P0, R22, R0, RZ ;  /* 0x0000000016167210 */ /* 0x000fe40007f1e0ff */
[----:B------:R-:W-:-:S03]  /*9fb0*/  LEA.HI.X.SX32 R28, R28, R4, 0x1, P1 ;  /* 0x000000041c1c7211 */ /* 0x000fc600008f0eff */
[----:B------:R1:W-:Y:S04]  /*9fc0*/  STL [R1+0x7a4], R22 ;  /* 0x0007a41601007387 */ /* 0x0003e80000100800 */
[----:B-1----:R-:W2:Y:S01]  /*9fd0*/  LDL.LU R22, [R1+0xb7c] ;  /* 0x000b7c0001167983 */ /* 0x002ea20000300800 */
[----:B0-----:R-:W-:-:S05]  /*9fe0*/  IMAD R3, R3, 0x67, RZ ;  /* 0x0000006703037824 */ /* 0x001fca00078e02ff */
[----:B------:R-:W-:Y:S02]  /*9ff0*/  LEA.HI.X.SX32 R3, R3, R4, 0x1, P3 ;  /* 0x0000000403037211 */ /* 0x000fe400018f0eff */
[----:B------:R-:W-:-:S03]  /*a000*/  IADD3 R14, P3, R14, R0, RZ ;  /* 0x000000000e0e7210 */ /* 0x000fc60007f7e0ff */
[----:B------:R0:W-:Y:S04]  /*a010*/  STL [R1+0x740], R3 ;  /* 0x0007400301007387 */ /* 0x0001e80000100800 */
[----:B------:R-:W-:Y:S04]  /*a020*/  STL [R1+0x7b4], R14 ;  /* 0x0007b40e01007387 */ /* 0x000fe80000100800 */
[----:B------:R1:W-:Y:S01]  /*a030*/  STL [R1+0x750], R28 ;  /* 0x0007501c01007387 */ /* 0x0003e20000100800 */
[----:B------:R-:W-:Y:S01]  /*a040*/  IADD3 R25, P1, R25, R0, RZ ;  /* 0x0000000019197210 */ /* 0x000fe20007f3e0ff */
[----:B0-----:R-:W0:Y:S08]  /*a050*/  LDC R3, c[0x0][0x238] ;  /* 0x00008e00ff037b82 */ /* 0x001e300000000800 */
[----:B-1----:R-:W1:Y:S01]  /*a060*/  LDC R28, c[0x0][0x238] ;  /* 0x00008e00ff1c7b82 */ /* 0x002e620000000800 */
[----:B------:R3:W-:Y:S04]  /*a070*/  STL [R1+0x7c4], R25 ;  /* 0x0007c41901007387 */ /* 0x0007e80000100800 */
[----:B---3--:R-:W3:Y:S01]  /*a080*/  LDL.LU R25, [R1+0xb78] ;  /* 0x000b780001197983 */ /* 0x008ee20000300800 */
[----:B-1----:R-:W-:-:S05]  /*a090*/  IMAD R28, R28, 0x63, RZ ;  /* 0x000000631c1c7824 */ /* 0x002fca00078e02ff */
[----:B------:R-:W-:-:S05]  /*a0a0*/  LEA.HI.X.SX32 R28, R28, R4, 0x1, P2 ;  /* 0x000000041c1c7211 */ /* 0x000fca00010f0eff */
[----:B------:R1:W-:Y:S04]  /*a0b0*/  STL [R1+0x760], R28 ;  /* 0x0007601c01007387 */ /* 0x0003e80000100800 */
[----:B-1----:R-:W4:Y:S01]  /*a0c0*/  LDL.LU R28, [R1+0xb74] ;  /* 0x000b7400011c7983 */ /* 0x002f220000300800 */
[----:B0-----:R-:W-:Y:S02]  /*a0d0*/  IMAD R14, R3, 0x61, RZ ;  /* 0x00000061030e7824 */ /* 0x001fe400078e02ff */
[----:B------:R-:W0:Y:S02]  /*a0e0*/  LDC R3, c[0x0][0x238] ;  /* 0x00008e00ff037b82 */ /* 0x000e240000000800 */
[----:B0-----:R-:W-:-:S05]  /*a0f0*/  IMAD R3, R3, 0xaa, RZ ;  /* 0x000000aa03037824 */ /* 0x001fca00078e02ff */
[----:B------:R-:W-:-:S05]  /*a100*/  IADD3 R3, P2, R3, R0, RZ ;  /* 0x0000000003037210 */ /* 0x000fca0007f5e0ff */
[----:B------:R0:W-:Y:S02]  /*a110*/  STL [R1+0x7d4], R3 ;  /* 0x0007d40301007387 */ /* 0x0001e40000100800 */
[----:B0-----:R-:W0:Y:S01]  /*a120*/  LDC R3, c[0x0][0x238] ;  /* 0x00008e00ff037b82 */ /* 0x001e220000000800 */
[----:B------:R-:W-:Y:S02]  /*a130*/  LEA.HI.X.SX32 R14, R14, R4, 0x1, P4 ;  /* 0x000000040e0e7211 */ /* 0x000fe400020f0eff */
[----:B------:R-:W-:-:S03]  /*a140*/  IADD3 R29, P4, R29, R0, RZ ;  /* 0x000000001d1d7210 */ /* 0x000fc60007f9e0ff */
[----:B------:R0:W-:Y:S04]  /*a150*/  STL [R1+0x770], R14 ;  /* 0x0007700e01007387 */ /* 0x0001e80000100800 */
[----:B------:R-:W-:Y:S01]  /*a160*/  STL [R1+0x7e4], R29 ;  /* 0x0007e41d01007387 */ /* 0x000fe20000100800 */
[----:B0-----:R-:W-:-:S05]  /*a170*/  IMAD R14, R3, 0x5d, RZ ;  /* 0x0000005d030e7824 */ /* 0x001fca00078e02ff */
[----:B------:R-:W-:Y:S02]  /*a180*/  LEA.HI.X.SX32 R14, R14, R4, 0x1, P6 ;  /* 0x000000040e0e7211 */ /* 0x000fe400030f0eff */
[----:B------:R-:W-:Y:S02]  /*a190*/  IADD3 R26, P6, R26, R0, RZ ;  /* 0x000000001a1a7210 */ /* 0x000fe40007fde0ff */
[----:B------:R-:W-:Y:S02]  /*a1a0*/  LEA.HI.X.SX32 R19, R19, R4, 0x1, P4 ;  /* 0x0000000413137211 */ /* 0x000fe400020f0eff */
[----:B------:R-:W-:Y:S02]  /*a1b0*/  IADD3 R18, P4, R18, R0, RZ ;  /* 0x0000000012127210 */ /* 0x000fe40007f9e0ff */
[----:B------:R-:W-:Y:S02]  /*a1c0*/  LEA.HI.X.SX32 R16, R16, R4, 0x1, P6 ;  /* 0x0000000410107211 */ /* 0x000fe400030f0eff */
[----:B------:R-:W-:-:S02]  /*a1d0*/  IADD3 R15, P6, R15, R0, RZ ;  /* 0x000000000f0f7210 */ /* 0x000fc40007fde0ff */
[----:B--2---:R-:W-:Y:S02]  /*a1e0*/  LEA.HI.X.SX32 R22, R22, R4, 0x1, P1 ;  /* 0x0000000416167211 */ /* 0x004fe400008f0eff */
[----:B------:R-:W-:Y:S02]  /*a1f0*/  IADD3 R21, P1, R21, R0, RZ ;  /* 0x0000000015157210 */ /* 0x000fe40007f3e0ff */
[----:B---3--:R-:W-:Y:S02]  /*a200*/  LEA.HI.X.SX32 R25, R25, R4, 0x1, P0 ;  /* 0x0000000419197211 */ /* 0x008fe400000f0eff */
[----:B------:R-:W-:Y:S02]  /*a210*/  IADD3 R24, P0, R24, R0, RZ ;  /* 0x0000000018187210 */ /* 0x000fe40007f1e0ff */
[----:B----4-:R-:W-:Y:S02]  /*a220*/  LEA.HI.X.SX32 R28, R28, R4, 0x1, P5 ;  /* 0x000000041c1c7211 */ /* 0x010fe400028f0eff */
[----:B------:R-:W-:-:S03]  /*a230*/  IADD3 R27, P5, R27, R0, RZ ;  /* 0x000000001b1b7210 */ /* 0x000fc60007fbe0ff */
[----:B------:R-:W-:Y:S04]  /*a240*/  STL [R1+0x780], R28 ;  /* 0x0007801c01007387 */ /* 0x000fe80000100800 */
[----:B------:R-:W-:Y:S04]  /*a250*/  STL [R1+0x7f4], R27 ;  /* 0x0007f41b01007387 */ /* 0x000fe80000100800 */
[----:B------:R0:W-:Y:S02]  /*a260*/  STL [R1+0x790], R14 ;  /* 0x0007900e01007387 */ /* 0x0001e40000100800 */
[----:B0-----:R-:W-:-:S02]  /*a270*/  IMAD R14, R3, 0x59, RZ ;  /* 0x00000059030e7824 */ /* 0x001fc400078e02ff */
[----:B------:R-:W-:Y:S03]  /*a280*/  STL [R1+0x804], R26 ;  /* 0x0008041a01007387 */ /* 0x000fe60000100800 */
[----:B------:R-:W-:Y:S01]  /*a290*/  LEA.HI.X.SX32 R14, R14, R4, 0x1, P3 ;  /* 0x000000040e0e7211 */ /* 0x000fe200018f0eff */
[----:B------:R-:W-:Y:S04]  /*a2a0*/  STL [R1+0x7a0], R25 ;  /* 0x0007a01901007387 */ /* 0x000fe80000100800 */
[----:B------:R-:W-:Y:S01]  /*a2b0*/  STL [R1+0x814], R24 ;  /* 0x0008141801007387 */ /* 0x000fe20000100800 */
[----:B------:R-:W-:-:S03]  /*a2c0*/  IADD3 R23, P3, R23, R0, RZ ;  /* 0x0000000017177210 */ /* 0x000fc60007f7e0ff */
[----:B------:R0:W-:Y:S02]  /*a2d0*/  STL [R1+0x7b0], R14 ;  /* 0x0007b00e01007387 */ /* 0x0001e40000100800 */
[----:B0-----:R-:W-:Y:S02]  /*a2e0*/  IMAD R14, R3, 0x55, RZ ;  /* 0x00000055030e7824 */ /* 0x001fe400078e02ff */
        /* <DEDUP_REMOVED lines=19> */
[----:B------:R0:W-:Y:S01]  /*a420*/  STL [R1+0x810], R14 ;  /* 0x0008100e01007387 */ /* 0x0001e20000100800 */
[----:B------:R-:W-:Y:S02]  /*a430*/  LEA.HI.X.SX32 R12, R12, R4, 0x1, P3 ;  /* 0x000000040c0c7211 */ /* 0x000fe400018f0eff */
[----:B------:R-:W-:Y:S01]  /*a440*/  IADD3 R11, P3, R11, R0, RZ ;  /* 0x000000000b0b7210 */ /* 0x000fe20007f7e0ff */
[----:B0-----:R-:W-:Y:S01]  /*a450*/  IMAD R14, R3, 0x49, RZ ;  /* 0x00000049030e7824 */ /* 0x001fe200078e02ff */
[----:B------:R-:W-:Y:S04]  /*a460*/  STL [R1+0x68c], R13 ;  /* 0x00068c0d01007387 */ /* 0x000fe80000100800 */
        /* <DEDUP_REMOVED lines=9> */
[----:B------:R-:W-:Y:S02]  /*a500*/  LEA.HI.X.SX32 R14, R14, R4, 0x1, P4 ;  /* 0x000000040e0e7211 */ /* 0x000fe400020f0eff */
[----:B------:R-:W-:Y:S01]  /*a510*/  IADD3 R5, P4, R5, R0, RZ ;  /* 0x0000000005057210 */ /* 0x000fe20007f9e0ff */
[----:B------:R-:W-:Y:S01]  /*a520*/  STL [R1+0x840], R9 ;  /* 0x0008400901007387 */ /* 0x000fe20000100800 */
[----:B------:R-:W-:-:S03]  /*a530*/  LEA.HI.X.SX32 R6, R6, R4, 0x1, P5 ;  /* 0x0000000406067211 */ /* 0x000fc600028f0eff */
[----:B------:R-:W-:Y:S04]  /*a540*/  STL [R1+0x6ec], R8 ;  /* 0x0006ec0801007387 */ /* 0x000fe80000100800 */
[----:B------:R0:W-:Y:S04]  /*a550*/  STL [R1+0x850], R14 ;  /* 0x0008500e01007387 */ /* 0x0001e80000100800 */
[----:B------:R1:W-:Y:S01]  /*a560*/  STL [R1+0x70c], R5 ;  /* 0x00070c0501007387 */ /* 0x0003e20000100800 */
[C---:B0-----:R-:W-:Y:S02]  /*a570*/  IMAD R14, R3.reuse, 0x41, RZ ;  /* 0x00000041030e7824 */ /* 0x041fe400078e02ff */
[----:B-1----:R-:W-:Y:S01]  /*a580*/  IMAD R5, R3, 0x7e, RZ ;  /* 0x0000007e03057824 */ /* 0x002fe200078e02ff */
[----:B------:R0:W-:Y:S02]  /*a590*/  STL [R1+0x860], R6 ;  /* 0x0008600601007387 */ /* 0x0001e40000100800 */
[----:B------:R-:W-:-:S02]  /*a5a0*/  LEA.HI.X.SX32 R14, R14, R4, 0x1, P6 ;  /* 0x000000040e0e7211 */ /* 0x000fc400030f0eff */
[-C--:B------:R-:W-:Y:S02]  /*a5b0*/  IADD3 R7, P6, R7, R0.reuse, RZ ;  /* 0x0000000007077210 */ /* 0x080fe40007fde0ff */
[----:B0-----:R-:W-:-:S05]  /*a5c0*/  IADD3 R6, P5, R5, R0, RZ ;  /* 0x0000000005067210 */ /* 0x001fca0007fbe0ff */
[----:B------:R0:W-:Y:S04]  /*a5d0*/  STL [R1+0x884], R6 ;  /* 0x0008840601007387 */ /* 0x0001e80000100800 */
[----:B------:R-:W-:Y:S04]  /*a5e0*/  STL [R1+0x870], R14 ;  /* 0x0008700e01007387 */ /* 0x000fe80000100800 */
[----:B------:R1:W-:Y:S01]  /*a5f0*/  STL [R1+0x72c], R7 ;  /* 0x00072c0701007387 */ /* 0x0003e20000100800 */
[----:B0-----:R-:W-:Y:S01]  /*a600*/  IMAD R6, R3, 0x7a, RZ ;  /* 0x0000007a03067824 */ /* 0x001fe200078e02ff */
[----:B-1----:R-:W-:Y:S01]  /*a610*/  LEA.HI.X.SX32 R7, R5, R4, 0x1, P0 ;  /* 0x0000000405077211 */ /* 0x002fe200000f0eff */
[----:B------:R-:W-:-:S02]  /*a620*/  IMAD R5, R3, 0x3f, RZ ;  /* 0x0000003f03057824 */ /* 0x000fc400078e02ff */
[----:B------:R-:W-:Y:S02]  /*a630*/  IMAD R14, R3, 0xcc, RZ ;  /* 0x000000cc030e7824 */ /* 0x000fe400078e02ff */
[----:B------:R0:W-:Y:S01]  /*a640*/  STL [R1+0x688], R7 ;  /* 0x0006880701007387 */ /* 0x0001e20000100800 */
[----:B------:R-:W-:Y:S02]  /*a650*/  LEA.HI.X.SX32 R5, R5, R4, 0x1, P5 ;  /* 0x0000000405057211 */ /* 0x000fe400028f0eff */
[-C--:B------:R-:W-:Y:S02]  /*a660*/  IADD3 R14, P5, R14, R0.reuse, RZ ;  /* 0x000000000e0e7210 */ /* 0x080fe40007fbe0ff */
[C---:B0-----:R-:W-:Y:S02]  /*a670*/  IADD3 R7, P0, R6.reuse, R0, RZ ;  /* 0x0000000006077210 */ /* 0x041fe40007f1e0ff */
[----:B------:R-:W-:-:S03]  /*a680*/  LEA.HI.X.SX32 R6, R6, R4, 0x1, P3 ;  /* 0x0000000406067211 */ /* 0x000fc600018f0eff */
[----:B------:R0:W-:Y:S04]  /*a690*/  STL [R1+0x894], R7 ;  /* 0x0008940701007387 */ /* 0x0001e80000100800 */
[----:B------:R1:W-:Y:S01]  /*a6a0*/  STL [R1+0x880], R5 ;  /* 0x0008800501007387 */ /* 0x0003e20000100800 */
[----:B0-----:R-:W-:-:S03]  /*a6b0*/  IMAD R7, R3, 0x76, RZ ;  /* 0x0000007603077824 */ /* 0x001fc600078e02ff */
[----:B------:R0:W-:Y:S01]  /*a6c0*/  STL [R1+0x74c], R14 ;  /* 0x00074c0e01007387 */ /* 0x0001e20000100800 */
[----:B-1----:R-:W-:-:S03]  /*a6d0*/  IMAD R5, R3, 0x3d, RZ ;  /* 0x0000003d03057824 */ /* 0x002fc600078e02ff */
[----:B------:R1:W-:Y:S01]  /*a6e0*/  STL [R1+0x6a8], R6 ;  /* 0x0006a80601007387 */ /* 0x0003e20000100800 */
[----:B0-----:R-:W-:Y:S01]  /*a6f0*/  IMAD R14, R3, 0xc4, RZ ;  /* 0x000000c4030e7824 */ /* 0x001fe200078e02ff */
[----:B-1----:R-:W-:Y:S02]  /*a700*/  IADD3 R6, P3, R7, R0, RZ ;  /* 0x0000000007067210 */ /* 0x002fe40007f7e0ff */
[-C--:B------:R-:W-:Y:S01]  /*a710*/  LEA.HI.X.SX32 R5, R5, R4.reuse, 0x1, P0 ;  /* 0x0000000405057211 */ /* 0x080fe200000f0eff */
[----:B------:R-:W-:Y:S02]  /*a720*/  IMAD R8, R3, 0x72, RZ ;  /* 0x0000007203087824 */ /* 0x000fe400078e02ff */
[----:B------:R0:W-:Y:S01]  /*a730*/  STL [R1+0x8a4], R6 ;  /* 0x0008a40601007387 */ /* 0x0001e20000100800 */
[----:B------:R-:W-:-:S03]  /*a740*/  LEA.HI.X.SX32 R7, R7, R4, 0x1, P1 ;  /* 0x0000000407077211 */ /* 0x000fc600008f0eff */
[----:B------:R1:W-:Y:S01]  /*a750*/  STL [R1+0x890], R5 ;  /* 0x0008900501007387 */ /* 0x0003e20000100800 */
[-C--:B0-----:R-:W-:Y:S01]  /*a760*/  IADD3 R6, P0, R14, R0.reuse, RZ ;  /* 0x000000000e067210 */ /* 0x081fe20007f1e0ff */
[C---:B------:R-:W-:Y:S02]  /*a770*/  IMAD R14, R3.reuse, 0xbc, RZ ;  /* 0x000000bc030e7824 */ /* 0x040fe400078e02ff */
[----:B-1----:R-:W-:Y:S02]  /*a780*/  IMAD R5, R3, 0x3b, RZ ;  /* 0x0000003b03057824 */ /* 0x002fe400078e02ff */
[----:B------:R0:W-:Y:S04]  /*a790*/  STL [R1+0x76c], R6 ;  /* 0x00076c0601007387 */ /* 0x0001e80000100800 */
[----:B------:R1:W-:Y:S01]  /*a7a0*/  STL [R1+0x6c8], R7 ;  /* 0x0006c80701007387 */ /* 0x0003e20000100800 */
[----:B0-----:R-:W-:-:S02]  /*a7b0*/  IADD3 R6, P1, R8, R0, RZ ;  /* 0x0000000008067210 */ /* 0x001fc40007f3e0ff */
[----:B-1----:R-:W-:-:S03]  /*a7c0*/  LEA.HI.X.SX32 R7, R5, R4, 0x1, P3 ;  /* 0x0000000405077211 */ /* 0x002fc600018f0eff */
[----:B------:R0:W-:Y:S01]  /*a7d0*/  STL [R1+0x8b4], R6 ;  /* 0x0008b40601007387 */ /* 0x0001e20000100800 */
[----:B------:R-:W-:-:S03]  /*a7e0*/  IMAD R9, R3, 0x6e, RZ ;  /* 0x0000006e03097824 */ /* 0x000fc600078e02ff */
[----:B------:R1:W-:Y:S01]  /*a7f0*/  STL [R1+0x8a0], R7 ;  /* 0x0008a00701007387 */ /* 0x0003e20000100800 */
[----:B0-----:R-:W-:Y:S01]  /*a800*/  IADD3 R6, P3, R14, R0, RZ ;  /* 0x000000000e067210 */ /* 0x001fe20007f7e0ff */
[C---:B------:R-:W-:Y:S02]  /*a810*/  IMAD R5, R3.reuse, 0x39, RZ ;  /* 0x0000003903057824 */ /* 0x040fe400078e02ff */
[----:B------:R-:W-:Y:S02]  /*a820*/  IMAD R14, R3, 0xb4, RZ ;  /* 0x000000b4030e7824 */ /* 0x000fe400078e02ff */
[----:B------:R0:W-:Y:S01]  /*a830*/  STL [R1+0x78c], R6 ;  /* 0x00078c0601007387 */ /* 0x0001e20000100800 */
[-C--:B-1----:R-:W-:Y:S02]  /*a840*/  LEA.HI.X.SX32 R7, R5, R4.reuse, 0x1, P1 ;  /* 0x0000000405077211 */ /* 0x082fe400008f0eff */
[----:B0-----:R-:W-:Y:S02]  /*a850*/  LEA.HI.X.SX32 R6, R8, R4, 0x1, P2 ;  /* 0x0000000408067211 */ /* 0x001fe400010f0eff */
[----:B------:R-:W-:-:S03]  /*a860*/  IADD3 R8, P2, R9, R0, RZ ;  /* 0x0000000009087210 */ /* 0x000fc60007f5e0ff */
[----:B------:R0:W-:Y:S01]  /*a870*/  STL [R1+0x6e8], R6 ;  /* 0x0006e80601007387 */ /* 0x0001e20000100800 */
[----:B------:R-:W-:-:S03]  /*a880*/  IMAD R10, R3, 0x6a, RZ ;  /* 0x0000006a030a7824 */ /* 0x000fc600078e02ff */
[----:B------:R-:W-:Y:S01]  /*a890*/  STL [R1+0x8c4], R8 ;  /* 0x0008c40801007387 */ /* 0x000fe20000100800 */
[----:B0-----:R-:W-:-:S03]  /*a8a0*/  IADD3 R6, P1, R14, R0, RZ ;  /* 0x000000000e067210 */ /* 0x001fc60007f3e0ff */
[----:B------:R-:W-:Y:S01]  /*a8b0*/  STL [R1+0x8b0], R7 ;  /* 0x0008b00701007387 */ /* 0x000fe20000100800 */
[----:B------:R-:W-:-:S03]  /*a8c0*/  IMAD R5, R3, 0x37, RZ ;  /* 0x0000003703057824 */ /* 0x000fc600078e02ff */
[----:B------:R0:W-:Y:S01]  /*a8d0*/  STL [R1+0x7ac], R6 ;  /* 0x0007ac0601007387 */ /* 0x0001e20000100800 */
[----:B------:R-:W-:Y:S01]  /*a8e0*/  IMAD R14, R3, 0xac, RZ ;  /* 0x000000ac030e7824 */ /* 0x000fe200078e02ff */
[----:B0-----:R-:W-:Y:S02]  /*a8f0*/  LEA.HI.X.SX32 R6, R9, R4, 0x1, P4 ;  /* 0x0000000409067211 */ /* 0x001fe400020f0eff */
[----:B------:R-:W-:Y:S02]  /*a900*/  IADD3 R8, P4, R10, R0, RZ ;  /* 0x000000000a087210 */ /* 0x000fe40007f9e0ff */
[----:B------:R-:W-:Y:S01]  /*a910*/  LEA.HI.X.SX32 R7, R5, R4, 0x1, P2 ;  /* 0x0000000405077211 */ /* 0x000fe200010f0eff */
        /* <DEDUP_REMOVED lines=80> */
[C---:B------:R-:W-:Y:S01]  /*ae20*/  IMAD R5, R3.reuse, 0x27, RZ ;  /* 0x0000002703057824 */ /* 0x040fe200078e02ff */
[----:B0-----:R-:W-:Y:S02]  /*ae30*/  IADD3 R6, P2, R14, R0, RZ ;  /* 0x000000000e067210 */ /* 0x001fe40007f5e0ff */
[----:B------:R0:W-:Y:S01]  /*ae40*/  STL [R1+0x930], R7 ;  /* 0x0009300701007387 */ /* 0x0001e20000100800 */
[----:B------:R-:W-:-:S03]  /*ae50*/  IMAD R14, R3, 0xd8, RZ ;  /* 0x000000d8030e7824 */ /* 0x000fc600078e02ff */
[----:B------:R1:W-:Y:S01]  /*ae60*/  STL [R1+0x6dc], R6 ;  /* 0x0006dc0601007387 */ /* 0x0003e20000100800 */
[----:B------:R-:W-:Y:S01]  /*ae70*/  IMAD R20, R3, 0x46, RZ ;  /* 0x0000004603147824 */ /* 0x000fe200078e02ff */
[-C--:B0-----:R-:W-:Y:S02]  /*ae80*/  LEA.HI.X.SX32 R7, R5, R4.reuse, 0x1, P4 ;  /* 0x0000000405077211 */ /* 0x081fe400020f0eff */
[----:B-1----:R-:W-:Y:S02]  /*ae90*/  LEA.HI.X.SX32 R6, R18, R4, 0x1, P6 ;  /* 0x0000000412067211 */ /* 0x002fe400030f0eff */
[-C--:B------:R-:W-:Y:S01]  /*aea0*/  IADD3 R8, P6, R19, R0.reuse, RZ ;  /* 0x0000000013087210 */ /* 0x080fe20007fde0ff */
[C---:B------:R-:W-:Y:S02]  /*aeb0*/  IMAD R5, R3.reuse, 0x25, RZ ;  /* 0x0000002503057824 */ /* 0x040fe400078e02ff */
[----:B------:R0:W-:Y:S04]  /*aec0*/  STL [R1+0x808], R6 ;  /* 0x0008080601007387 */ /* 0x0001e80000100800 */
[----:B------:R1:W-:Y:S01]  /*aed0*/  STL [R1+0x954], R8 ;  /* 0x0009540801007387 */ /* 0x0003e20000100800 */
[----:B0-----:R-:W-:Y:S01]  /*aee0*/  IADD3 R6, P4, R14, R0, RZ ;  /* 0x000000000e067210 */ /* 0x001fe20007f9e0ff */
[----:B------:R-:W-:-:S02]  /*aef0*/  IMAD R14, R3, 0xc8, RZ ;  /* 0x000000c8030e7824 */ /* 0x000fc400078e02ff */
[----:B------:R0:W-:Y:S01]  /*af00*/  STL [R1+0x940], R7 ;  /* 0x0009400701007387 */ /* 0x0001e20000100800 */
[----:B-1----:R-:W-:-:S03]  /*af10*/  LEA.HI.X.SX32 R8, R19, R4, 0x1, P5 ;  /* 0x0000000413087211 */ /* 0x002fc600028f0eff */
[----:B------:R1:W-:Y:S01]  /*af20*/  STL [R1+0x71c], R6 ;  /* 0x00071c0601007387 */ /* 0x0003e20000100800 */
[----:B------:R-:W-:Y:S01]  /*af30*/  IMAD R21, R3, 0x42, RZ ;  /* 0x0000004203157824 */ /* 0x000fe200078e02ff */
[----:B0-----:R-:W-:Y:S02]  /*af40*/  IADD3 R7, P5, R20, R0, RZ ;  /* 0x0000000014077210 */ /* 0x001fe40007fbe0ff */
[----:B------:R-:W-:Y:S01]  /*af50*/  STL [R1+0x828], R8 ;  /* 0x0008280801007387 */ /* 0x000fe20000100800 */
[----:B-1----:R-:W-:Y:S02]  /*af60*/  LEA.HI.X.SX32 R6, R5, R4, 0x1, P6 ;  /* 0x0000000405067211 */ /* 0x002fe400030f0eff */
[----:B------:R-:W-:Y:S01]  /*af70*/  IADD3 R5, P6, R14, R0, RZ ;  /* 0x000000000e057210 */ /* 0x000fe20007fde0ff */
[----:B------:R0:W-:Y:S01]  /*af80*/  STL [R1+0x964], R7 ;  /* 0x0009640701007387 */ /* 0x0001e20000100800 */
[----:B------:R-:W-:-:S03]  /*af90*/  IMAD R14, R3, 0x23, RZ ;  /* 0x00000023030e7824 */ /* 0x000fc600078e02ff */
[----:B------:R1:W-:Y:S04]  /*afa0*/  STL [R1+0x950], R6 ;  /* 0x0009500601007387 */ /* 0x0003e80000100800 */
[----:B------:R2:W-:Y:S01]  /*afb0*/  STL [R1+0x75c], R5 ;  /* 0x00075c0501007387 */ /* 0x0005e20000100800 */
[----:B0-----:R-:W-:Y:S02]  /*afc0*/  LEA.HI.X.SX32 R7, R20, R4, 0x1, P0 ;  /* 0x0000000414077211 */ /* 0x001fe400000f0eff */
[----:B-1----:R-:W-:-:S03]  /*afd0*/  IADD3 R6, P0, R21, R0, RZ ;  /* 0x0000000015067210 */ /* 0x002fc60007f1e0ff */
[----:B------:R0:W-:Y:S01]  /*afe0*/  STL [R1+0x848], R7 ;  /* 0x0008480701007387 */ /* 0x0001e20000100800 */
[----:B--2---:R-:W-:-:S03]  /*aff0*/  IMAD R5, R3, 0xb8, RZ ;  /* 0x000000b803057824 */ /* 0x004fc600078e02ff */
[----:B------:R1:W-:Y:S01]  /*b000*/  STL [R1+0x974], R6 ;  /* 0x0009740601007387 */ /* 0x0003e20000100800 */
[C---:B------:R-:W-:Y:S01]  /*b010*/  IMAD R22, R3.reuse, 0x7c, RZ ;  /* 0x0000007c03167824 */ /* 0x040fe200078e02ff */
[----:B0-----:R-:W-:Y:S01]  /*b020*/  LEA.HI.X.SX32 R7, R14, R4, 0x1, P5 ;  /* 0x000000040e077211 */ /* 0x001fe200028f0eff */
[----:B------:R-:W-:Y:S01]  /*b030*/  IMAD R14, R3, 0x21, RZ ;  /* 0x00000021030e7824 */ /* 0x000fe200078e02ff */
[----:B-1----:R-:W-:-:S03]  /*b040*/  IADD3 R6, P5, R5, R0, RZ ;  /* 0x0000000005067210 */ /* 0x002fc60007fbe0ff */
[----:B------:R0:W-:Y:S01]  /*b050*/  STL [R1+0x960], R7 ;  /* 0x0009600701007387 */ /* 0x0001e20000100800 */
[----:B------:R-:W-:Y:S01]  /*b060*/  LEA.HI.X.SX32 R5, R21, R4, 0x1, P3 ;  /* 0x0000000415057211 */ /* 0x000fe200018f0eff */
[----:B------:R-:W-:Y:S02]  /*b070*/  IMAD R23, R3, 0x3e, RZ ;  /* 0x0000003e03177824 */ /* 0x000fe400078e02ff */
[----:B------:R1:W-:Y:S01]  /*b080*/  STL [R1+0x79c], R6 ;  /* 0x00079c0601007387 */ /* 0x0003e20000100800 */
[----:B0-----:R-:W-:-:S03]  /*b090*/  IADD3 R7, P3, R22, R0, RZ ;  /* 0x0000000016077210 */ /* 0x001fc60007f7e0ff */
[----:B------:R0:W-:Y:S01]  /*b0a0*/  STL [R1+0x868], R5 ;  /* 0x0008680501007387 */ /* 0x0001e20000100800 */
[----:B-1----:R-:W-:-:S03]  /*b0b0*/  LEA.HI.X.SX32 R6, R14, R4, 0x1, P0 ;  /* 0x000000040e067211 */ /* 0x002fc600000f0eff */
[----:B------:R1:W-:Y:S01]  /*b0c0*/  STL [R1+0x88c], R7 ;  /* 0x00088c0701007387 */ /* 0x0003e20000100800 */
[----:B------:R-:W-:-:S03]  /*b0d0*/  IMAD R24, R3, 0x74, RZ ;  /* 0x0000007403187824 */ /* 0x000fc600078e02ff */
[----:B------:R2:W-:Y:S01]  /*b0e0*/  STL [R1+0x970], R6 ;  /* 0x0009700601007387 */ /* 0x0005e20000100800 */
[----:B0-----:R-:W-:Y:S01]  /*b0f0*/  IMAD R5, R3, 0xa8, RZ ;  /* 0x000000a803057824 */ /* 0x001fe200078e02ff */
[----:B-1----:R-:W-:Y:S02]  /*b100*/  IADD3 R7, P0, R23, R0, RZ ;  /* 0x0000000017077210 */ /* 0x002fe40007f1e0ff */
[----:B--2---:R-:W-:-:S03]  /*b110*/  LEA.HI.X.SX32 R6, R22, R4, 0x1, P1 ;  /* 0x0000000416067211 */ /* 0x004fc600008f0eff */
[----:B------:R0:W-:Y:S01]  /*b120*/  STL [R1+0x984], R7 ;  /* 0x0009840701007387 */ /* 0x0001e20000100800 */
[----:B------:R-:W-:-:S03]  /*b130*/  IMAD R14, R3, 0x1f, RZ ;  /* 0x0000001f030e7824 */ /* 0x000fc600078e02ff */
[----:B------:R1:W-:Y:S01]  /*b140*/  STL [R1+0x698], R6 ;  /* 0x0006980601007387 */ /* 0x0003e20000100800 */
[----:B------:R-:W-:Y:S01]  /*b150*/  IMAD R25, R3, 0x3a, RZ ;  /* 0x0000003a03197824 */ /* 0x000fe200078e02ff */
[----:B0-----:R-:W-:Y:S02]  /*b160*/  IADD3 R7, P1, R5, R0, RZ ;  /* 0x0000000005077210 */ /* 0x001fe40007f3e0ff */
[----:B------:R-:W-:Y:S02]  /*b170*/  LEA.HI.X.SX32 R5, R23, R4, 0x1, P3 ;  /* 0x0000000417057211 */ /* 0x000fe400018f0eff */
[----:B-1----:R-:W-:Y:S01]  /*b180*/  IADD3 R6, P3, R24, R0, RZ ;  /* 0x0000000018067210 */ /* 0x002fe20007f7e0ff */
[----:B------:R0:W-:Y:S04]  /*b190*/  STL [R1+0x7dc], R7 ;  /* 0x0007dc0701007387 */ /* 0x0001e80000100800 */
[----:B------:R1:W-:Y:S04]  /*b1a0*/  STL [R1+0x888], R5 ;  /* 0x0008880501007387 */ /* 0x0003e80000100800 */
[----:B------:R2:W-:Y:S01]  /*b1b0*/  STL [R1+0x8ac], R6 ;  /* 0x0008ac0601007387 */ /* 0x0005e20000100800 */
[----:B0-----:R-:W-:Y:S01]  /*b1c0*/  LEA.HI.X.SX32 R7, R14, R4, 0x1, P0 ;  /* 0x000000040e077211 */ /* 0x001fe200000f0eff */
[----:B-1----:R-:W-:Y:S01]  /*b1d0*/  IMAD R5, R3, 0x98, RZ ;  /* 0x0000009803057824 */ /* 0x002fe200078e02ff */
[----:B--2---:R-:W-:-:S03]  /*b1e0*/  IADD3 R6, P0, R25, R0, RZ ;  /* 0x0000000019067210 */ /* 0x004fc60007f1e0ff */
[----:B------:R0:W-:Y:S01]  /*b1f0*/  STL [R1+0x980], R7 ;  /* 0x0009800701007387 */ /* 0x0001e20000100800 */
[----:B------:R-:W-:-:S03]  /*b200*/  IMAD R26, R3, 0x6c, RZ ;  /* 0x0000006c031a7824 */ /* 0x000fc600078e02ff */
[----:B------:R1:W-:Y:S01]  /*b210*/  STL [R1+0x994], R6 ;  /* 0x0009940601007387 */ /* 0x0003e20000100800 */
[----:B------:R-:W-:Y:S01]  /*b220*/  IMAD R14, R3, 0x1d, RZ ;  /* 0x0000001d030e7824 */ /* 0x000fe200078e02ff */
[----:B0-----:R-:W-:Y:S02]  /*b230*/  LEA.HI.X.SX32 R7, R24, R4, 0x1, P2 ;  /* 0x0000000418077211 */ /* 0x001fe400010f0eff */
        /* <DEDUP_REMOVED lines=13> */
[----:B--2---:R-:W-:Y:S01]  /*b310*/  LEA.HI.X.SX32 R6, R26, R4, 0x1, P4 ;  /* 0x000000041a067211 */ /* 0x004fe200020f0eff */
[----:B------:R-:W-:Y:S01]  /*b320*/  IMAD R14, R3, 0x1b, RZ ;  /* 0x0000001b030e7824 */ /* 0x000fe200078e02ff */
[----:B------:R-:W-:Y:S01]  /*b330*/  IADD3 R5, P4, R5, R0, RZ ;  /* 0x0000000005057210 */ /* 0x000fe20007f9e0ff */
[----:B------:R0:W-:Y:S01]  /*b340*/  STL [R1+0x9a4], R7 ;  /* 0x0009a40701007387 */ /* 0x0001e20000100800 */
[----:B------:R-:W-:-:S03]  /*b350*/  IMAD R29, R3, 0x32, RZ ;  /* 0x00000032031d7824 */ /* 0x000fc600078e02ff */
[----:B------:R1:W-:Y:S01]  /*b360*/  STL [R1+0x718], R6 ;  /* 0x0007180601007387 */ /* 0x0003e20000100800 */
[----:B0-----:R-:W-:-:S03]  /*b370*/  LEA.HI.X.SX32 R7, R27, R4, 0x1, P3 ;  /* 0x000000041b077211 */ /* 0x001fc600018f0eff */
[----:B------:R0:W-:Y:S01]  /*b380*/  STL [R1+0x85c], R5 ;  /* 0x00085c0501007387 */ /* 0x0001e20000100800 */
[----:B-1----:R-:W-:-:S03]  /*b390*/  IADD3 R6, P3, R28, R0, RZ ;  /* 0x000000001c067210 */ /* 0x002fc60007f7e0ff */
[----:B------:R1:W-:Y:S04]  /*b3a0*/  STL [R1+0x8c8], R7 ;  /* 0x0008c80701007387 */ /* 0x0003e80000100800 */
[----:B------:R2:W-:Y:S01]  /*b3b0*/  STL [R1+0x8ec], R6 ;  /* 0x0008ec0601007387 */ /* 0x0005e20000100800 */
[-C--:B0-----:R-:W-:Y:S01]  /*b3c0*/  LEA.HI.X.SX32 R5, R14, R4.reuse, 0x1, P0 ;  /* 0x000000040e057211 */ /* 0x081fe200000f0eff */
[----:B------:R-:W-:Y:S01]  /*b3d0*/  IMAD R14, R3, 0xf0, RZ ;  /* 0x000000f0030e7824 */ /* 0x000fe200078e02ff */
[----:B-1----:R-:W-:-:S03]  /*b3e0*/  LEA.HI.X.SX32 R7, R28, R4, 0x1, P6 ;  /* 0x000000041c077211 */ /* 0x002fc600030f0eff */
[----:B------:R0:W-:Y:S01]  /*b3f0*/  STL [R1+0x9a0], R5 ;  /* 0x0009a00501007387 */ /* 0x0001e20000100800 */
[C---:B--2---:R-:W-:Y:S02]  /*b400*/  IADD3 R6, P0, R29.reuse, R0, RZ ;  /* 0x000000001d067210 */ /* 0x044fe40007f1e0ff */
[----:B------:R-:W-:-:S03]  /*b410*/  LEA.HI.X.SX32 R9, R29, R4, 0x1, P3 ;  /* 0x000000041d097211 */ /* 0x000fc600018f0eff */
[----:B------:R1:W-:Y:S01]  /*b420*/  STL [R1+0x9b4], R6 ;  /* 0x0009b40601007387 */ /* 0x0003e20000100800 */
[----:B0-----:R-:W-:-:S03]  /*b430*/  IMAD R5, R3, 0x5c, RZ ;  /* 0x0000005c03057824 */ /* 0x001fc600078e02ff */
[----:B------:R0:W-:Y:S02]  /*b440*/  STL [R1+0x758], R7 ;  /* 0x0007580701007387 */ /* 0x0001e40000100800 */
[-C--:B------:R-:W-:Y:S02]  /*b450*/  IADD3 R8, P3, R5, R0.reuse, RZ ;  /* 0x0000000005087210 */ /* 0x080fe40007f7e0ff */
[----:B-1----:R-:W-:Y:S01]  /*b460*/  IADD3 R6, P6, R14, R0, RZ ;  /* 0x000000000e067210 */ /* 0x002fe20007fde0ff */
[C---:B------:R-:W-:Y:S02]  /*b470*/  IMAD R14, R3.reuse, 0x19, RZ ;  /* 0x00000019030e7824 */ /* 0x040fe400078e02ff */
[C---:B0-----:R-:W-:Y:S02]  /*b480*/  IMAD R7, R3.reuse, 0x2e, RZ ;  /* 0x0000002e03077824 */ /* 0x041fe400078e02ff */
[----:B------:R0:W-:Y:S04]  /*b490*/  STL [R1+0x6bc], R6 ;  /* 0x0006bc0601007387 */ /* 0x0001e80000100800 */
[----:B------:R-:W-:Y:S04]  /*b4a0*/  STL [R1+0x8e8], R9 ;  /* 0x0008e80901007387 */ /* 0x000fe80000100800 */
[----:B------:R1:W-:Y:S01]  /*b4b0*/  STL [R1+0x90c], R8 ;  /* 0x00090c0801007387 */ /* 0x0003e20000100800 */
[----:B0-----:R-:W-:Y:S01]  /*b4c0*/  LEA.HI.X.SX32 R6, R14, R4, 0x1, P0 ;  /* 0x000000040e067211 */ /* 0x001fe200000f0eff */
[----:B------:R-:W-:Y:S01]  /*b4d0*/  IMAD R14, R3, 0xd0, RZ ;  /* 0x000000d0030e7824 */ /* 0x000fe200078e02ff */
[----:B-1----:R-:W-:-:S03]  /*b4e0*/  IADD3 R8, P0, R7, R0, RZ ;  /* 0x0000000007087210 */ /* 0x002fc60007f1e0ff */
[----:B------:R0:W-:Y:S04]  /*b4f0*/  STL [R1+0x9b0], R6 ;  /* 0x0009b00601007387 */ /* 0x0001e80000100800 */
[----:B------:R1:W-:Y:S01]  /*b500*/  STL [R1+0x9c4], R8 ;  /* 0x0009c40801007387 */ /* 0x0003e20000100800 */
[----:B0-----:R-:W-:Y:S01]  /*b510*/  LEA.HI.X.SX32 R6, R5, R4, 0x1, P5 ;  /* 0x0000000405067211 */ /* 0x001fe200028f0eff */
[----:B------:R-:W-:Y:S01]  /*b520*/  IMAD R5, R3, 0x54, RZ ;  /* 0x0000005403057824 */ /* 0x000fe200078e02ff */
[----:B-1----:R-:W-:-:S03]  /*b530*/  IADD3 R8, P5, R14, R0, RZ ;  /* 0x000000000e087210 */ /* 0x002fc60007fbe0ff */
[----:B------:R0:W-:Y:S01]  /*b540*/  STL [R1+0x798], R6 ;  /* 0x0007980601007387 */ /* 0x0001e20000100800 */
[----:B------:R-:W-:Y:S01]  /*b550*/  LEA.HI.X.SX32 R9, R7, R4, 0x1, P3 ;  /* 0x0000000407097211 */ /* 0x000fe200018f0eff */
[C---:B------:R-:W-:Y:S02]  /*b560*/  IMAD R14, R3.reuse, 0x17, RZ ;  /* 0x00000017030e7824 */ /* 0x040fe400078e02ff */
[----:B------:R1:W-:Y:S01]  /*b570*/  STL [R1+0x73c], R8 ;  /* 0x00073c0801007387 */ /* 0x0003e20000100800 */
[----:B0-----:R-:W-:Y:S01]  /*b580*/  IMAD R6, R3, 0x2a, RZ ;  /* 0x0000002a03067824 */ /* 0x001fe200078e02ff */
[----:B-1----:R-:W-:Y:S02]  /*b590*/  IADD3 R8, P3, R5, R0, RZ ;  /* 0x0000000005087210 */ /* 0x002fe40007f7e0ff */
[----:B------:R-:W-:Y:S01]  /*b5a0*/  STL [R1+0x908], R9 ;  /* 0x0009080901007387 */ /* 0x000fe20000100800 */
[----:B------:R-:W-:Y:S01]  /*b5b0*/  LEA.HI.X.SX32 R7, R14, R4, 0x1, P0 ;  /* 0x000000040e077211 */ /* 0x000fe200000f0eff */
[----:B------:R-:W-:-:S02]  /*b5c0*/  IMAD R14, R3, 0xb0, RZ ;  /* 0x000000b0030e7824 */ /* 0x000fc400078e02ff */
[----:B------:R0:W-:Y:S04]  /*b5d0*/  STL [R1+0x92c], R8 ;  /* 0x00092c0801007387 */ /* 0x0001e80000100800 */
[----:B------:R1:W-:Y:S01]  /*b5e0*/  STL [R1+0x9c0], R7 ;  /* 0x0009c00701007387 */ /* 0x0003e20000100800 */
[----:B0-----:R-:W-:Y:S02]  /*b5f0*/  IADD3 R8, P0, R6, R0, RZ ;  /* 0x0000000006087210 */ /* 0x001fe40007f1e0ff */
[----:B-1----:R-:W-:-:S03]  /*b600*/  LEA.HI.X.SX32 R7, R5, R4, 0x1, P1 ;  /* 0x0000000405077211 */ /* 0x002fc600008f0eff */
[----:B------:R0:W-:Y:S01]  /*b610*/  STL [R1+0x9d4], R8 ;  /* 0x0009d40801007387 */ /* 0x0001e20000100800 */
[C---:B------:R-:W-:Y:S01]  /*b620*/  IMAD R5, R3.reuse, 0x4c, RZ ;  /* 0x0000004c03057824 */ /* 0x040fe200078e02ff */
[----:B------:R-:W-:Y:S02]  /*b630*/  LEA.HI.X.SX32 R9, R6, R4, 0x1, P3 ;  /* 0x0000000406097211 */ /* 0x000fe400018f0eff */
[----:B------:R1:W-:Y:S01]  /*b640*/  STL [R1+0x7d8], R7 ;  /* 0x0007d80701007387 */ /* 0x0003e20000100800 */
[----:B0-----:R-:W-:Y:S01]  /*b650*/  IADD3 R8, P1, R14, R0, RZ ;  /* 0x000000000e087210 */ /* 0x001fe20007f3e0ff */
[----:B------:R-:W-:-:S04]  /*b660*/  IMAD R14, R3, 0x15, RZ ;  /* 0x00000015030e7824 */ /* 0x000fc800078e02ff */
[----:B------:R0:W-:Y:S01]  /*b670*/  STL [R1+0x7bc], R8 ;  /* 0x0007bc0801007387 */ /* 0x0001e20000100800 */
[----:B-1----:R-:W-:Y:S01]  /*b680*/  IMAD R7, R3, 0x26, RZ ;  /* 0x0000002603077824 */ /* 0x002fe200078e02ff */
[----:B------:R-:W-:Y:S02]  /*b690*/  LEA.HI.X.SX32 R6, R14, R4, 0x1, P0 ;  /* 0x000000040e067211 */ /* 0x000fe400000f0eff */
[----:B------:R-:W-:Y:S01]  /*b6a0*/  STL [R1+0x928], R9 ;  /* 0x0009280901007387 */ /* 0x000fe20000100800 */
[----:B0-----:R-:W-:Y:S01]  /*b6b0*/  IADD3 R8, P3, R5, R0, RZ ;  /* 0x0000000005087210 */ /* 0x001fe20007f7e0ff */
[----:B------:R-:W-:-:S04]  /*b6c0*/  IMAD R14, R3, 0x90, RZ ;  /* 0x00000090030e7824 */ /* 0x000fc800078e02ff */
[----:B------:R0:W-:Y:S04]  /*b6d0*/  STL [R1+0x94c], R8 ;  /* 0x00094c0801007387 */ /* 0x0001e80000100800 */
[----:B------:R1:W-:Y:S01]  /*b6e0*/  STL [R1+0x9d0], R6 ;  /* 0x0009d00601007387 */ /* 0x0003e20000100800 */
[----:B0-----:R-:W-:Y:S02]  /*b6f0*/  IADD3 R8, P0, R7, R0, RZ ;  /* 0x0000000007087210 */ /* 0x001fe40007f1e0ff */
[----:B-1----:R-:W-:-:S03]  /*b700*/  LEA.HI.X.SX32 R6, R5, R4, 0x1, P2 ;  /* 0x0000000405067211 */ /* 0x002fc600010f0eff */
[----:B------:R0:W-:Y:S01]  /*b710*/  STL [R1+0x9e4], R8 ;  /* 0x0009e40801007387 */ /* 0x0001e20000100800 */
[----:B------:R-:W-:Y:S01]  /*b720*/  IMAD R5, R3, 0x44, RZ ;  /* 0x0000004403057824 */ /* 0x000fe200078e02ff */
[----:B------:R-:W-:Y:S02]  /*b730*/  LEA.HI.X.SX32 R9, R7, R4, 0x1, P3 ;  /* 0x0000000407097211 */ /* 0x000fe400018f0eff */
[----:B------:R1:W-:Y:S01]  /*b740*/  STL [R1+0x818], R6 ;  /* 0x0008180601007387 */ /* 0x0003e20000100800 */
[----:B0-----:R-:W-:Y:S01]  /*b750*/  IADD3 R8, P2, R14, R0, RZ ;  /* 0x000000000e087210 */ /* 0x001fe20007f5e0ff */
[C---:B------:R-:W-:Y:S02]  /*b760*/  IMAD R14, R3.reuse, 0x22, RZ ;  /* 0x00000022030e7824 */ /* 0x040fe400078e02ff */
[----:B-1----:R-:W-:Y:S02]  /*b770*/  IMAD R6, R3, 0x13, RZ ;  /* 0x0000001303067824 */ /* 0x002fe400078e02ff */
[----:B------:R0:W-:Y:S03]  /*b780*/  STL [R1+0x83c], R8 ;  /* 0x00083c0801007387 */ /* 0x0001e60000100800 */
[----:B------:R-:W-:Y:S01]  /*b790*/  LEA.HI.X.SX32 R7, R6, R4, 0x1, P0 ;  /* 0x0000000406077211 */ /* 0x000fe200000f0eff */
        /* <DEDUP_REMOVED lines=8> */
[----:B------:R-:W-:Y:S01]  /*b820*/  IADD3 R6, P4, R6, R0, RZ ;  /* 0x0000000006067210 */ /* 0x000fe20007f9e0ff */
[----:B------:R-:W-:Y:S02]  /*b830*/  IMAD R5, R3, 0x78, RZ ;  /* 0x0000007803057824 */ /* 0x000fe400078e02ff */
[----:B------:R1:W-:Y:S01]  /*b840*/  STL [R1+0x858], R7 ;  /* 0x0008580701007387 */ /* 0x0003e20000100800 */
[----:B0-----:R-:W-:-:S03]  /*b850*/  LEA.HI.X.SX32 R8, R14, R4, 0x1, P3 ;  /* 0x000000040e087211 */ /* 0x001fc600018f0eff */
        /* <DEDUP_REMOVED lines=8> */
[----:B------:R-:W-:Y:S01]  /*b8e0*/  LEA.HI.X.SX32 R7, R5, R4, 0x1, P6 ;  /* 0x0000000405077211 */ /* 0x000fe200030f0eff */
[----:B------:R-:W-:Y:S02]  /*b8f0*/  IMAD R5, R3, 0xa0, RZ ;  /* 0x000000a003057824 */ /* 0x000fe400078e02ff */
[----:B------:R-:W-:Y:S01]  /*b900*/  STL [R1+0x9f0], R9 ;  /* 0x0009f00901007387 */ /* 0x000fe20000100800 */
[----:B0-----:R-:W-:-:S05]  /*b910*/  IADD3 R8, P0, R6, R0, RZ ;  /* 0x0000000006087210 */ /* 0x001fca0007f1e0ff */
        /* <DEDUP_REMOVED lines=13> */
[C---:B-1----:R-:W-:Y:S02]  /*b9f0*/  IADD3 R8, P0, R6.reuse, R0, RZ ;  /* 0x0000000006087210 */ /* 0x042fe40007f1e0ff */
[-C--:B------:R-:W-:Y:S01]  /*ba00*/  LEA.HI.X.SX32 R9, R7, R4.reuse, 0x1, P6 ;  /* 0x0000000407097211 */ /* 0x080fe200030f0eff */
[----:B------:R-:W-:Y:S02]  /*ba10*/  IMAD R14, R3, 0x1a, RZ ;  /* 0x0000001a030e7824 */ /* 0x000fe400078e02ff */
[----:B------:R0:W-:Y:S01]  /*ba20*/  STL [R1+0x8dc], R8 ;  /* 0x0008dc0801007387 */ /* 0x0001e20000100800 */
[----:B------:R-:W-:-:S03]  /*ba30*/  LEA.HI.X.SX32 R7, R6, R4, 0x1, P5 ;  /* 0x0000000406077211 */ /* 0x000fc600028f0eff */
        /* <DEDUP_REMOVED lines=8> */
[----:B------:R-:W-:-:S03]  /*bac0*/  IMAD R5, R3, 0x58, RZ ;  /* 0x0000005803057824 */ /* 0x000fc600078e02ff */
[----:B------:R1:W-:Y:S01]  /*bad0*/  STL [R1+0x8d8], R7 ;  /* 0x0008d80701007387 */ /* 0x0003e20000100800 */
[----:B0-----:R-:W-:Y:S01]  /*bae0*/  IADD3 R8, P0, R6, R0, RZ ;  /* 0x0000000006087210 */ /* 0x001fe20007f1e0ff */
[----:B------:R-:W-:Y:S01]  /*baf0*/  IMAD R6, R3, 0xd, RZ ;  /* 0x0000000d03067824 */ /* 0x000fe200078e02ff */
[----:B-1----:R-:W-:-:S03]  /*bb00*/  LEA.HI.X.SX32 R7, R14, R4, 0x1, P6 ;  /* 0x000000040e077211 */ /* 0x002fc600030f0eff */
[----:B------:R0:W-:Y:S01]  /*bb10*/  STL [R1+0x77c], R8 ;  /* 0x00077c0801007387 */ /* 0x0001e20000100800 */
[----:B------:R-:W-:Y:S01]  /*bb20*/  IMAD R14, R3, 0x2c, RZ ;  /* 0x0000002c030e7824 */ /* 0x000fe200078e02ff */
[----:B------:R-:W-:Y:S02]  /*bb30*/  LEA.HI.X.SX32 R6, R6, R4, 0x1, P5 ;  /* 0x0000000406067211 */ /* 0x000fe400028f0eff */
[----:B------:R1:W-:Y:S01]  /*bb40*/  STL [R1+0x9a8], R7 ;  /* 0x0009a80701007387 */ /* 0x0003e20000100800 */
[C---:B0-----:R-:W-:Y:S02]  /*bb50*/  IADD3 R8, P6, R5.reuse, R0, RZ ;  /* 0x0000000005087210 */ /* 0x041fe40007fde0ff */
[----:B------:R-:W-:-:S03]  /*bb60*/  LEA.HI.X.SX32 R5, R5, R4, 0x1, P1 ;  /* 0x0000000405057211 */ /* 0x000fc600008f0eff */
[----:B------:R0:W-:Y:S01]  /*bb70*/  STL [R1+0x91c], R8 ;  /* 0x00091c0801007387 */ /* 0x0001e20000100800 */
[----:B-1----:R-:W-:-:S03]  /*bb80*/  IMAD R7, R3, 0x16, RZ ;  /* 0x0000001603077824 */ /* 0x002fc600078e02ff */
[----:B------:R1:W-:Y:S01]  /*bb90*/  STL [R1+0xa10], R6 ;  /* 0x000a100601007387 */ /* 0x0003e20000100800 */
[----:B0-----:R-:W-:Y:S01]  /*bba0*/  IADD3 R8, P5, R14, R0, RZ ;  /* 0x000000000e087210 */ /* 0x001fe20007fbe0ff */
[----:B-1----:R-:W-:-:S04]  /*bbb0*/  IMAD R6, R3, 0x48, RZ ;  /* 0x0000004803067824 */ /* 0x002fc800078e02ff */
[----:B------:R0:W-:Y:S04]  /*bbc0*/  STL [R1+0x9cc], R8 ;  /* 0x0009cc0801007387 */ /* 0x0001e80000100800 */
[----:B------:R1:W-:Y:S01]  /*bbd0*/  STL [R1+0x7b8], R5 ;  /* 0x0007b80501007387 */ /* 0x0003e20000100800 */
[----:B0-----:R-:W-:Y:S02]  /*bbe0*/  IADD3 R8, P1, R7, R0, RZ ;  /* 0x0000000007087210 */ /* 0x001fe40007f3e0ff */
[----:B-1----:R-:W-:Y:S01]  /*bbf0*/  LEA.HI.X.SX32 R5, R14, R4, 0x1, P6 ;  /* 0x000000040e057211 */ /* 0x002fe200030f0eff */
[----:B------:R-:W-:Y:S01]  /*bc00*/  IMAD R14, R3, 0x24, RZ ;  /* 0x00000024030e7824 */ /* 0x000fe200078e02ff */
[----:B------:R-:W-:Y:S01]  /*bc10*/  IADD3 R9, P6, R6, R0, RZ ;  /* 0x0000000006097210 */ /* 0x000fe20007fde0ff */
[----:B------:R0:W-:Y:S04]  /*bc20*/  STL [R1+0xa24], R8 ;  /* 0x000a240801007387 */ /* 0x0001e80000100800 */
[----:B------:R1:W-:Y:S04]  /*bc30*/  STL [R1+0x918], R5 ;  /* 0x0009180501007387 */ /* 0x0003e80000100800 */
[----:B------:R2:W-:Y:S01]  /*bc40*/  STL [R1+0x95c], R9 ;  /* 0x00095c0901007387 */ /* 0x0005e20000100800 */
[----:B0-----:R-:W-:Y:S01]  /*bc50*/  LEA.HI.X.SX32 R8, R7, R4, 0x1, P5 ;  /* 0x0000000407087211 */ /* 0x001fe200028f0eff */
[----:B------:R-:W-:-:S02]  /*bc60*/  IMAD R7, R3, 0x12, RZ ;  /* 0x0000001203077824 */ /* 0x000fc400078e02ff */
[----:B-1----:R-:W-:Y:S01]  /*bc70*/  IMAD R5, R3, 0xb, RZ ;  /* 0x0000000b03057824 */ /* 0x002fe200078e02ff */
[----:B--2---:R-:W-:Y:S01]  /*bc80*/  IADD3 R9, P5, R14, R0, RZ ;  /* 0x000000000e097210 */ /* 0x004fe20007fbe0ff */
[----:B------:R0:W-:Y:S04]  /*bc90*/  STL [R1+0x9c8], R8 ;  /* 0x0009c80801007387 */ /* 0x0001e80000100800 */
[----:B------:R1:W-:Y:S01]  /*bca0*/  STL [R1+0x9ec], R9 ;  /* 0x0009ec0901007387 */ /* 0x0003e20000100800 */
[-C--:B------:R-:W-:Y:S02]  /*bcb0*/  LEA.HI.X.SX32 R6, R6, R4.reuse, 0x1, P2 ;  /* 0x0000000406067211 */ /* 0x080fe400010f0eff */
[----:B0-----:R-:W-:Y:S01]  /*bcc0*/  LEA.HI.X.SX32 R8, R5, R4, 0x1, P1 ;  /* 0x0000000405087211 */ /* 0x001fe200008f0eff */
[----:B------:R-:W-:Y:S01]  /*bcd0*/  IMAD R5, R3, 0x70, RZ ;  /* 0x0000007003057824 */ /* 0x000fe200078e02ff */
[----:B-1----:R-:W-:-:S03]  /*bce0*/  IADD3 R9, P1, R7, R0, RZ ;  /* 0x0000000007097210 */ /* 0x002fc60007f3e0ff */
[----:B------:R0:W-:Y:S01]  /*bcf0*/  STL [R1+0xa20], R8 ;  /* 0x000a200801007387 */ /* 0x0001e20000100800 */
[----:B------:R-:W-:-:S03]  /*bd00*/  IADD3 R10, P2, R5, R0, RZ ;  /* 0x00000000050a7210 */ /* 0x000fc60007f5e0ff */
[----:B------:R1:W-:Y:S01]  /*bd10*/  STL [R1+0xa34], R9 ;  /* 0x000a340901007387 */ /* 0x0003e20000100800 */
[----:B0-----:R-:W-:-:S03]  /*bd20*/  IMAD R8, R3, 0x38, RZ ;  /* 0x0000003803087824 */ /* 0x001fc600078e02ff */
        /* <DEDUP_REMOVED lines=11> */
[----:B0-----:R-:W-:Y:S02]  /*bde0*/  IADD3 R10, P5, R6, R0, RZ ;  /* 0x00000000060a7210 */ /* 0x001fe40007fbe0ff */
[----:B-1----:R-:W-:-:S03]  /*bdf0*/  LEA.HI.X.SX32 R9, R14, R4, 0x1, P1 ;  /* 0x000000040e097211 */ /* 0x002fc600008f0eff */
[----:B------:R0:W-:Y:S01]  /*be00*/  STL [R1+0xa0c], R10 ;  /* 0x000a0c0a01007387 */ /* 0x0001e20000100800 */
[----:B------:R-:W-:-:S03]  /*be10*/  IMAD R14, R3, 0x50, RZ ;  /* 0x00000050030e7824 */ /* 0x000fc600078e02ff */
[----:B------:R1:W-:Y:S01]  /*be20*/  STL [R1+0xa30], R9 ;  /* 0x000a300901007387 */ /* 0x0003e20000100800 */
[----:B0-----:R-:W-:Y:S02]  /*be30*/  IADD3 R10, P1, R7, R0, RZ ;  /* 0x00000000070a7210 */ /* 0x001fe40007f3e0ff */
[----:B-1----:R-:W-:Y:S01]  /*be40*/  LEA.HI.X.SX32 R9, R5, R4, 0x1, P4 ;  /* 0x0000000405097211 */ /* 0x002fe200020f0eff */
[----:B------:R-:W-:Y:S02]  /*be50*/  IMAD R5, R3, 0x28, RZ ;  /* 0x0000002803057824 */ /* 0x000fe400078e02ff */
[----:B------:R0:W-:Y:S01]  /*be60*/  STL [R1+0xa44], R10 ;  /* 0x000a440a01007387 */ /* 0x0001e20000100800 */
[----:B------:R-:W-:-:S03]  /*be70*/  IADD3 R11, P4, R14, R0, RZ ;  /* 0x000000000e0b7210 */ /* 0x000fc60007f9e0ff */
[----:B------:R1:W-:Y:S01]  /*be80*/  STL [R1+0x6f8], R9 ;  /* 0x0006f80901007387 */ /* 0x0003e20000100800 */
[----:B0-----:R-:W-:Y:S02]  /*be90*/  LEA.HI.X.SX32 R10, R8, R4, 0x1, P2 ;  /* 0x00000004080a7211 */ /* 0x001fe400010f0eff */
[----:B------:R-:W-:Y:S01]  /*bea0*/  IADD3 R8, P2, R5, R0, RZ ;  /* 0x0000000005087210 */ /* 0x000fe20007f5e0ff */
[----:B-1----:R-:W-:Y:S01]  /*beb0*/  IMAD R9, R3, 0x14, RZ ;  /* 0x0000001403097824 */ /* 0x002fe200078e02ff */
[----:B------:R-:W-:Y:S01]  /*bec0*/  STL [R1+0x93c], R11 ;  /* 0x00093c0b01007387 */ /* 0x000fe20000100800 */
[----:B------:R-:W-:-:S03]  /*bed0*/  LEA.HI.X.SX32 R6, R6, R4, 0x1, P6 ;  /* 0x0000000406067211 */ /* 0x000fc600030f0eff */
[----:B------:R0:W-:Y:S04]  /*bee0*/  STL [R1+0x8b8], R10 ;  /* 0x0008b80a01007387 */ /* 0x0001e80000100800 */
[----:B------:R1:W-:Y:S01]  /*bef0*/  STL [R1+0x9dc], R8 ;  /* 0x0009dc0801007387 */ /* 0x0003e20000100800 */
[----:B------:R-:W-:Y:S01]  /*bf00*/  LEA.HI.X.SX32 R7, R7, R4, 0x1, P5 ;  /* 0x0000000407077211 */ /* 0x000fe200028f0eff */
[----:B0-----:R-:W-:Y:S01]  /*bf10*/  IMAD R10, R3, 0xa, RZ ;  /* 0x0000000a030a7824 */ /* 0x001fe200078e02ff */
[-C--:B-1----:R-:W-:Y:S01]  /*bf20*/  IADD3 R8, P6, R9, R0.reuse, RZ ;  /* 0x0000000009087210 */ /* 0x082fe20007fde0ff */
[----:B------:R0:W-:Y:S03]  /*bf30*/  STL [R1+0x998], R6 ;  /* 0x0009980601007387 */ /* 0x0001e60000100800 */
[----:B------:R-:W-:Y:S01]  /*bf40*/  IADD3 R11, P5, R10, R0, RZ ;  /* 0x000000000a0b7210 */ /* 0x000fe20007fbe0ff */
[----:B------:R1:W-:Y:S01]  /*bf50*/  STL [R1+0xa2c], R8 ;  /* 0x000a2c0801007387 */ /* 0x0003e20000100800 */
[----:B0-----:R-:W-:-:S03]  /*bf60*/  IMAD R6, R3, 0x7, RZ ;  /* 0x0000000703067824 */ /* 0x001fc600078e02ff */
[----:B------:R0:W-:Y:S01]  /*bf70*/  STL [R1+0xa08], R7 ;  /* 0x000a080701007387 */ /* 0x0001e20000100800 */
[C---:B-1----:R-:W-:Y:S01]  /*bf80*/  IMAD R8, R3.reuse, 0x60, RZ ;  /* 0x0000006003087824 */ /* 0x042fe200078e02ff */
[----:B------:R-:W-:Y:S02]  /*bf90*/  LEA.HI.X.SX32 R6, R6, R4, 0x1, P1 ;  /* 0x0000000406067211 */ /* 0x000fe400008f0eff */
[----:B------:R1:W-:Y:S01]  /*bfa0*/  STL [R1+0xa54], R11 ;  /* 0x000a540b01007387 */ /* 0x0003e20000100800 */
[----:B0-----:R-:W-:-:S03]  /*bfb0*/  IMAD R7, R3, 0x30, RZ ;  /* 0x0000003003077824 */ /* 0x001fc600078e02ff */
[----:B------:R0:W-:Y:S01]  /*bfc0*/  STL [R1+0xa40], R6 ;  /* 0x000a400601007387 */ /* 0x0001e20000100800 */
[----:B-1----:R-:W-:-:S05]  /*bfd0*/  IADD3 R11, P1, R8, R0, RZ ;  /* 0x00000000080b7210 */ /* 0x002fca0007f3e0ff */
[----:B------:R1:W-:Y:S01]  /*bfe0*/  STL [R1+0x8fc], R11 ;  /* 0x0008fc0b01007387 */ /* 0x0003e20000100800 */
[-C--:B0-----:R-:W-:Y:S01]  /*bff0*/  LEA.HI.X.SX32 R6, R14, R4.reuse, 0x1, P3 ;  /* 0x000000040e067211 */ /* 0x081fe200018f0eff */
[----:B------:R-:W-:Y:S01]  /*c000*/  IMAD R14, R3, 0x18, RZ ;  /* 0x00000018030e7824 */ /* 0x000fe200078e02ff */
[----:B------:R-:W-:-:S03]  /*c010*/  LEA.HI.X.SX32 R5, R5, R4, 0x1, P4 ;  /* 0x0000000405057211 */ /* 0x000fc600020f0eff */
[----:B------:R0:W-:Y:S01]  /*c020*/  STL [R1+0x7f8], R6 ;  /* 0x0007f80601007387 */ /* 0x0001e20000100800 */
[-C--:B-1----:R-:W-:Y:S02]  /*c030*/  IADD3 R11, P3, R7, R0.reuse, RZ ;  /* 0x00000000070b7210 */ /* 0x082fe40007f7e0ff */
[----:B------:R-:W-:-:S03]  /*c040*/  IADD3 R12, P4, R14, R0, RZ ;  /* 0x000000000e0c7210 */ /* 0x000fc60007f9e0ff */
[----:B------:R1:W-:Y:S01]  /*c050*/  STL [R1+0x9bc], R11 ;  /* 0x0009bc0b01007387 */ /* 0x0003e20000100800 */
[----:B0-----:R-:W-:-:S03]  /*c060*/  IMAD R6, R3, 0xc, RZ ;  /* 0x0000000c03067824 */ /* 0x001fc600078e02ff */
[----:B------:R0:W-:Y:S01]  /*c070*/  STL [R1+0x938], R5 ;  /* 0x0009380501007387 */ /* 0x0001e20000100800 */
[----:B-1----:R-:W-:-:S03]  /*c080*/  LEA.HI.X.SX32 R11, R9, R4, 0x1, P2 ;  /* 0x00000004090b7211 */ /* 0x002fc600010f0eff */
[----:B------:R-:W-:Y:S01]  /*c090*/  STL [R1+0xa1c], R12 ;  /* 0x000a1c0c01007387 */ /* 0x000fe20000100800 */
[----:B------:R-:W-:Y:S01]  /*c0a0*/  IADD3 R13, P2, R6, R0, RZ ;  /* 0x00000000060d7210 */ /* 0x000fe20007f5e0ff */
[C---:B------:R-:W-:Y:S02]  /*c0b0*/  IMAD R9, R3.reuse, 0x5, RZ ;  /* 0x0000000503097824 */ /* 0x040fe400078e02ff */
[----:B0-----:R-:W-:Y:S01]  /*c0c0*/  IMAD R5, R3, 0x6, RZ ;  /* 0x0000000603057824 */ /* 0x001fe200078e02ff */
[----:B------:R0:W-:Y:S04]  /*c0d0*/  STL [R1+0x9d8], R11 ;  /* 0x0009d80b01007387 */ /* 0x0001e80000100800 */
[----:B------:R-:W-:Y:S01]  /*c0e0*/  STL [R1+0xa4c], R13 ;  /* 0x000a4c0d01007387 */ /* 0x000fe20000100800 */
[----:B0-----:R-:W-:-:S02]  /*c0f0*/  LEA.HI.X.SX32 R11, R10, R4, 0x1, P6 ;  /* 0x000000040a0b7211 */ /* 0x001fc400030f0eff */
[----:B------:R-:W-:Y:S02]  /*c100*/  IADD3 R12, P6, R5, R0, RZ ;  /* 0x00000000050c7210 */ /* 0x000fe40007fde0ff */
[-C--:B------:R-:W-:Y:S01]  /*c110*/  LEA.HI.X.SX32 R10, R9, R4.reuse, 0x1, P5 ;  /* 0x00000004090a7211 */ /* 0x080fe200028f0eff */
[----:B------:R0:W-:Y:S01]  /*c120*/  STL [R1+0xa28], R11 ;  /* 0x000a280b01007387 */ /* 0x0001e20000100800 */
[----:B------:R-:W-:-:S03]  /*c130*/  LEA.HI.X.SX32 R9, R8, R4, 0x1, P0 ;  /* 0x0000000408097211 */ /* 0x000fc600000f0eff */
[----:B------:R-:W-:Y:S01]  /*c140*/  STL [R1+0xa64], R12 ;  /* 0x000a640c01007387 */ /* 0x000fe20000100800 */
[----:B0-----:R-:W-:-:S03]  /*c150*/  LEA R11, P5, R3, R0, 0x7 ;  /* 0x00000000030b7211 */ /* 0x001fc600078a38ff */
[----:B------:R0:W-:Y:S01]  /*c160*/  STL [R1+0xa50], R10 ;  /* 0x000a500a01007387 */ /* 0x0001e20000100800 */
[----:B------:R-:W-:-:S03]  /*c170*/  LEA.HI.X.SX32 R8, R7, R4, 0x1, P1 ;  /* 0x0000000407087211 */ /* 0x000fc600008f0eff */
[----:B------:R-:W-:Y:S01]  /*c180*/  STL [R1+0x87c], R11 ;  /* 0x00087c0b01007387 */ /* 0x000fe20000100800 */
[----:B------:R-:W-:-:S03]  /*c190*/  LEA.HI.X.SX32 R7, R14, R4, 0x1, P3 ;  /* 0x000000040e077211 */ /* 0x000fc600018f0eff */
[----:B------:R1:W-:Y:S01]  /*c1a0*/  STL [R1+0x778], R9 ;  /* 0x0007780901007387 */ /* 0x0003e20000100800 */
[----:B0-----:R-:W-:-:S05]  /*c1b0*/  LEA R10, P0, R3, R0, 0x6 ;  /* 0x00000000030a7211 */ /* 0x001fca00078030ff */
[----:B------:R-:W-:Y:S01]  /*c1c0*/  STL [R1+0x97c], R10 ;  /* 0x00097c0a01007387 */ /* 0x000fe20000100800 */
[----:B-1----:R-:W-:-:S03]  /*c1d0*/  LEA R9, P1, R3, R0, 0x5 ;  /* 0x0000000003097211 */ /* 0x002fc600078228ff */
[----:B------:R0:W-:Y:S04]  /*c1e0*/  STL [R1+0x8f8], R8 ;  /* 0x0008f80801007387 */ /* 0x0001e80000100800 */
[----:B------:R-:W-:Y:S04]  /*c1f0*/  STL [R1+0x9fc], R9 ;  /* 0x0009fc0901007387 */ /* 0x000fe80000100800 */
[----:B------:R1:W-:Y:S01]  /*c200*/  STL [R1+0x9b8], R7 ;  /* 0x0009b80701007387 */ /* 0x0003e20000100800 */
[C---:B0-----:R-:W-:Y:S01]  /*c210*/  LEA R8, P3, R3.reuse, R0, 0x4 ;  /* 0x0000000003087211 */ /* 0x041fe200078620ff */
[----:B------:R-:W-:-:S04]  /*c220*/  IMAD.SHL.U32 R14, R3, 0x2, RZ ;  /* 0x00000002030e7824 */ /* 0x000fc800078e00ff */
[----:B------:R0:W-:Y:S01]  /*c230*/  STL [R1+0xa3c], R8 ;  /* 0x000a3c0801007387 */ /* 0x0001e20000100800 */
[----:B-1----:R-:W-:Y:S01]  /*c240*/  LEA.HI.X.SX32 R7, R6, R4, 0x1, P4 ;  /* 0x0000000406077211 */ /* 0x002fe200020f0eff */
[----:B------:R-:W-:-:S04]  /*c250*/  IMAD R6, R3, 0x3, RZ ;  /* 0x0000000303067824 */ /* 0x000fc800078e02ff */
[----:B------:R1:W-:Y:S01]  /*c260*/  STL [R1+0xa18], R7 ;  /* 0x000a180701007387 */ /* 0x0003e20000100800 */
[----:B0-----:R-:W-:-:S05]  /*c270*/  LEA R8, P4, R3, R0, 0x3 ;  /* 0x0000000003087211 */ /* 0x001fca00078818ff */
[----:B------:R0:W-:Y:S01]  /*c280*/  STL [R1+0xa5c], R8 ;  /* 0x000a5c0801007387 */ /* 0x0001e20000100800 */
[----:B-1----:R-:W-:Y:S01]  /*c290*/  LEA.HI.X.SX32 R7, R5, R4, 0x1, P2 ;  /* 0x0000000405077211 */ /* 0x002fe200010f0eff */
[----:B------:R-:W-:-:S04]  /*c2a0*/  IMAD.SHL.U32 R5, R3, 0x40, RZ ;  /* 0x0000004003057824 */ /* 0x000fc800078e00ff */
[----:B------:R1:W-:Y:S01]  /*c2b0*/  STL [R1+0xa48], R7 ;  /* 0x000a480701007387 */ /* 0x0003e20000100800 */
[----:B0-----:R-:W-:Y:S02]  /*c2c0*/  IADD3 R8, P2, R14, R0, RZ ;  /* 0x000000000e087210 */ /* 0x001fe40007f5e0ff */
[----:B------:R-:W-:-:S03]  /*c2d0*/  LEA.HI.X.SX32 R5, R5, R4, 0x1, P5 ;  /* 0x0000000405057211 */ /* 0x000fc600028f0eff */
[----:B------:R0:W-:Y:S01]  /*c2e0*/  STL [R1+0xa74], R8 ;  /* 0x000a740801007387 */ /* 0x0001e20000100800 */
[----:B-1----:R-:W-:Y:S02]  /*c2f0*/  LEA.HI.X.SX32 R7, R6, R4, 0x1, P6 ;  /* 0x0000000406077211 */ /* 0x002fe400030f0eff */
[C---:B------:R-:W-:Y:S02]  /*c300*/  LEA R6, P6, R3.reuse, R0, 0x2 ;  /* 0x0000000003067211 */ /* 0x040fe400078c10ff */
[----:B------:R1:W5:Y:S01]  /*c310*/  LDL.LU R0, [R1+0xb70] ;  /* 0x000b700001007983 */ /* 0x0003620000300800 */
[----:B0-----:R-:W-:-:S03]  /*c320*/  IMAD.SHL.U32 R8, R3, 0x20, RZ ;  /* 0x0000002003087824 */ /* 0x001fc600078e00ff */
[----:B------:R0:W-:Y:S04]  /*c330*/  STL [R1+0xa60], R7 ;  /* 0x000a600701007387 */ /* 0x0001e80000100800 */
[----:B------:R2:W-:Y:S01]  /*c340*/  STL [R1+0xa6c], R6 ;  /* 0x000a6c0601007387 */ /* 0x0005e20000100800 */
[----:B------:R-:W-:-:S03]  /*c350*/  LEA.HI.X.SX32 R9, R8, R4, 0x1, P0 ;  /* 0x0000000408097211 */ /* 0x000fc600000f0eff */
[----:B------:R3:W-:Y:S01]  /*c360*/  STL [R1+0x878], R5 ;  /* 0x0008780501007387 */ /* 0x0007e20000100800 */
[C---:B0-----:R-:W-:Y:S02]  /*c370*/  IMAD.SHL.U32 R7, R3.reuse, 0x10, RZ ;  /* 0x0000001003077824 */ /* 0x041fe400078e00ff */
[----:B--2---:R-:W-:-:S03]  /*c380*/  IMAD.SHL.U32 R6, R3, 0x8, RZ ;  /* 0x0000000803067824 */ /* 0x004fc600078e00ff */
[-C--:B------:R-:W-:Y:S01]  /*c390*/  LEA.HI.X.SX32 R8, R7, R4.reuse, 0x1, P1 ;  /* 0x0000000407087211 */ /* 0x080fe200008f0eff */
[----:B---3--:R-:W-:Y:S01]  /*c3a0*/  IMAD.SHL.U32 R5, R3, 0x4, RZ ;  /* 0x0000000403057824 */ /* 0x008fe200078e00ff */
[-C--:B------:R-:W-:Y:S01]  /*c3b0*/  LEA.HI.X.SX32 R7, R6, R4.reuse, 0x1, P3 ;  /* 0x0000000406077211 */ /* 0x080fe200018f0eff */
[----:B------:R-:W-:Y:S03]  /*c3c0*/  STL [R1+0x978], R9 ;  /* 0x0009780901007387 */ /* 0x000fe60000100800 */
[-C--:B------:R-:W-:Y:S02]  /*c3d0*/  LEA.HI.X.SX32 R6, R5, R4.reuse, 0x1, P4 ;  /* 0x0000000405067211 */ /* 0x080fe400020f0eff */
[-C--:B------:R-:W-:Y:S01]  /*c3e0*/  LEA.HI.X.SX32 R5, R3, R4.reuse, 0x1, P2 ;  /* 0x0000000403057211 */ /* 0x080fe200010f0eff */
[----:B------:R-:W-:Y:S01]  /*c3f0*/  STL [R1+0x9f8], R8 ;  /* 0x0009f80801007387 */ /* 0x000fe20000100800 */
[----:B------:R-:W-:-:S03]  /*c400*/  LEA.HI.X.SX32 R3, R14, R4, 0x1, P6 ;  /* 0x000000040e037211 */ /* 0x000fc600030f0eff */
[----:B------:R-:W-:Y:S04]  /*c410*/  STL [R1+0xa38], R7 ;  /* 0x000a380701007387 */ /* 0x000fe80000100800 */
[----:B------:R-:W-:Y:S04]  /*c420*/  STL [R1+0xa58], R6 ;  /* 0x000a580601007387 */ /* 0x000fe80000100800 */
[----:B------:R0:W-:Y:S04]  /*c430*/  STL [R1+0xa70], R5 ;  /* 0x000a700501007387 */ /* 0x0001e80000100800 */
[----:B------:R-:W-:Y:S04]  /*c440*/  STL [R1+0x18c], RZ ;  /* 0x00018cff01007387 */ /* 0x000fe80000100800 */
[----:B------:R2:W-:Y:S04]  /*c450*/  STL [R1+0xa68], R3 ;  /* 0x000a680301007387 */ /* 0x0005e80000100800 */
[----:B------:R-:W3:Y:S04]  /*c460*/  LDL R4, [R1+0x204] ;  /* 0x0002040001047983 */ /* 0x000ee80000100800 */
[----:B------:R-:W-:Y:S04]  /*c470*/  STL [R1+0x130], RZ ;  /* 0x000130ff01007387 */ /* 0x000fe80000100800 */
[----:B------:R-:W-:Y:S04]  /*c480*/  STL [R1+0x134], RZ ;  /* 0x000134ff01007387 */ /* 0x000fe80000100800 */
[----:B------:R-:W-:Y:S04]  /*c490*/  STL [R1+0x138], RZ ;  /* 0x000138ff01007387 */ /* 0x000fe80000100800 */
[----:B------:R-:W-:Y:S04]  /*c4a0*/  STL [R1+0x13c], RZ ;  /* 0x00013cff01007387 */ /* 0x000fe80000100800 */
[----:B------:R-:W4:Y:S01]  /*c4b0*/  LDL R14, [R1+0x228] ;  /* 0x00022800010e7983 */ /* 0x000f220000100800 */
[----:B0-----:R-:W0:Y:S03]  /*c4c0*/  S2R R5, SR_TID.X ;  /* 0x0000000000057919 */ /* 0x001e260000002100 */
[----:B------:R-:W-:Y:S04]  /*c4d0*/  STL [R1+0x120], RZ ;  /* 0x000120ff01007387 */ /* 0x000fe80000100800 */
[----:B------:R-:W-:Y:S04]  /*c4e0*/  STL [R1+0x124], RZ ;  /* 0x000124ff01007387 */ /* 0x000fe80000100800 */
[----:B------:R-:W-:Y:S04]  /*c4f0*/  STL [R1+0x128], RZ ;  /* 0x000128ff01007387 */ /* 0x000fe80000100800 */
[----:B------:R-:W-:Y:S04]  /*c500*/  STL [R1+0x12c], RZ ;  /* 0x00012cff01007387 */ /* 0x000fe80000100800 */
[----:B------:R-:W-:Y:S04]  /*c510*/  STL [R1+0x150], RZ ;  /* 0x000150ff01007387 */ /* 0x000fe80000100800 */
[----:B------:R-:W-:Y:S04]  /*c520*/  STL [R1+0x154], RZ ;  /* 0x000154ff01007387 */ /* 0x000fe80000100800 */
[----:B------:R-:W-:Y:S01]  /*c530*/  STL [R1+0x158], RZ ;  /* 0x000158ff01007387 */ /* 0x000fe20000100800 */
[----:B0-----:R-:W-:-:S03]  /*c540*/  LOP3.LUT R5, R5, 0x3f, RZ, 0xc0, !PT ;  /* 0x0000003f05057812 */ /* 0x001fc600078ec0ff */
[----:B------:R-:W-:Y:S04]  /*c550*/  STL [R1+0x15c], RZ ;  /* 0x00015cff01007387 */ /* 0x000fe80000100800 */
[----:B------:R-:W-:Y:S01]  /*c560*/  STL [R1+0x170], RZ ;  /* 0x000170ff01007387 */ /* 0x000fe20000100800 */
[----:B------:R-:W-:-:S03]  /*c570*/  IMAD.SHL.U32 R5, R5, 0x2, RZ ;  /* 0x0000000205057824 */ /* 0x000fc600078e00ff */
[----:B------:R-:W-:Y:S04]  /*c580*/  STL [R1+0x174], RZ ;  /* 0x000174ff01007387 */ /* 0x000fe80000100800 */
[----:B------:R-:W-:Y:S01]  /*c590*/  STL [R1+0x178], RZ ;  /* 0x000178ff01007387 */ /* 0x000fe20000100800 */
[----:B--2---:R-:W-:-:S03]  /*c5a0*/  LOP3.LUT R3, R5, 0x20, RZ, 0x3c, !PT ;  /* 0x0000002005037812 */ /* 0x004fc600078e3cff */
[----:B------:R-:W-:Y:S01]  /*c5b0*/  STL [R1+0x17c], RZ ;  /* 0x00017cff01007387 */ /* 0x000fe20000100800 */
[----:B------:R-:W-:-:S03]  /*c5c0*/  LOP3.LUT R3, R5, 0x50, RZ, 0x3c, !PT ;  /* 0x0000005005037812 */ /* 0x000fc600078e3cff */
[----:B------:R-:W-:Y:S04]  /*c5d0*/  STL [R1+0x160], RZ ;  /* 0x000160ff01007387 */ /* 0x000fe80000100800 */
[----:B------:R-:W-:Y:S01]  /*c5e0*/  STL [R1+0x164], RZ ;  /* 0x000164ff01007387 */ /* 0x000fe20000100800 */
[----:B------:R-:W-:-:S03]  /*c5f0*/  LOP3.LUT R6, R5, 0x10, RZ, 0x3c, !PT ;  /* 0x0000001005067812 */ /* 0x000fc600078e3cff */
        /* <DEDUP_REMOVED lines=8> */
[----:B------:R-:W-:Y:S04]  /*c680*/  STL [R1+0x148], RZ ;  /* 0x000148ff01007387 */ /* 0x000fe80000100800 */
[----:B------:R-:W-:Y:S01]  /*c690*/  STL [R1+0x14c], RZ ;  /* 0x00014cff01007387 */ /* 0x000fe20000100800 */
[C---:B---3--:R-:W-:Y:S02]  /*c6a0*/  LOP3.LUT R3, R4.reuse, 0x20, RZ, 0x3c, !PT ;  /* 0x0000002004037812 */ /* 0x048fe400078e3cff */
[----:B------:R-:W-:-:S03]  /*c6b0*/  LOP3.LUT R5, R4, 0x40, RZ, 0x3c, !PT ;  /* 0x0000004004057812 */ /* 0x000fc600078e3cff */
[----:B------:R4:W-:Y:S01]  /*c6c0*/  STL [R1+0xb68], R3 ;  /* 0x000b680301007387 */ /* 0x0009e20000100800 */
[----:B------:R-:W-:-:S03]  /*c6d0*/  LOP3.LUT R4, R4, 0x60, RZ, 0x3c, !PT ;  /* 0x0000006004047812 */ /* 0x000fc600078e3cff */
[----:B------:R1:W-:Y:S01]  /*c6e0*/  STL [R1+0xb64], R5 ;  /* 0x000b640501007387 */ /* 0x0003e20000100800 */
[----:B----4-:R-:W-:-:S05]  /*c6f0*/  LOP3.LUT R3, R14, 0x40, RZ, 0x3c, !PT ;  /* 0x000000400e037812 */ /* 0x010fca00078e3cff */
[----:B------:R1:W-:Y:S04]  /*c700*/  STL [R1+0xb5c], R3 ;  /* 0x000b5c0301007387 */ /* 0x0003e80000100800 */
[----:B------:R1:W-:Y:S02]  /*c710*/  STL [R1+0xb60], R4 ;  /* 0x000b600401007387 */ /* 0x0003e40000100800 */
.L_x_1:
[----:B-1---5:R-:W2:Y:S01]  /*c720*/  LDL R5, [R1+0x210] ;  /* 0x0002100001057983 */ /* 0x022ea20000100800 */
[----:B0-----:R-:W0:Y:S03]  /*c730*/  LDC R13, c[0x0][0x230] ;  /* 0x00008c00ff0d7b82 */ /* 0x001e260000000800 */
[----:B--2---:R1:W-:Y:S04]  /*c740*/  STL [R1+0x17ac], R5 ;  /* 0x0017ac0501007387 */ /* 0x0043e80000100800 */
[----:B------:R-:W2:Y:S04]  /*c750*/  LDL R4, [R1+0x214] ;  /* 0x0002140001047983 */ /* 0x000ea80000100800 */
[----:B-1----:R-:W0:Y:S04]  /*c760*/  LDL R5, [R1+0x340] ;  /* 0x0003400001057983 */ /* 0x002e280000100800 */
[----:B------:R-:W-:Y:S04]  /*c770*/  STL [R1+0x1734], R12 ;  /* 0x0017340c01007387 */ /* 0x000fe80000100800 */
        /* <DEDUP_REMOVED lines=88> */
[----:B------:R-:W-:Y:S01]  /*cd00*/  STL [R1+0x1644], R16 ;  /* 0x0016441001007387 */ /* 0x000fe20000100800 */
[----:B0-----:R-:W-:-:S03]  /*cd10*/  IMAD R13, R5, -0x80, R13 ;  /* 0xffffff80050d7824 */ /* 0x001fc600078e020d */
[----:B------:R-:W-:Y:S04]  /*cd20*/  STL [R1+0x1648], R16 ;  /* 0x0016481001007387 */ /* 0x000fe80000100800 */
[----:B------:R-:W-:Y:S04]  /*cd30*/  STL [R1+0x163c], R23 ;  /* 0x00163c1701007387 */ /* 0x000fe80000100800 */
[----:B------:R-:W-:Y:S04]  /*cd40*/  STL [R1+0xc54], R2 ;  /* 0x000c540201007387 */ /* 0x000fe80000100800 */
[----:B-----5:R-:W-:Y:S04]  /*cd50*/  STL [R1+0xc30], R0 ;  /* 0x000c300001007387 */ /* 0x020fe80000100800 */
[----:B------:R-:W2:Y:S01]  /*cd60*/  LDL.LU R5, [R1+0x17ac] ;  /* 0x0017ac0001057983 */ /* 0x000ea20000300800 */
[----:B------:R-:W-:-:S02]  /*cd70*/  ISETP.GT.AND P0, PT, R13, RZ, PT ;  /* 0x000000ff0d00720c */ /* 0x000fc40003f04270 */
[----:B-1----:R-:W-:-:S11]  /*cd80*/  PRMT R17, RZ, 0x7610, R17 ;  /* 0x00007610ff117816 */ /* 0x002fd60000000011 */
[----:B--2---:R-:W2:Y:S01]  /*cd90*/  @P0 LDG.E.U16 R17, desc[UR6][R4.64] ;  /* 0x0000000604110981 */ /* 0x004ea2000c1e1500 */
[----:B------:R-:W-:-:S03]  /*cda0*/  ISETP.GT.AND P1, PT, R13, 0x1, PT ;  /* 0x000000010d00780c */ /* 0x000fc60003f24270 */
[----:B--2---:R0:W-:Y:S04]  /*cdb0*/  STL [R1+0x28], R17 ;  /* 0x0000281101007387 */ /* 0x0041e80000100800 */
[----:B0-----:R-:W2:Y:S04]  /*cdc0*/  LDL.LU R17, [R1+0x17a8] ;  /* 0x0017a80001117983 */ /* 0x001ea80000300800 */
[----:B------:R-:W3:Y:S04]  /*cdd0*/  LDL R4, [R1+0xa70] ;  /* 0x000a700001047983 */ /* 0x000ee80000100800 */
[----:B------:R-:W3:Y:S01]  /*cde0*/  LDL R5, [R1+0xa74] ;  /* 0x000a740001057983 */ /* 0x000ee20000100800 */
[----:B------:R-:W-:-:S02]  /*cdf0*/  PRMT R12, RZ, 0x7610, R12 ;  /* 0x00007610ff0c7816 */ /* 0x000fc4000000000c */
[----:B---3--:R-:W-:-:S04]  /*ce00*/  @P1 LOP3.LUT R5, R5, R4, RZ, 0x3c, !PT ;  /* 0x0000000405051212 */ /* 0x008fc800078e3cff */
[----:B------:R-:W-:-:S04]  /*ce10*/  @P1 LOP3.LUT R4, R5, R4, RZ, 0x3c, !PT ;  /* 0x0000000405041212 */ /* 0x000fc800078e3cff */
[----:B------:R-:W-:-:S05]  /*ce20*/  @P1 LOP3.LUT R5, R5, R4, RZ, 0x3c, !PT ;  /* 0x0000000405051212 */ /* 0x000fca00078e3cff */
[----:B------:R-:W3:Y:S01]  /*ce30*/  @P1 LDG.E.U16 R12, desc[UR6][R4.64] ;  /* 0x00000006040c1981 */ /* 0x000ee2000c1e1500 */
[----:B------:R-:W-:-:S03]  /*ce40*/  ISETP.GT.AND P2, PT, R13, 0x2, PT ;  /* 0x000000020d00780c */ /* 0x000fc60003f44270 */
[----:B---3--:R0:W-:Y:S04]  /*ce50*/  STL [R1+0x38], R12 ;  /* 0x0000380c01007387 */ /* 0x0081e80000100800 */
[----:B0-----:R-:W3:Y:S04]  /*ce60*/  LDL.LU R12, [R1+0x17a4] ;  /* 0x0017a400010c7983 */ /* 0x001ee80000300800 */
[----:B------:R-:W4:Y:S04]  /*ce70*/  LDL R4, [R1+0xa68] ;  /* 0x000a680001047983 */ /* 0x000f280000100800 */
[----:B------:R-:W4:Y:S01]  /*ce80*/  LDL R5, [R1+0xa6c] ;  /* 0x000a6c0001057983 */ /* 0x000f220000100800 */
[----:B--2---:R-:W-:-:S02]  /*ce90*/  PRMT R17, RZ, 0x7610, R17 ;  /* 0x00007610ff117816 */ /* 0x004fc40000000011 */
[----:B----4-:R-:W-:-:S04]  /*cea0*/  @P2 LOP3.LUT R5, R5, R4, RZ, 0x3c, !PT ;  /* 0x0000000405052212 */ /* 0x010fc800078e3cff */
[----:B------:R-:W-:-:S04]  /*ceb0*/  @P2 LOP3.LUT R4, R5, R4, RZ, 0x3c, !PT ;  /* 0x0000000405042212 */ /* 0x000fc800078e3cff */
[----:B------:R-:W-:-:S05]  /*cec0*/  @P2 LOP3.LUT R5, R5, R4, RZ, 0x3c, !PT ;  /* 0x0000000405052212 */ /* 0x000fca00078e3cff */
[----:B------:R-:W2:Y:S01]  /*ced0*/  @P2 LDG.E.U16 R17, desc[UR6][R4.64] ;  /* 0x0000000604112981 */ /* 0x000ea2000c1e1500 */
[----:B------:R-:W-:-:S03]  /*cee0*/  ISETP.GT.AND P3, PT, R13, 0x3, PT ;  /* 0x000000030d00780c */ /* 0x000fc60003f64270 */
[----:B--2---:R0:W-:Y:S04]  /*cef0*/  STL [R1+0x2c4], R17 ;  /* 0x0002c41101007387 */ /* 0x0041e80000100800 */
[----:B0-----:R-:W2:Y:S04]  /*cf00*/  LDL.LU R17, [R1+0x17a0] ;  /* 0x0017a00001117983 */ /* 0x001ea80000300800 */
[----:B------:R-:W4:Y:S04]  /*cf10*/  LDL R4, [R1+0xa60] ;  /* 0x000a600001047983 */ /* 0x000f280000100800 */
[----:B------:R-:W4:Y:S01]  /*cf20*/  LDL R5, [R1+0xa64] ;  /* 0x000a640001057983 */ /* 0x000f220000100800 */
[----:B---3--:R-:W-:-:S02]  /*cf30*/  PRMT R12, RZ, 0x7610, R12 ;  /* 0x00007610ff0c7816 */ /* 0x008fc4000000000c */
[----:B----4-:R-:W-:-:S04]  /*cf40*/  @P3 LOP3.LUT R5, R5, R4, RZ, 0x3c, !PT ;  /* 0x0000000405053212 */ /* 0x010fc800078e3cff */
        /* <DEDUP_REMOVED lines=48> */
[----:B------:R-:W-:-:S02]  /*d250*/  PRMT R0, RZ, 0x7610, R0 ;  /* 0x00007610ff007816 */ /* 0x000fc40000000000 */
[----:B----4-:R-:W-:-:S04]  /*d260*/  @P0 LOP3.LUT R5, R5, R4, RZ, 0x3c, !PT ;  /* 0x0000000405050212 */ /* 0x010fc800078e3cff */
[----:B------:R-:W-:-:S04]  /*d270*/  @P0 LOP3.LUT R4, R5, R4, RZ, 0x3c, !PT ;  /* 0x0000000405040212 */ /* 0x000fc800078e3cff */
[----:B------:R-:W-:-:S05]  /*d280*/  @P0 LOP3.LUT R5, R5, R4, RZ, 0x3c, !PT ;  /* 0x0000000405050212 */ /* 0x000fca00078e3cff */
[----:B------:R0:W4:Y:S04]  /*d290*/  @P0 LDG.E.U16 R0, desc[UR6][R4.64] ;  /* 0x0000000604000981 */ /* 0x000128000c1e1500 */
[----:B------:R-:W0:Y:S04]  /*d2a0*/  LDL R4, [R1+0xa30] ;  /* 0x000a300001047983 */ /* 0x000e280000100800 */
[----:B------:R-:W0:Y:S01]  /*d2b0*/  LDL R5, [R1+0xa34] ;  /* 0x000a340001057983 */ /* 0x000e220000100800 */
[----:B------:R-:W-:Y:S02]  /*d2c0*/  ISETP.GT.AND P1, PT, R13, 0x9, PT ;  /* 0x000000090d00780c */ /* 0x000fe40003f24270 */
[----:B--2---:R-:W-:-:S11]  /*d2d0*/  PRMT R17, RZ, 0x7610, R17 ;  /* 0x00007610ff117816 */ /* 0x004fd60000000011 */
[----:B0-----:R-:W-:-:S04]  /*d2e0*/  @P1 LOP3.LUT R5, R5, R4, RZ, 0x3c, !PT ;  /* 0x0000000405051212 */ /* 0x001fc800078e3cff */
[----:B------:R-:W-:-:S04]  /*d2f0*/  @P1 LOP3.LUT R4, R5, R4, RZ, 0x3c, !PT ;  /* 0x0000000405041212 */ /* 0x000fc800078e3cff */
[----:B------:R-:W-:-:S05]  /*d300*/  @P1 LOP3.LUT R5, R5, R4, RZ, 0x3c, !PT ;  /* 0x0000000405051212 */ /* 0x000fca00078e3cff */
[----:B------:R-:W2:Y:S04]  /*d310*/  @P1 LDG.E.U16 R17, desc[UR6][R4.64] ;  /* 0x0000000604111981 */ /* 0x000ea8000c1e1500 */
[----:B----4-:R-:W-:Y:S04]  /*d320*/  STL [R1+0x1608], R0 ;  /* 0x0016080001007387 */ /* 0x010fe80000100800 */
        /* <DEDUP_REMOVED lines=9> */
[----:B--2---:R0:W-:Y:S04]  /*d3c0*/  STL [R1+0x34], R17 ;  /* 0x0000341101007387 */ /* 0x0041e80000100800 */
[----:B0-----:R-:W2:Y:S04]  /*d3d0*/  LDL.LU R17, [R1+0x1788] ;  /* 0x0017880001117983 */ /* 0x001ea80000300800 */
[----:B------:R-:W4:Y:S04]  /*d3e0*/  LDL R4, [R1+0xa28] ;  /* 0x000a280001047983 */ /* 0x000f280000100800 */
[----:B------:R-:W4:Y:S01]  /*d3f0*/  LDL R5, [R1+0xa2c] ;  /* 0x000a2c0001057983 */ /* 0x000f220000100800 */
[----:B------:R-:W-:-:S02]  /*d400*/  ISETP.GT.AND P2, PT, R13, 0xa, PT ;  /* 0x0000000a0d00780c */ /* 0x000fc40003f44270 */
[----:B---3--:R-:W-:-:S11]  /*d410*/  PRMT R12, RZ, 0x7610, R12 ;  /* 0x00007610ff0c7816 */ /* 0x008fd6000000000c */
        /* <DEDUP_REMOVED lines=223> */
[----:B------:R0:W3:Y:S04]  /*e210*/  @P0 LDG.E.U16 R12, desc[UR6][R4.64] ;  /* 0x00000006040c0981 */ /* 0x0000e8000c1e1500 */
[----:B------:R-:W0:Y:S04]  /*e220*/  LDL R4, [R1+0x970] ;  /* 0x0009700001047983 */ /* 0x000e280000100800 */
[----:B------:R-:W0:Y:S01]  /*e230*/  LDL R5, [R1+0x974] ;  /* 0x0009740001057983 */ /* 0x000e220000100800 */
[----:B------:R-:W-:Y:S02]  /*e240*/  ISETP.GT.AND P1, PT, R13, 0x21, PT ;  /* 0x000000210d00780c */ /* 0x000fe40003f24270 */
[----:B------:R-:W-:-:S11]  /*e250*/  PRMT R18, RZ, 0x7610, R18 ;  /* 0x00007610ff127816 */ /* 0x000fd60000000012 */
[----:B0-----:R-:W-:-:S04]  /*e260*/  @P1 LOP3.LUT R5, R5, R4, RZ, 0x3c, !PT ;  /* 0x0000000405051212 */ /* 0x001fc800078e3cff */
[----:B------:R-:W-:-:S04]  /*e270*/  @P1 LOP3.LUT R4, R5, R4, RZ, 0x3c, !PT ;  /* 0x0000000405041212 */ /* 0x000fc800078e3cff */
[----:B------:R-:W-:-:S05]  /*e280*/  @P1 LOP3.LUT R5, R5, R4, RZ, 0x3c, !PT ;  /* 0x0000000405051212 */ /* 0x000fca00078e3cff */
[----:B------:R-:W4:Y:S04]  /*e290*/  @P1 LDG.E.U16 R18, desc[UR6][R4.64] ;  /* 0x0000000604121981 */ /* 0x000f28000c1e1500 */
[----:B---3--:R-:W-:Y:S04]  /*e2a0*/  STL [R1+0x15f4], R12 ;  /* 0x0015f40c01007387 */ /* 0x008fe80000100800 */
[----:B------:R-:W-:Y:S04]  /*e2b0*/  STL [R1+0x15f8], R12 ;  /* 0x0015f80c01007387 */ /* 0x000fe80000100800 */
[----:B------:R-:W-:Y:S04]  /*e2c0*/  STL [R1+0x1634], R12 ;  /* 0x0016340c01007387 */ /* 0x000fe80000100800 */
[----:B------:R-:W-:Y:S04]  /*e2d0*/  STL [R1+0x1638], R12 ;  /* 0x0016380c01007387 */ /* 0x000fe80000100800 */
[----:B----4-:R0:W-:Y:S04]  /*e2e0*/  STL [R1+0x24], R18 ;  /* 0x0000241201007387 */ /* 0x0101e80000100800 */
[----:B0-----:R-:W3:Y:S04]  /*e2f0*/  LDL.LU R18, [R1+0x172c] ;  /* 0x00172c0001127983 */ /* 0x001ee80000300800 */
[----:B------:R-:W4:Y:S04]  /*e300*/  LDL R4, [R1+0x968] ;  /* 0x0009680001047983 */ /* 0x000f280000100800 */
[----:B------:R-:W4:Y:S01]  /*e310*/  LDL R5, [R1+0x96c] ;  /* 0x00096c0001057983 */ /* 0x000f220000100800 */
[----:B------:R-:W-:-:S02]  /*e320*/  ISETP.GT.AND P2, PT, R13, 0x22, PT ;  /* 0x000000220d00780c */ /* 0x000fc40003f44270 */
[----:B--2---:R-:W-:-:S11]  /*e330*/  PRMT R17, RZ, 0x7610, R17 ;  /* 0x00007610ff117816 */ /* 0x004fd60000000011 */
        /* <DEDUP_REMOVED lines=63> */
[----:B------:R0:W2:Y:S04]  /*e730*/  @P0 LDG.E.U16 R17, desc[UR6][R4.64] ;  /* 0x0000000604110981 */ /* 0x0000a8000c1e1500 */
        /* <DEDUP_REMOVED lines=8> */
[----:B--2---:R-:W-:Y:S04]  /*e7c0*/  STL [R1+0x15f0], R17 ;  /* 0x0015f01101007387 */ /* 0x004fe80000100800 */
[----:B------:R-:W-:Y:S04]  /*e7d0*/  STL [R1+0x15fc], R17 ;  /* 0x0015fc1101007387 */ /* 0x000fe80000100800 */
[----:B------:R-:W-:Y:S04]  /*e7e0*/  STL [R1+0x1600], R17 ;  /* 0x0016001101007387 */ /* 0x000fe80000100800 */
[----:B----4-:R0:W-:Y:S04]  /*e7f0*/  STL [R1+0x1c], R19 ;  /* 0x00001c1301007387 */ /* 0x0101e80000100800 */
        /* <DEDUP_REMOVED lines=158> */
[----:B--2---:R-:W-:Y:S01]  /*f1e0*/  STL [R1+0x15e8], R19 ;  /* 0x0015e81301007387 */ /* 0x004fe20000100800 */
[----:B------:R-:W-:-:S03]  /*f1f0*/  ISETP.GT.AND P2, PT, R13, 0x3a, PT ;  /* 0x0000003a0d00780c */ /* 0x000fc60003f44270 */
[----:B----4-:R0:W-:Y:S04]  /*f200*/  STL [R1], R21 ;  /* 0x0000001501007387 */ /* 0x0101e80000100800 */
        /* <DEDUP_REMOVED lines=67> */
[----:B------:R-:W3:Y:S04]  /*f640*/  @P0 LDG.E.U16 R11, desc[UR6][R4.64] ;  /* 0x00000006040b0981 */ /* 0x000ee8000c1e1500 */
[----:B------:R-:W4:Y:S04]  /*f650*/  LDL R4, [R1+0x870] ;  /* 0x0008700001047983 */ /* 0x000f280000100800 */
[----:B------:R-:W4:Y:S01]  /*f660*/  LDL R5, [R1+0x874] ;  /* 0x0008740001057983 */ /* 0x000f220000100800 */
[----:B------:R-:W-:Y:S02]  /*f670*/  ISETP.GT.AND P1, PT, R13, 0x41, PT ;  /* 0x000000410d00780c */ /* 0x000fe40003f24270 */
[----:B--2---:R-:W-:Y:S01]  /*f680*/  PRMT R21, RZ, 0x7610, R21 ;  /* 0x00007610ff157816 */ /* 0x004fe20000000015 */
[----:B---3--:R-:W-:Y:S10]  /*f690*/  STL [R1+0x15e4], R11 ;  /* 0x0015e40b01007387 */ /* 0x008ff40000100800 */
        /* <DEDUP_REMOVED lines=11> */
[----:B------:R-:W3:Y:S04]  /*f750*/  @P2 LDG.E.U16 R10, desc[UR6][R4.64] ;  /* 0x00000006040a2981 */ /* 0x000ee8000c1e1500 */
[----:B--2---:R-:W-:Y:S04]  /*f760*/  STL [R1+0x15ac], R21 ;  /* 0x0015ac1501007387 */ /* 0x004fe80000100800 */
[----:B------:R-:W-:Y:S04]  /*f770*/  STL [R1+0x15b0], R21 ;  /* 0x0015b01501007387 */ /* 0x000fe80000100800 */
[----:B------:R-:W-:Y:S04]  /*f780*/  STL [R1+0x15e0], R21 ;  /* 0x0015e01501007387 */ /* 0x000fe80000100800 */
[----:B---3--:R0:W-:Y:S04]  /*f790*/  STL [R1+0x21c], R10 ;  /* 0x00021c0a01007387 */ /* 0x0081e80000100800 */
[----:B0-----:R-:W2:Y:S04]  /*f7a0*/  LDL.LU R10, [R1+0x16bc] ;  /* 0x0016bc00010a7983 */ /* 0x001ea80000300800 */
[----:B------:R-:W3:Y:S04]  /*f7b0*/  LDL R4, [R1+0x860] ;  /* 0x0008600001047983 */ /* 0x000ee80000100800 */
[----:B------:R-:W3:Y:S01]  /*f7c0*/  LDL R5, [R1+0x864] ;  /* 0x0008640001057983 */ /* 0x000ee20000100800 */
[----:B------:R-:W-:-:S02]  /*f7d0*/  ISETP.GT.AND P3, PT, R13, 0x43, PT ;  /* 0x000000430d00780c */ /* 0x000fc40003f64270 */
[----:B------:R-:W-:-:S11]  /*f7e0*/  PRMT R26, RZ, 0x7610, R26 ;  /* 0x00007610ff1a7816 */ /* 0x000fd6000000001a */
        /* <DEDUP_REMOVED lines=57> */
[----:B---3--:R-:W-:-:S11]  /*fb80*/  PRMT R26, RZ, 0x7610, R26 ;  /* 0x00007610ff1a7816 */ /* 0x008fd6000000001a */
[----:B0-----:R-:W-:-:S04]  /*fb90*/  @P1 LOP3.LUT R5, R5, R4, RZ, 0x3c, !PT ;  /* 0x0000000405051212 */ /* 0x001fc800078e3cff */
        /* <DEDUP_REMOVED lines=12> */
[----:B------:R-:W-:Y:S01]  /*fc60*/  STL [R1+0x15b4], R26 ;  /* 0x0015b41a01007387 */ /* 0x000fe20000100800 */
[----:B------:R-:W-:-:S03]  /*fc70*/  ISETP.GT.AND P3, PT, R13, 0x4b, PT ;  /* 0x0000004b0d00780c */ /* 0x000fc60003f64270 */
[----:B----4-:R0:W-:Y:S04]  /*fc80*/  STL [R1+0x18], R9 ;  /* 0x0000180901007387 */ /* 0x0101e80000100800 */
[----:B0-----:R-:W3:Y:S04]  /*fc90*/  LDL.LU R9, [R1+0x16a4] ;  /* 0x0016a40001097983 */ /* 0x001ee80000300800 */
[----:B------:R-:W4:Y:S04]  /*fca0*/  LDL R4, [R1+0x820] ;  /* 0x0008200001047983 */ /* 0x000f280000100800 */
[----:B------:R-:W4:Y:S01]  /*fcb0*/  LDL R5, [R1+0x824] ;  /* 0x0008240001057983 */ /* 0x000f220000100800 */
[----:B------:R-:W-:-:S02]  /*fcc0*/  PRMT R27, RZ, 0x7610, R27 ;  /* 0x00007610ff1b7816 */ /* 0x000fc4000000001b */
[----:B----4-:R-:W-:-:S04]  /*fcd0*/  @P3 LOP3.LUT R5, R5, R4, RZ, 0x3c, !PT ;  /* 0x0000000405053212 */ /* 0x010fc800078e3cff */
[----:B------:R-:W-:-:S04]  /*fce0*/  @P3 LOP3.LUT R4, R5, R4, RZ, 0x3c, !PT ;  /* 0x0000000405043212 */ /* 0x000fc800078e3cff */
[----:B------:R-:W-:-:S05]  /*fcf0*/  @P3 LOP3.LUT R5, R5, R4, RZ, 0x3c, !PT ;  /* 0x0000000405053212 */ /* 0x000fca00078e3cff */
[----:B------:R-:W4:Y:S01]  /*fd00*/  @P3 LDG.E.U16 R27, desc[UR6][R4.64] ;  /* 0x00000006041b3981 */ /* 0x000f22000c1e1500 */
[----:B------:R-:W-:-:S03]  /*fd10*/  ISETP.GT.AND P0, PT, R13, 0x4c, PT ;  /* 0x0000004c0d00780c */ /* 0x000fc60003f04270 */
[----:B----4-:R0:W-:Y:S04]  /*fd20*/  STL [R1+0x254], R27 ;  /* 0x0002541b01007387 */ /* 0x0101e80000100800 */
[----:B0-----:R-:W4:Y:S04]  /*fd30*/  LDL.LU R27, [R1+0x16a0] ;  /* 0x0016a000011b7983 */ /* 0x001f280000300800 */
[----:B------:R-:W2:Y:S04]  /*fd40*/  LDL R4, [R1+0x818] ;  /* 0x0008180001047983 */ /* 0x000ea80000100800 */
[----:B------:R-:W2:Y:S01]  /*fd50*/  LDL R5, [R1+0x81c] ;  /* 0x00081c0001057983 */ /* 0x000ea20000100800 */
[----:B---3--:R-:W-:-:S02]  /*fd60*/  PRMT R9, RZ, 0x7610, R9 ;  /* 0x00007610ff097816 */ /* 0x008fc40000000009 */
[----:B--2---:R-:W-:-:S04]  /*fd70*/  @P0 LOP3.LUT R5, R5, R4, RZ, 0x3c, !PT ;  /* 0x0000000405050212 */ /* 0x004fc800078e3cff */
[----:B------:R-:W-:-:S04]  /*fd80*/  @P0 LOP3.LUT R4, R5, R4, RZ, 0x3c, !PT ;  /* 0x0000000405040212 */ /* 0x000fc800078e3cff */
[----:B------:R-:W-:-:S05]  /*fd90*/  @P0 LOP3.LUT R5, R5, R4, RZ, 0x3c, !PT ;  /* 0x0000000405050212 */ /* 0x000fca00078e3cff */
[----:B------:R-:W2:Y:S01]  /*fda0*/  @P0 LDG.E.U16 R9, desc[UR6][R4.64] ;  /* 0x0000000604090981 */ /* 0x000ea2000c1e1500 */
[----:B------:R-:W-:-:S03]  /*fdb0*/  ISETP.GT.AND P1, PT, R13, 0x4d, PT ;  /* 0x0000004d0d00780c */ /* 0x000fc60003f24270 */
[----:B--2---:R0:W-:Y:S04]  /*fdc0*/  STL [R1+0x270], R9 ;  /* 0x0002700901007387 */ /* 0x0041e80000100800 */
[----:B0-----:R-:W2:Y:S04]  /*fdd0*/  LDL.LU R9, [R1+0x169c] ;  /* 0x00169c0001097983 */ /* 0x001ea80000300800 */
[----:B------:R-:W3:Y:S04]  /*fde0*/  LDL R4, [R1+0x810] ;  /* 0x0008100001047983 */ /* 0x000ee80000100800 */
[----:B------:R-:W3:Y:S01]  /*fdf0*/  LDL R5, [R1+0x814] ;  /* 0x0008140001057983 */ /* 0x000ee20000100800 */
[----:B----4-:R-:W-:-:S02]  /*fe00*/  PRMT R27, RZ, 0x7610, R27 ;  /* 0x00007610ff1b7816 */ /* 0x010fc4000000001b */
        /* <DEDUP_REMOVED lines=58> */
[----:B------:R-:W-:-:S11]  /*101b0*/  PRMT R8, RZ, 0x7610, R8 ;  /* 0x00007610ff087816 */ /* 0x000fd60000000008 */
        /* <DEDUP_REMOVED lines=22> */
[----:B--2---:R0:W-:Y:S04]  /*10320*/  STL [R1+0x258], R15 ;  /* 0x0002580f01007387 */ /* 0x0041e80000100800 */
[----:B0-----:R-:W2:Y:S04]  /*10330*/  LDL R15, [R1+0x7b4] ;  /* 0x0007b400010f7983 */ /* 0x001ea80000100800 */
[----:B---3--:R0:W-:Y:S04]  /*10340*/  STL [R1+0x250], R24 ;  /* 0x0002501801007387 */ /* 0x0081e80000100800 */
[----:B0-----:R-:W3:Y:S04]  /*10350*/  LDL.LU R24, [R1+0x1684] ;  /* 0x0016840001187983 */ /* 0x001ee80000300800 */
[----:B------:R-:W2:Y:S04]  /*10360*/  LDL R4, [R1+0x7c8] ;  /* 0x0007c80001047983 */ /* 0x000ea80000100800 */
[----:B------:R-:W2:Y:S01]  /*10370*/  LDL R5, [R1+0x7cc] ;  /* 0x0007cc0001057983 */ /* 0x000ea20000100800 */
[----:B------:R-:W-:-:S02]  /*10380*/  ISETP.GT.AND P1, PT, R13, 0x56, PT ;  /* 0x000000560d00780c */ /* 0x000fc40003f24270 */
[----:B----4-:R-:W-:-:S11]  /*10390*/  PRMT R8, RZ, 0x7610, R8 ;  /* 0x00007610ff087816 */ /* 0x010fd60000000008 */
[----:B--2---:R-:W-:-:S04]  /*103a0*/  @P1 LOP3.LUT R5, R5, R4, RZ, 0x3c, !PT ;  /* 0x0000000405051212 */ /* 0x004fc800078e3cff */
        /* <DEDUP_REMOVED lines=19> */
[----:B------:R-:W-:Y:S02]  /*104e0*/  ISETP.GT.AND P4, PT, R13, 0x59, PT ;  /* 0x000000590d00780c */ /* 0x000fe40003f84270 */
[----:B----4-:R-:W-:-:S04]  /*104f0*/  @P3 LOP3.LUT R5, R5, R4, RZ, 0x3c, !PT ;  /* 0x0000000405053212 */ /* 0x010fc800078e3cff */
[----:B------:R-:W-:-:S04]  /*10500*/  @P3 LOP3.LUT R4, R5, R4, RZ, 0x3c, !PT ;  /* 0x0000000405043212 */ /* 0x000fc800078e3cff */
[----:B------:R-:W-:-:S05]  /*10510*/  @P3 LOP3.LUT R5, R5, R4, RZ, 0x3c, !PT ;  /* 0x0000000405053212 */ /* 0x000fca00078e3cff */
[----:B------:R0:W2:Y:S04]  /*10520*/  @P3 LDG.E.U16 R8, desc[UR6][R4.64] ;  /* 0x0000000604083981 */ /* 0x0000a8000c1e1500 */
[----:B------:R-:W4:Y:S01]  /*10530*/  LDL R5, [R1+0x7b0] ;  /* 0x0007b00001057983 */ /* 0x000f220000100800 */
[----:B---3--:R-:W-:Y:S01]  /*10540*/  PRMT R24, RZ, 0x7610, R24 ;  /* 0x00007610ff187816 */ /* 0x008fe20000000018 */
[----:B0-----:R-:W-:Y:S01]  /*10550*/  @P4 IMAD.MOV.U32 R4, RZ, RZ, R15 ;  /* 0x000000ffff044224 */ /* 0x001fe200078e000f */
[----:B------:R-:W-:Y:S01]  /*10560*/  ISETP.GT.AND P0, PT, R13, 0x5a, PT ;  /* 0x0000005a0d00780c */ /* 0x000fe20003f04270 */
[----:B------:R-:W3:Y:S04]  /*10570*/  LDL R15, [R1+0x78c] ;  /* 0x00078c00010f7983 */ /* 0x000ee80000100800 */
[----:B----4-:R0:W4:Y:S04]  /*10580*/  @P4 LDG.E.U16 R24, desc[UR6][R4.64] ;  /* 0x0000000604184981 */ /* 0x010128000c1e1500 */
[----:B------:R-:W0:Y:S04]  /*10590*/  LDL R4, [R1+0x7a8] ;  /* 0x0007a80001047983 */ /* 0x000e280000100800 */
[----:B------:R-:W0:Y:S01]  /*105a0*/  LDL R5, [R1+0x7ac] ;  /* 0x0007ac0001057983 */ /* 0x000e220000100800 */
[----:B------:R-:W-:-:S02]  /*105b0*/  PRMT R14, RZ, 0x7610, R14 ;  /* 0x00007610ff0e7816 */ /* 0x000fc4000000000e */
[----:B0-----:R-:W-:-:S04]  /*105c0*/  @P0 LOP3.LUT R5, R5, R4, RZ, 0x3c, !PT ;  /* 0x0000000405050212 */ /* 0x001fc800078e3cff */
[----:B------:R-:W-:-:S04]  /*105d0*/  @P0 LOP3.LUT R4, R5, R4, RZ, 0x3c, !PT ;  /* 0x0000000405040212 */ /* 0x000fc800078e3cff */
[----:B------:R-:W-:-:S05]  /*105e0*/  @P0 LOP3.LUT R5, R5, R4, RZ, 0x3c, !PT ;  /* 0x0000000405050212 */ /* 0x000fca00078e3cff */
[----:B------:R-:W2:Y:S04]  /*105f0*/  @P0 LDG.E.U16 R14, desc[UR6][R4.64] ;  /* 0x00000006040e0981 */ /* 0x000ea8000c1e1500 */
[----:B----4-:R-:W-:Y:S04]  /*10600*/  STL [R1+0x15c4], R24 ;  /* 0x0015c41801007387 */ /* 0x010fe80000100800 */
[----:B------:R-:W-:Y:S01]  /*10610*/  STL [R1+0x15c8], R24 ;  /* 0x0015c81801007387 */ /* 0x000fe20000100800 */
[----:B------:R-:W-:-:S03]  /*10620*/  ISETP.GT.AND P1, PT, R13, 0x5b, PT ;  /* 0x0000005b0d00780c */ /* 0x000fc60003f24270 */
[----:B--2---:R0:W-:Y:S04]  /*10630*/  STL [R1+0x8], R14 ;  /* 0x0000080e01007387 */ /* 0x0041e80000100800 */
[----:B0-----:R-:W2:Y:S04]  /*10640*/  LDL.LU R14, [R1+0x1678] ;  /* 0x00167800010e7983 */ /* 0x001ea80000300800 */
        /* <DEDUP_REMOVED lines=20> */
[----:B------:R-:W3:Y:S04]  /*10790*/  LDL R4, [R1+0x790] ;  /* 0x0007900001047983 */ /* 0x000ee80000100800 */
[----:B------:R-:W3:Y:S01]  /*107a0*/  LDL R5, [R1+0x794] ;  /* 0x0007940001057983 */ /* 0x000ee20000100800 */
[----:B------:R-:W-:-:S02]  /*107b0*/  PRMT R22, RZ, 0x7610, R22 ;  /* 0x00007610ff167816 */ /* 0x000fc40000000016 */
[----:B---3--:R-:W-:-:S04]  /*107c0*/  @P1 LOP3.LUT R5, R5, R4, RZ, 0x3c, !PT ;  /* 0x0000000405051212 */ /* 0x008fc800078e3cff */
[----:B------:R-:W-:-:S04]  /*107d0*/  @P1 LOP3.LUT R4, R5, R4, RZ, 0x3c, !PT ;  /* 0x0000000405041212 */ /* 0x000fc800078e3cff */
[----:B------:R-:W-:-:S05]  /*107e0*/  @P1 LOP3.LUT R5, R5, R4, RZ, 0x3c, !PT ;  /* 0x0000000405051212 */ /* 0x000fca00078e3cff */
[----:B------:R-:W3:Y:S01]  /*107f0*/  @P1 LDG.E.U16 R22, desc[UR6][R4.64] ;  /* 0x0000000604161981 */ /* 0x000ee2000c1e1500 */
[C---:B------:R-:W-:Y:S02]  /*10800*/  ISETP.GT.AND P0, PT, R13.reuse, 0x5e, PT ;  /* 0x0000005e0d00780c */ /* 0x040fe40003f04270 */
[----:B--2---:R-:W-:Y:S01]  /*10810*/  PRMT R14, RZ, 0x7610, R14 ;  /* 0x00007610ff0e7816 */ /* 0x004fe2000000000e */
[----:B---3--:R0:W-:Y:S04]  /*10820*/  STL [R1+0x238], R22 ;  /* 0x0002381601007387 */ /* 0x0081e80000100800 */
[----:B0-----:R-:W2:Y:S04]  /*10830*/  LDL.LU R22, [R1+0x166c] ;  /* 0x00166c0001167983 */ /* 0x001ea80000300800 */
[----:B------:R-:W3:Y:S02]  /*10840*/  LDL R5, [R1+0x788] ;  /* 0x0007880001057983 */ /* 0x000ee40000100800 */
[----:B------:R-:W-:Y:S01]  /*10850*/  @P0 IMAD.MOV.U32 R4, RZ, RZ, R15 ;  /* 0x000000ffff040224 */ /* 0x000fe200078e000f */
[----:B------:R-:W-:-:S02]  /*10860*/  ISETP.GT.AND P1, PT, R13, 0x5f, PT ;  /* 0x0000005f0d00780c */ /* 0x000fc40003f24270 */
[----:B------:R-:W-:Y:S01]  /*10870*/  PRMT R29, RZ, 0x7610, R29 ;  /* 0x00007610ff1d7816 */ /* 0x000fe2000000001d */
[----:B------:R-:W2:Y:S04]  /*10880*/  LDL R15, [R1+0x768] ;  /* 0x00076800010f7983 */ /* 0x000ea80000100800 */
[----:B---3--:R0:W3:Y:S04]  /*10890*/  @P0 LDG.E.U16 R14, desc[UR6][R4.64] ;  /* 0x00000006040e0981 */ /* 0x0080e8000c1e1500 */
[----:B------:R-:W0:Y:S04]  /*108a0*/  LDL R4, [R1+0x780] ;  /* 0x0007800001047983 */ /* 0x000e280000100800 */
[----:B------:R-:W0:Y:S02]  /*108b0*/  LDL R5, [R1+0x784] ;  /* 0x0007840001057983 */ /* 0x000e240000100800 */
[----:B0-----:R-:W-:-:S04]  /*108c0*/  @P1 LOP3.LUT R5, R5, R4, RZ, 0x3c, !PT ;  /* 0x0000000405051212 */ /* 0x001fc800078e3cff */
[----:B------:R-:W-:-:S04]  /*108d0*/  @P1 LOP3.LUT R4, R5, R4, RZ, 0x3c, !PT ;  /* 0x0000000405041212 */ /* 0x000fc800078e3cff */
[----:B------:R-:W-:-:S05]  /*108e0*/  @P1 LOP3.LUT R5, R5, R4, RZ, 0x3c, !PT ;  /* 0x0000000405051212 */ /* 0x000fca00078e3cff */
[----:B------:R-:W4:Y:S04]  /*108f0*/  @P1 LDG.E.U16 R29, desc[UR6][R4.64] ;  /* 0x00000006041d1981 */ /* 0x000f28000c1e1500 */
[----:B---3--:R0:W-:Y:S04]  /*10900*/  STL [R1+0x234], R14 ;  /* 0x0002340e01007387 */ /* 0x0081e80000100800 */
[----:B0-----:R-:W3:Y:S04]  /*10910*/  LDL R14, [R1+0x76c] ;  /* 0x00076c00010e7983 */ /* 0x001ee80000100800 */
[----:B----4-:R0:W-:Y:S04]  /*10920*/  STL [R1+0x22c], R29 ;  /* 0x00022c1d01007387 */ /* 0x0101e80000100800 */
[----:B0-----:R-:W4:Y:S04]  /*10930*/  LDL.LU R29, [R1+0x1668] ;  /* 0x00166800011d7983 */ /* 0x001f280000300800 */
[----:B------:R-:W2:Y:S04]  /*10940*/  LDL R4, [R1+0x778] ;  /* 0x0007780001047983 */ /* 0x000ea80000100800 */
[----:B------:R-:W2:Y:S01]  /*10950*/  LDL R5, [R1+0x77c] ;  /* 0x00077c0001057983 */ /* 0x000ea20000100800 */
[----:B------:R-:W-:-:S02]  /*10960*/  ISETP.GT.AND P0, PT, R13, 0x60, PT ;  /* 0x000000600d00780c */ /* 0x000fc40003f04270 */
[----:B------:R-:W-:-:S11]  /*10970*/  PRMT R7, RZ, 0x7610, R7 ;  /* 0x00007610ff077816 */ /* 0x000fd60000000007 */
        /* <DEDUP_REMOVED lines=11> */
[----:B------:R3:W2:Y:S01]  /*10a30*/  @P1 LDG.E.U16 R22, desc[UR6][R4.64] ;  /* 0x0000000604161981 */ /* 0x0006a2000c1e1500 */
[----:B------:R-:W-:Y:S02]  /*10a40*/  ISETP.GT.AND P0, PT, R13, 0x62, PT ;  /* 0x000000620d00780c */ /* 0x000fe40003f04270 */
[----:B----4-:R-:W-:-:S11]  /*10a50*/  PRMT R29, RZ, 0x7610, R29 ;  /* 0x00007610ff1d7816 */ /* 0x010fd6000000001d */
[----:B---3--:R-:W-:Y:S02]  /*10a60*/  @P0 IMAD.MOV.U32 R4, RZ, RZ, R14 ;  /* 0x000000ffff040224 */ /* 0x008fe400078e000e */
[----:B------:R-:W-:-:S05]  /*10a70*/  @P0 IMAD.MOV.U32 R5, RZ, RZ, R15 ;  /* 0x000000ffff050224 */ /* 0x000fca00078e000f */
[----:B------:R0:W3:Y:S04]  /*10a80*/  @P0 LDG.E.U16 R29, desc[UR6][R4.64] ;  /* 0x00000006041d0981 */ /* 0x0000e8000c1e1500 */
[----:B--2---:R-:W-:Y:S04]  /*10a90*/  STL [R1+0x15a4], R22 ;  /* 0x0015a41601007387 */ /* 0x004fe80000100800 */
[----:B------:R-:W-:Y:S04]  /*10aa0*/  STL [R1+0x15cc], R22 ;  /* 0x0015cc1601007387 */ /* 0x000fe80000100800 */
[----:B------:R-:W-:Y:S04]  /*10ab0*/  STL [R1+0x15d0], R22 ;  /* 0x0015d01601007387 */ /* 0x000fe80000100800 */
[----:B------:R-:W0:Y:S04]  /*10ac0*/  LDL R4, [R1+0x760] ;  /* 0x0007600001047983 */ /* 0x000e280000100800 */
[----:B------:R-:W0:Y:S01]  /*10ad0*/  LDL R5, [R1+0x764] ;  /* 0x0007640001057983 */ /* 0x000e220000100800 */
[----:B------:R-:W-:-:S02]  /*10ae0*/  ISETP.GT.AND P1, PT, R13, 0x63, PT ;  /* 0x000000630d00780c */ /* 0x000fc40003f24270 */
[----:B------:R-:W-:Y:S01]  /*10af0*/  PRMT R6, RZ, 0x7610, R6 ;  /* 0x00007610ff067816 */ /* 0x000fe20000000006 */
[----:B------:R-:W2:Y:S04]  /*10b00*/  LDL R15, [R1+0x748] ;  /* 0x00074800010f7983 */ /* 0x000ea80000100800 */
[----:B------:R-:W4:Y:S06]  /*10b10*/  LDL R14, [R1+0x74c] ;  /* 0x00074c00010e7983 */ /* 0x000f2c0000100800 */
[----:B0-----:R-:W-:-:S04]  /*10b20*/  @P1 LOP3.LUT R5, R5, R4, RZ, 0x3c, !PT ;  /* 0x0000000405051212 */ /* 0x001fc800078e3cff */
[----:B------:R-:W-:-:S04]  /*10b30*/  @P1 LOP3.LUT R4, R5, R4, RZ, 0x3c, !PT ;  /* 0x0000000405041212 */ /* 0x000fc800078e3cff */
[----:B------:R-:W-:-:S05]  /*10b40*/  @P1 LOP3.LUT R5, R5, R4, RZ, 0x3c, !PT ;  /* 0x0000000405051212 */ /* 0x000fca00078e3cff */
[----:B------:R-:W2:Y:S04]  /*10b50*/  @P1 LDG.E.U16 R6, desc[UR6][R4.64] ;  /* 0x0000000604061981 */ /* 0x000ea8000c1e1500 */
[----:B---3--:R-:W-:Y:S04]  /*10b60*/  STL [R1+0x15a0], R29 ;  /* 0x0015a01d01007387 */ /* 0x008fe80000100800 */
[----:B------:R-:W-:Y:S04]  /*10b70*/  STL [R1+0x15d4], R29 ;  /* 0x0015d41d01007387 */ /* 0x000fe80000100800 */
[----:B------:R-:W-:Y:S04]  /*10b80*/  STL [R1+0x15d8], R29 ;  /* 0x0015d81d01007387 */ /* 0x000fe80000100800 */
[----:B------:R-:W-:Y:S04]  /*10b90*/  STL [R1+0x15dc], R29 ;  /* 0x0015dc1d01007387 */ /* 0x000fe80000100800 */
[----:B--2---:R0:W-:Y:S04]  /*10ba0*/  STL [R1+0x1f4], R6 ;  /* 0x0001f40601007387 */ /* 0x0041e80000100800 */
        /* <DEDUP_REMOVED lines=15> */
[----:B------:R-:W-:Y:S02]  /*10ca0*/  ISETP.GT.AND P0, PT, R13, 0x66, PT ;  /* 0x000000660d00780c */ /* 0x000fe40003f04270 */
[----:B----4-:R-:W-:-:S04]  /*10cb0*/  @P1 LOP3.LUT R5, R5, R4, RZ, 0x3c, !PT ;  /* 0x0000000405051212 */ /* 0x010fc800078e3cff */
[----:B------:R-:W-:-:S04]  /*10cc0*/  @P1 LOP3.LUT R4, R5, R4, RZ, 0x3c, !PT ;  /* 0x0000000405041212 */ /* 0x000fc800078e3cff */
[----:B------:R-:W-:-:S05]  /*10cd0*/  @P1 LOP3.LUT R5, R5, R4, RZ, 0x3c, !PT ;  /* 0x0000000405051212 */ /* 0x000fca00078e3cff */
[----:B------:R0:W4:Y:S01]  /*10ce0*/  @P1 LDG.E.U16 R26, desc[UR6][R4.64] ;  /* 0x00000006041a1981 */ /* 0x000122000c1e1500 */
[----:B------:R-:W-:Y:S01]  /*10cf0*/  PRMT R2, RZ, 0x7610, R2 ;  /* 0x00007610ff027816 */ /* 0x000fe20000000002 */
[----:B0-----:R-:W-:Y:S02]  /*10d00*/  @P0 IMAD.MOV.U32 R4, RZ, RZ, R14 ;  /* 0x000000ffff040224 */ /* 0x001fe400078e000e */
[----:B------:R-:W-:Y:S01]  /*10d10*/  @P0 IMAD.MOV.U32 R5, RZ, RZ, R15 ;  /* 0x000000ffff050224 */ /* 0x000fe200078e000f */
[----:B------:R-:W3:Y:S04]  /*10d20*/  LDL R14, [R1+0x6fc] ;  /* 0x0006fc00010e7983 */ /* 0x000ee80000100800 */
[----:B------:R-:W3:Y:S04]  /*10d30*/  LDL R15, [R1+0x6f8] ;  /* 0x0006f800010f7983 */ /* 0x000ee80000100800 */
[----:B------:R0:W2:Y:S04]  /*10d40*/  @P0 LDG.E.U16 R2, desc[UR6][R4.64] ;  /* 0x0000000604020981 */ /* 0x0000a8000c1e1500 */
[----:B----4-:R1:W-:Y:S04]  /*10d50*/  STL [R1+0x218], R26 ;  /* 0x0002181a01007387 */ /* 0x0103e80000100800 */
[----:B------:R-:W0:Y:S04]  /*10d60*/  LDL R4, [R1+0x740] ;  /* 0x0007400001047983 */ /* 0x000e280000100800 */
[----:B------:R-:W0:Y:S01]  /*10d70*/  LDL R5, [R1+0x744] ;  /* 0x0007440001057983 */ /* 0x000e220000100800 */
[----:B------:R-:W-:-:S02]  /*10d80*/  ISETP.GT.AND P1, PT, R13, 0x67, PT ;  /* 0x000000670d00780c */ /* 0x000fc40003f24270 */
[----:B------:R-:W-:Y:S01]  /*10d90*/  PRMT R28, RZ, 0x7610, R28 ;  /* 0x00007610ff1c7816 */ /* 0x000fe2000000001c */
[----:B-1----:R-:W4:Y:S10]  /*10da0*/  LDL R26, [R1+0x6bc] ;  /* 0x0006bc00011a7983 */ /* 0x002f340000100800 */
[----:B0-----:R-:W-:-:S04]  /*10db0*/  @P1 LOP3.LUT R5, R5, R4, RZ, 0x3c, !PT ;  /* 0x0000000405051212 */ /* 0x001fc800078e3cff */
[----:B------:R-:W-:-:S04]  /*10dc0*/  @P1 LOP3.LUT R4, R5, R4, RZ, 0x3c, !PT ;  /* 0x0000000405041212 */ /* 0x000fc800078e3cff */
[----:B------:R-:W-:-:S05]  /*10dd0*/  @P1 LOP3.LUT R5, R5, R4, RZ, 0x3c, !PT ;  /* 0x0000000405051212 */ /* 0x000fca00078e3cff */
[----:B------:R-:W3:Y:S04]  /*10de0*/  @P1 LDG.E.U16 R28, desc[UR6][R4.64] ;  /* 0x00000006041c1981 */ /* 0x000ee8000c1e1500 */
[----:B--2---:R-:W-:Y:S01]  /*10df0*/  STL [R1+0x1598], R2 ;  /* 0x0015980201007387 */ /* 0x004fe20000100800 */
[----:B------:R-:W-:-:S03]  /*10e00*/  ISETP.GT.AND P0, PT, R13, 0x68, PT ;  /* 0x000000680d00780c */ /* 0x000fc60003f04270 */
[----:B---3--:R0:W-:Y:S04]  /*10e10*/  STL [R1+0x1f8], R28 ;  /* 0x0001f81c01007387 */ /* 0x0081e80000100800 */
[----:B0-----:R-:W2:Y:S04]  /*10e20*/  LDL.LU R28, [R1+0x165c] ;  /* 0x00165c00011c7983 */ /* 0x001ea80000300800 */
[----:B------:R-:W3:Y:S04]  /*10e30*/  LDL R4, [R1+0x738] ;  /* 0x0007380001047983 */ /* 0x000ee80000100800 */
[----:B------:R-:W3:Y:S01]  /*10e40*/  LDL R5, [R1+0x73c] ;  /* 0x00073c0001057983 */ /* 0x000ee20000100800 */
[----:B------:R-:W-:-:S02]  /*10e50*/  PRMT R6, RZ, 0x7610, R6 ;  /* 0x00007610ff067816 */ /* 0x000fc40000000006 */
[----:B---3--:R-:W-:-:S04]  /*10e60*/  @P0 LOP3.LUT R5, R5, R4, RZ, 0x3c, !PT ;  /* 0x0000000405050212 */ /* 0x008fc800078e3cff */
[----:B------:R-:W-:-:S04]  /*10e70*/  @P0 LOP3.LUT R4, R5, R4, RZ, 0x3c, !PT ;  /* 0x0000000405040212 */ /* 0x000fc800078e3cff */
[----:B------:R-:W-:-:S05]  /*10e80*/  @P0 LOP3.LUT R5, R5, R4, RZ, 0x3c, !PT ;  /* 0x0000000405050212 */ /* 0x000fca00078e3cff */
[----:B------:R0:W3:Y:S04]  /*10e90*/  @P0 LDG.E.U16 R6, desc[UR6][R4.64] ;  /* 0x0000000604060981 */ /* 0x0000e8000c1e1500 */
[----:B------:R-:W0:Y:S04]  /*10ea0*/  LDL R4, [R1+0x730] ;  /* 0x0007300001047983 */ /* 0x000e280000100800 */
[----:B------:R-:W0:Y:S01]  /*10eb0*/  LDL R5, [R1+0x734] ;  /* 0x0007340001057983 */ /* 0x000e220000100800 */
[C---:B------:R-:W-:Y:S02]  /*10ec0*/  ISETP.GT.AND P1, PT, R13.reuse, 0x69, PT ;  /* 0x000000690d00780c */ /* 0x040fe40003f24270 */
[----:B------:R-:W-:-:S02]  /*10ed0*/  ISETP.GT.AND P0, PT, R13, 0x70, PT ;  /* 0x000000700d00780c */ /* 0x000fc40003f04270 */
[----:B------:R-:W-:-:S09]  /*10ee0*/  PRMT R20, RZ, 0x7610, R20 ;  /* 0x00007610ff147816 */ /* 0x000fd20000000014 */
[----:B0-----:R-:W-:-:S04]  /*10ef0*/  @P1 LOP3.LUT R5, R5, R4, RZ, 0x3c, !PT ;  /* 0x0000000405051212 */ /* 0x001fc800078e3cff */
[----:B------:R-:W-:-:S04]  /*10f00*/  @P1 LOP3.LUT R4, R5, R4, RZ, 0x3c, !PT ;  /* 0x0000000405041212 */ /* 0x000fc800078e3cff */
[----:B------:R-:W-:-:S05]  /*10f10*/  @P1 LOP3.LUT R5, R5, R4, RZ, 0x3c, !PT ;  /* 0x0000000405051212 */ /* 0x000fca00078e3cff */
[----:B------:R0:W3:Y:S02]  /*10f20*/  @P1 LDG.E.U16 R20, desc[UR6][R4.64] ;  /* 0x0000000604141981 */ /* 0x0000e4000c1e1500 */
[----:B0-----:R-:W-:-:S06]  /*10f30*/  PRMT R5, RZ, 0x7610, R5 ;  /* 0x00007610ff057816 */ /* 0x001fcc0000000005 */
[----:B------:R4:W3:Y:S04]  /*10f40*/  @P0 LDG.E.U16 R5, desc[UR6][R14.64] ;  /* 0x000000060e050981 */ /* 0x0008e8000c1e1500 */
[----:B------:R-:W2:Y:S01]  /*10f50*/  LDL R15, [R1+0x6b8] ;  /* 0x0006b800010f7983 */ /* 0x000ea20000100800 */
[----:B------:R-:W-:Y:S02]  /*10f60*/  ISETP.GT.AND P1, PT, R13, 0x78, PT ;  /* 0x000000780d00780c */ /* 0x000fe40003f24270 */
[----:B------:R-:W-:-:S11]  /*10f70*/  PRMT R4, RZ, 0x7610, R4 ;  /* 0x00007610ff047816 */ /* 0x000fd60000000004 */
[----:B----4-:R-:W-:Y:S01]  /*10f80*/  @P1 IMAD.MOV.U32 R14, RZ, RZ, R26 ;  /* 0x000000ffff0e1224 */ /* 0x010fe200078e001a */
[----:B------:R-:W-:Y:S01]  /*10f90*/  ISETP.GT.AND P0, PT, R13, 0x6a, PT ;  /* 0x0000006a0d00780c */ /* 0x000fe20003f04270 */
[----:B------:R-:W4:Y:S04]  /*10fa0*/  LDL R26, [R1+0x70c] ;  /* 0x00070c00011a7983 */ /* 0x000f280000100800 */
[----:B--2---:R0:W2:Y:S04]  /*10fb0*/  @P1 LDG.E.U16 R4, desc[UR6][R14.64] ;  /* 0x000000060e041981 */ /* 0x0040a8000c1e1500 */
[----:B------:R-:W0:Y:S04]  /*10fc0*/  LDL R14, [R1+0x728] ;  /* 0x00072800010e7983 */ /* 0x000e280000100800 */
[----:B------:R-:W0:Y:S01]  /*10fd0*/  LDL R15, [R1+0x72c] ;  /* 0x00072c00010f7983 */ /* 0x000e220000100800 */
[----:B------:R-:W-:-:S02]  /*10fe0*/  PRMT R28, RZ, 0x7610, R28 ;  /* 0x00007610ff1c7816 */ /* 0x000fc4000000001c */
[----:B0-----:R-:W-:-:S04]  /*10ff0*/  @P0 LOP3.LUT R15, R15, R14, RZ, 0x3c, !PT ;  /* 0x0000000e0f0f0212 */ /* 0x001fc800078e3cff */
        /* <DEDUP_REMOVED lines=31> */
[C---:B------:R-:W-:Y:S02]  /*111f0*/  ISETP.GT.AND P0, PT, R13.reuse, 0x6e, PT ;  /* 0x0000006e0d00780c */ /* 0x040fe40003f04270 */
[----:B------:R-:W-:Y:S01]  /*11200*/  PRMT R0, RZ, 0x7610, R0 ;  /* 0x00007610ff007816 */ /* 0x000fe20000000000 */
[----:B---3--:R0:W-:Y:S04]  /*11210*/  STL [R1+0x1ec], R3 ;  /* 0x0001ec0301007387 */ /* 0x0081e80000100800 */
[----:B0-----:R-:W3:Y:S04]  /*11220*/  LDL.LU R3, [R1+0x1650] ;  /* 0x0016500001037983 */ /* 0x001ee80000300800 */
[----:B------:R-:W4:Y:S02]  /*11230*/  LDL R15, [R1+0x708] ;  /* 0x00070800010f7983 */ /* 0x000f240000100800 */
[----:B------:R-:W-:Y:S01]  /*11240*/  @P0 IMAD.MOV.U32 R14, RZ, RZ, R26 ;  /* 0x000000ffff0e0224 */ /* 0x000fe200078e001a */
[----:B------:R-:W-:-:S02]  /*11250*/  ISETP.GT.AND P1, PT, R13, 0x6f, PT ;  /* 0x0000006f0d00780c */ /* 0x000fc40003f24270 */
[----:B------:R-:W-:Y:S01]  /*11260*/  PRMT R25, RZ, 0x7610, R25 ;  /* 0x00007610ff197816 */ /* 0x000fe20000000019 */
[----:B------:R-:W2:Y:S04]  /*11270*/  LDL R26, [R1+0x6d8] ;  /* 0x0006d800011a7983 */ /* 0x000ea80000100800 */
[----:B----4-:R0:W4:Y:S04]  /*11280*/  @P0 LDG.E.U16 R0, desc[UR6][R14.64] ;  /* 0x000000060e000981 */ /* 0x010128000c1e1500 */
[----:B------:R-:W0:Y:S04]  /*11290*/  LDL R14, [R1+0x700] ;  /* 0x00070000010e7983 */ /* 0x000e280000100800 */
[----:B------:R-:W0:Y:S02]  /*112a0*/  LDL R15, [R1+0x704] ;  /* 0x00070400010f7983 */ /* 0x000e240000100800 */
[----:B0-----:R-:W-:-:S04]  /*112b0*/  @P1 LOP3.LUT R15, R15, R14, RZ, 0x3c, !PT ;  /* 0x0000000e0f0f1212 */ /* 0x001fc800078e3cff */
[----:B------:R-:W-:-:S04]  /*112c0*/  @P1 LOP3.LUT R14, R15, R14, RZ, 0x3c, !PT ;  /* 0x0000000e0f0e1212 */ /* 0x000fc800078e3cff */
[----:B------:R-:W-:-:S05]  /*112d0*/  @P1 LOP3.LUT R15, R15, R14, RZ, 0x3c, !PT ;  /* 0x0000000e0f0f1212 */ /* 0x000fca00078e3cff */
[----:B------:R-:W3:Y:S04]  /*112e0*/  @P1 LDG.E.U16 R25, desc[UR6][R14.64] ;  /* 0x000000060e191981 */ /* 0x000ee8000c1e1500 */
[----:B----4-:R0:W-:Y:S04]  /*112f0*/  STL [R1+0x1e8], R0 ;  /* 0x0001e80001007387 */ /* 0x0101e80000100800 */
[----:B0-----:R-:W4:Y:S04]  /*11300*/  LDL R0, [R1+0x6dc] ;  /* 0x0006dc0001007983 */ /* 0x001f280000100800 */
[----:B---3--:R0:W-:Y:S04]  /*11310*/  STL [R1+0x1e4], R25 ;  /* 0x0001e41901007387 */ /* 0x0081e80000100800 */
[----:B0-----:R-:W3:Y:S04]  /*11320*/  LDL.LU R25, [R1+0x164c] ;  /* 0x00164c0001197983 */ /* 0x001ee80000300800 */
        /* <DEDUP_REMOVED lines=23> */
[----:B------:R-:W4:Y:S01]  /*114a0*/  @P0 LDG.E.U16 R16, desc[UR6][R14.64] ;  /* 0x000000060e100981 */ /* 0x000f22000c1e1500 */
[----:B------:R-:W-:-:S03]  /*114b0*/  ISETP.GT.AND P1, PT, R13, 0x74, PT ;  /* 0x000000740d00780c */ /* 0x000fc60003f24270 */
[----:B----4-:R0:W-:Y:S04]  /*114c0*/  STL [R1+0xd4], R16 ;  /* 0x0000d41001007387 */ /* 0x0101e80000100800 */
[----:B0-----:R-:W4:Y:S06]  /*114d0*/  LDL.LU R16, [R1+0x1648] ;  /* 0x0016480001107983 */ /* 0x001f2c0000300800 */
[----:B------:R-:W-:-:S02]  /*114e0*/  @P1 IMAD.MOV.U32 R14, RZ, RZ, R0 ;  /* 0x000000ffff0e1224 */ /* 0x000fc400078e0000 */
[----:B------:R-:W-:Y:S01]  /*114f0*/  @P1 IMAD.MOV.U32 R15, RZ, RZ, R26 ;  /* 0x000000ffff0f1224 */ /* 0x000fe200078e001a */
[----:B------:R-:W2:Y:S04]  /*11500*/  LDL R0, [R1+0x6b4] ;  /* 0x0006b40001007983 */ /* 0x000ea80000100800 */
[----:B------:R-:W3:Y:S01]  /*11510*/  LDL R26, [R1+0x6b0] ;  /* 0x0006b000011a7983 */ /* 0x000ee20000100800 */
[----:B----4-:R-:W-:-:S06]  /*11520*/  PRMT R16, RZ, 0x7610, R16 ;  /* 0x00007610ff107816 */ /* 0x010fcc0000000010 */
[----:B------:R-:W4:Y:S01]  /*11530*/  @P1 LDG.E.U16 R16, desc[UR6][R14.64] ;  /* 0x000000060e101981 */ /* 0x000f22000c1e1500 */
[----:B------:R-:W-:-:S03]  /*11540*/  ISETP.GT.AND P0, PT, R13, 0x75, PT ;  /* 0x000000750d00780c */ /* 0x000fc60003f04270 */
[----:B----4-:R0:W-:Y:S04]  /*11550*/  STL [R1+0xdc], R16 ;  /* 0x0000dc1001007387 */ /* 0x0101e80000100800 */
[----:B0-----:R-:W4:Y:S04]  /*11560*/  LDL.LU R16, [R1+0x1644] ;  /* 0x0016440001107983 */ /* 0x001f280000300800 */
[----:B------:R-:W2:Y:S04]  /*11570*/  LDL R14, [R1+0x6d0] ;  /* 0x0006d000010e7983 */ /* 0x000ea80000100800 */
[----:B------:R-:W2:Y:S01]  /*11580*/  LDL R15, [R1+0x6d4] ;  /* 0x0006d400010f7983 */ /* 0x000ea20000100800 */
[----:B------:R-:W-:-:S02]  /*11590*/  PRMT R17, RZ, 0x7610, R17 ;  /* 0x00007610ff117816 */ /* 0x000fc40000000011 */
[----:B--2---:R-:W-:-:S04]  /*115a0*/  @P0 LOP3.LUT R15, R15, R14, RZ, 0x3c, !PT ;  /* 0x0000000e0f0f0212 */ /* 0x004fc800078e3cff */
[----:B------:R-:W-:-:S04]  /*115b0*/  @P0 LOP3.LUT R14, R15, R14, RZ, 0x3c, !PT ;  /* 0x0000000e0f0e0212 */ /* 0x000fc800078e3cff */
[----:B------:R-:W-:-:S05]  /*115c0*/  @P0 LOP3.LUT R15, R15, R14, RZ, 0x3c, !PT ;  /* 0x0000000e0f0f0212 */ /* 0x000fca00078e3cff */
[----:B------:R0:W2:Y:S04]  /*115d0*/  @P0 LDG.E.U16 R17, desc[UR6][R14.64] ;  /* 0x000000060e110981 */ /* 0x0000a8000c1e1500 */
[----:B------:R-:W0:Y:S04]  /*115e0*/  LDL R14, [R1+0x6c8] ;  /* 0x0006c800010e7983 */ /* 0x000e280000100800 */
[----:B------:R-:W0:Y:S01]  /*115f0*/  LDL R15, [R1+0x6cc] ;  /* 0x0006cc00010f7983 */ /* 0x000e220000100800 */
[----:B------:R-:W-:Y:S02]  /*11600*/  ISETP.GT.AND P1, PT, R13, 0x76, PT ;  /* 0x000000760d00780c */ /* 0x000fe40003f24270 */
[----:B----4-:R-:W-:-:S11]  /*11610*/  PRMT R16, RZ, 0x7610, R16 ;  /* 0x00007610ff107816 */ /* 0x010fd60000000010 */
[----:B0-----:R-:W-:-:S04]  /*11620*/  @P1 LOP3.LUT R15, R15, R14, RZ, 0x3c, !PT ;  /* 0x0000000e0f0f1212 */ /* 0x001fc800078e3cff */
[----:B------:R-:W-:-:S04]  /*11630*/  @P1 LOP3.LUT R14, R15, R14, RZ, 0x3c, !PT ;  /* 0x0000000e0f0e1212 */ /* 0x000fc800078e3cff */
[----:B------:R-:W-:-:S05]  /*11640*/  @P1 LOP3.LUT R15, R15, R14, RZ, 0x3c, !PT ;  /* 0x0000000e0f0f1212 */ /* 0x000fca00078e3cff */
[----:B------:R-:W4:Y:S04]  /*11650*/  @P1 LDG.E.U16 R16, desc[UR6][R14.64] ;  /* 0x000000060e101981 */ /* 0x000f28000c1e1500 */
[----:B--2---:R0:W-:Y:S04]  /*11660*/  STL [R1+0xd8], R17 ;  /* 0x0000d81101007387 */ /* 0x0041e80000100800 */
[----:B0-----:R-:W2:Y:S04]  /*11670*/  LDL R17, [R1+0x6ac] ;  /* 0x0006ac0001117983 */ /* 0x001ea80000100800 */
[----:B----4-:R0:W-:Y:S04]  /*11680*/  STL [R1+0xd0], R16 ;  /* 0x0000d01001007387 */ /* 0x0101e80000100800 */
[----:B0-----:R-:W4:Y:S04]  /*11690*/  LDL.LU R16, [R1+0x1640] ;  /* 0x0016400001107983 */ /* 0x001f280000300800 */
[----:B------:R-:W3:Y:S04]  /*116a0*/  LDL R14, [R1+0x6c0] ;  /* 0x0006c000010e7983 */ /* 0x000ee80000100800 */
[----:B------:R-:W3:Y:S01]  /*116b0*/  LDL R15, [R1+0x6c4] ;  /* 0x0006c400010f7983 */ /* 0x000ee20000100800 */
[----:B------:R-:W-:-:S02]  /*116c0*/  ISETP.GT.AND P0, PT, R13, 0x77, PT ;  /* 0x000000770d00780c */ /* 0x000fc40003f04270 */
[----:B------:R-:W-:-:S11]  /*116d0*/  PRMT R23, RZ, 0x7610, R23 ;  /* 0x00007610ff177816 */ /* 0x000fd60000000017 */
[----:B---3--:R-:W-:-:S04]  /*116e0*/  @P0 LOP3.LUT R15, R15, R14, RZ, 0x3c, !PT ;  /* 0x0000000e0f0f0212 */ /* 0x008fc800078e3cff */
[----:B------:R-:W-:-:S04]  /*116f0*/  @P0 LOP3.LUT R14, R15, R14, RZ, 0x3c, !PT ;  /* 0x0000000e0f0e0212 */ /* 0x000fc800078e3cff */
[----:B------:R-:W-:-:S05]  /*11700*/  @P0 LOP3.LUT R15, R15, R14, RZ, 0x3c, !PT ;  /* 0x0000000e0f0f0212 */ /* 0x000fca00078e3cff */
[----:B------:R0:W3:Y:S01]  /*11710*/  @P0 LDG.E.U16 R23, desc[UR6][R14.64] ;  /* 0x000000060e170981 */ /* 0x0000e2000c1e1500 */
[----:B------:R-:W-:Y:S02]  /*11720*/  ISETP.GT.AND P1, PT, R13, 0x79, PT ;  /* 0x000000790d00780c */ /* 0x000fe40003f24270 */
[----:B----4-:R-:W-:-:S11]  /*11730*/  PRMT R16, RZ, 0x7610, R16 ;  /* 0x00007610ff107816 */ /* 0x010fd60000000010 */
[----:B0-----:R-:W-:Y:S02]  /*11740*/  @P1 IMAD.MOV.U32 R14, RZ, RZ, R0 ;  /* 0x000000ffff0e1224 */ /* 0x001fe400078e0000 */
[----:B------:R-:W-:-:S05]  /*11750*/  @P1 IMAD.MOV.U32 R15, RZ, RZ, R26 ;  /* 0x000000ffff0f1224 */ /* 0x000fca00078e001a */
[----:B------:R2:W4:Y:S04]  /*11760*/  @P1 LDG.E.U16 R16, desc[UR6][R14.64] ;  /* 0x000000060e101981 */ /* 0x000528000c1e1500 */
[----:B---3--:R0:W-:Y:S04]  /*11770*/  STL [R1+0xcc], R23 ;  /* 0x0000cc1701007387 */ /* 0x0081e80000100800 */
[----:B0-----:R-:W3:Y:S04]  /*11780*/  LDL.LU R23, [R1+0x163c] ;  /* 0x00163c0001177983 */ /* 0x001ee80000300800 */
[----:B------:R-:W4:Y:S01]  /*11790*/  LDL R15, [R1+0x6a8] ;  /* 0x0006a800010f7983 */ /* 0x000f220000100800 */
[----:B------:R-:W-:-:S02]  /*117a0*/  ISETP.GT.AND P0, PT, R13, 0x7a, PT ;  /* 0x0000007a0d00780c */ /* 0x000fc40003f04270 */
[----:B------:R-:W-:Y:S01]  /*117b0*/  ISETP.GT.AND P1, PT, R13, 0x7b, PT ;  /* 0x0000007b0d00780c */ /* 0x000fe20003f24270 */
[----:B------:R-:W4:Y:S01]  /*117c0*/  LDL R26, [R1+0x690] ;  /* 0x00069000011a7983 */ /* 0x000f220000100800 */
[----:B------:R-:W-:-:S03]  /*117d0*/  PRMT R12, RZ, 0x7610, R12 ;  /* 0x00007610ff0c7816 */ /* 0x000fc6000000000c */
[----:B------:R-:W4:Y:S06]  /*117e0*/  LDL R0, [R1+0x694] ;  /* 0x0006940001007983 */ /* 0x000f2c0000100800 */
[----:B--2---:R-:W-:Y:S02]  /*117f0*/  @P0 IMAD.MOV.U32 R14, RZ, RZ, R17 ;  /* 0x000000ffff0e0224 */ /* 0x004fe400078e0011 */
[----:B------:R-:W2:Y:S01]  /*11800*/  LDL R17, [R1+0x68c] ;  /* 0x00068c0001117983 */ /* 0x000ea20000100800 */
[----:B---3--:R-:W-:-:S06]  /*11810*/  PRMT R23, RZ, 0x7610, R23 ;  /* 0x00007610ff177816 */ /* 0x008fcc0000000017 */
[----:B----4-:R0:W3:Y:S04]  /*11820*/  @P0 LDG.E.U16 R23, desc[UR6][R14.64] ;  /* 0x000000060e170981 */ /* 0x0100e8000c1e1500 */
[----:B------:R-:W0:Y:S04]  /*11830*/  LDL R14, [R1+0x6a0] ;  /* 0x0006a000010e7983 */ /* 0x000e280000100800 */
[----:B------:R-:W0:Y:S02]  /*11840*/  LDL R15, [R1+0x6a4] ;  /* 0x0006a400010f7983 */ /* 0x000e240000100800 */
[----:B0-----:R-:W-:-:S04]  /*11850*/  @P1 LOP3.LUT R15, R15, R14, RZ, 0x3c, !PT ;  /* 0x0000000e0f0f1212 */ /* 0x001fc800078e3cff */
        /* <DEDUP_REMOVED lines=8> */
[----:B----4-:R-:W-:-:S02]  /*118e0*/  PRMT R12, RZ, 0x7610, R12 ;  /* 0x00007610ff0c7816 */ /* 0x010fc4000000000c */
[----:B--2---:R-:W-:-:S04]  /*118f0*/  @P0 LOP3.LUT R15, R15, R14, RZ, 0x3c, !PT ;  /* 0x0000000e0f0f0212 */ /* 0x004fc800078e3cff */
[----:B------:R-:W-:-:S04]  /*11900*/  @P0 LOP3.LUT R14, R15, R14, RZ, 0x3c, !PT ;  /* 0x0000000e0f0e0212 */ /* 0x000fc800078e3cff */
[----:B------:R-:W-:-:S05]  /*11910*/  @P0 LOP3.LUT R15, R15, R14, RZ, 0x3c, !PT ;  /* 0x0000000e0f0f0212 */ /* 0x000fca00078e3cff */
[----:B------:R0:W2:Y:S01]  /*11920*/  @P0 LDG.E.U16 R12, desc[UR6][R14.64] ;  /* 0x000000060e0c0981 */ /* 0x0000a2000c1e1500 */
[----:B------:R-:W-:Y:S02]  /*11930*/  ISETP.GT.AND P1, PT, R13, 0x7d, PT ;  /* 0x0000007d0d00780c */ /* 0x000fe40003f24270 */
[----:B------:R-:W-:-:S11]  /*11940*/  PRMT R2, RZ, 0x7610, R2 ;  /* 0x00007610ff027816 */ /* 0x000fd60000000002 */
[----:B0-----:R-:W-:Y:S02]  /*11950*/  @P1 IMAD.MOV.U32 R14, RZ, RZ, R0 ;  /* 0x000000ffff0e1224 */ /* 0x001fe400078e0000 */
[----:B------:R-:W-:-:S05]  /*11960*/  @P1 IMAD.MOV.U32 R15, RZ, RZ, R26 ;  /* 0x000000ffff0f1224 */ /* 0x000fca00078e001a */
[----:B------:R-:W4:Y:S04]  /*11970*/  @P1 LDG.E.U16 R2, desc[UR6][R14.64] ;  /* 0x000000060e021981 */ /* 0x000f28000c1e1500 */
[----:B--2---:R0:W-:Y:S04]  /*11980*/  STL [R1+0xc8], R12 ;  /* 0x0000c80c01007387 */ /* 0x0041e80000100800 */
[----:B0-----:R-:W2:Y:S04]  /*11990*/  LDL.LU R12, [R1+0x1634] ;  /* 0x00163400010c7983 */ /* 0x001ea80000300800 */
[----:B------:R-:W3:Y:S01]  /*119a0*/  LDL R15, [R1+0x688] ;  /* 0x00068800010f7983 */ /* 0x000ee20000100800 */
[----:B------:R-:W-:-:S03]  /*119b0*/  ISETP.GT.AND P0, PT, R13, 0x7e, PT ;  /* 0x0000007e0d00780c */ /* 0x000fc60003f04270 */
[----:B----4-:R-:W-:Y:S10]  /*119c0*/  STL [R1+0x159c], R2 ;  /* 0x00159c0201007387 */ /* 0x010ff40000100800 */
[----:B------:R-:W-:Y:S01]  /*119d0*/  @P0 IMAD.MOV.U32 R14, RZ, RZ, R17 ;  /* 0x000000ffff0e0224 */ /* 0x000fe200078e0011 */
[----:B------:R-:W-:-:S02]  /*119e0*/  ISETP.GT.AND P1, PT, R13, 0x7f, PT ;  /* 0x0000007f0d00780c */ /* 0x000fc40003f24270 */
[----:B------:R-:W-:Y:S01]  /*119f0*/  PRMT R18, RZ, 0x7610, R18 ;  /* 0x00007610ff127816 */ /* 0x000fe20000000012 */
[----:B------:R-:W0:Y:S01]  /*11a00*/  S2R R0, SR_TID.X ;  /* 0x0000000000007919 */ /* 0x000e220000002100 */
[----:B------:R-:W4:Y:S01]  /*11a10*/  LDL R17, [R1+0x674] ;  /* 0x0006740001117983 */ /* 0x000f220000100800 */
[----:B--2---:R-:W-:-:S06]  /*11a20*/  PRMT R12, RZ, 0x7610, R12 ;  /* 0x00007610ff0c7816 */ /* 0x004fcc000000000c */
[----:B---3--:R1:W2:Y:S04]  /*11a30*/  @P0 LDG.E.U16 R12, desc[UR6][R14.64] ;  /* 0x000000060e0c0981 */ /* 0x0082a8000c1e1500 */
[----:B------:R-:W1:Y:S04]  /*11a40*/  LDL R14, [R1+0x680] ;  /* 0x00068000010e7983 */ /* 0x000e680000100800 */
[----:B------:R-:W1:Y:S02]  /*11a50*/  LDL R15, [R1+0x684] ;  /* 0x00068400010f7983 */ /* 0x000e640000100800 */
[----:B-1----:R-:W-:-:S04]  /*11a60*/  @P1 LOP3.LUT R15, R15, R14, RZ, 0x3c, !PT ;  /* 0x0000000e0f0f1212 */ /* 0x002fc800078e3cff */
[----:B------:R-:W-:-:S04]  /*11a70*/  @P1 LOP3.LUT R14, R15, R14, RZ, 0x3c, !PT ;  /* 0x0000000e0f0e1212 */ /* 0x000fc800078e3cff */
[----:B------:R-:W-:-:S05]  /*11a80*/  @P1 LOP3.LUT R15, R15, R14, RZ, 0x3c, !PT ;  /* 0x0000000e0f0f1212 */ /* 0x000fca00078e3cff */
[----:B------:R-:W3:Y:S01]  /*11a90*/  @P1 LDG.E.U16 R18, desc[UR6][R14.64] ;  /* 0x000000060e121981 */ /* 0x000ee2000c1e1500 */
[C---:B0-----:R-:W-:Y:S02]  /*11aa0*/  LOP3.LUT R26, R0.reuse, 0x3f, RZ, 0xc0, !PT ;  /* 0x0000003f001a7812 */ /* 0x041fe400078ec0ff */
[----:B------:R-:W-:Y:S01]  /*11ab0*/  LOP3.LUT R0, R0, 0x3f, RZ, 0xc0, !PT ;  /* 0x0000003f00007812 */ /* 0x000fe200078ec0ff */
[----:B--2---:R0:W-:Y:S03]  /*11ac0*/  STL [R1+0xbc], R12 ;  /* 0x0000bc0c01007387 */ /* 0x0041e60000100800 */
[----:B------:R-:W-:Y:S01]  /*11ad0*/  LOP3.LUT R0, R0, 0x40, RZ, 0xfc, !PT ;  /* 0x0000004000007812 */ /* 0x000fe200078efcff */
[----:B0-----:R-:W2:Y:S03]  /*11ae0*/  LDL R12, [R1+0x5fc] ;  /* 0x0005fc00010c7983 */ /* 0x001ea60000100800 */
[-C--:B------:R-:W-:Y:S01]  /*11af0*/  ISETP.GE.AND P1, PT, R0, R13.reuse, PT ;  /* 0x0000000d0000720c */ /* 0x080fe20003f26270 */
[----:B------:R-:W-:Y:S06]  /*11b00*/  BAR.SYNC.DEFER_BLOCKING 0x0 ;  /* 0x0000000000007b1d */ /* 0x000fec0000010000 */
[----:B---3--:R0:W-:Y:S04]  /*11b10*/  STL [R1+0xb8], R18 ;  /* 0x0000b81201007387 */ /* 0x0081e80000100800 */
[----:B0-----:R-:W3:Y:S04]  /*11b20*/  LDL.LU R18, [R1+0x1630] ;  /* 0x0016300001127983 */ /* 0x001ee80000300800 */
[----:B------:R-:W4:Y:S04]  /*11b30*/  LDL R14, [R1+0xb28] ;  /* 0x000b2800010e7983 */ /* 0x000f280000100800 */
[----:B------:R-:W4:Y:S04]  /*11b40*/  LDL R15, [R1+0xb34] ;  /* 0x000b3400010f7983 */ /* 0x000f280000100800 */
[----:B------:R-:W2:Y:S01]  /*11b50*/  LDL.LU R0, [R1+0x162c] ;  /* 0x00162c0001007983 */ /* 0x000ea20000300800 */
[----:B------:R-:W-:-:S03]  /*11b60*/  ISETP.GE.AND P0, PT, R26, R13, PT ;  /* 0x0000000d1a00720c */ /* 0x000fc60003f06270 */
[----:B------:R-:W3:Y:S10]  /*11b70*/  LDL R13, [R1+0x5f8] ;  /* 0x0005f800010d7983 */ /* 0x000ef40000100800 */
[----:B----4-:R-:W-:-:S04]  /*11b80*/  @!P0 LOP3.LUT R15, R15, R14, RZ, 0x3c, !PT ;  /* 0x0000000e0f0f8212 */ /* 0x010fc800078e3cff */
[C---:B------:R-:W-:Y:S02]  /*11b90*/  @!P0 LOP3.LUT R14, R15.reuse, R14, RZ, 0x3c, !PT ;  /* 0x0000000e0f0e8212 */ /* 0x040fe400078e3cff */
[----:B--2---:R-:W-:Y:S02]  /*11ba0*/  PRMT R0, RZ, 0x7610, R0 ;  /* 0x00007610ff007816 */ /* 0x004fe40000000000 */
[----:B------:R-:W-:-:S05]  /*11bb0*/  @!P0 LOP3.LUT R15, R15, R14, RZ, 0x3c, !PT ;  /* 0x0000000e0f0f8212 */ /* 0x000fca00078e3cff */
[----:B------:R-:W2:Y:S04]  /*11bc0*/  @!P0 LDG.E.U16 R0, desc[UR6][R14.64] ;  /* 0x000000060e008981 */ /* 0x000ea8000c1e1500 */
[----:B--2---:R0:W-:Y:S04]  /*11bd0*/  STL [R1+0x2d8], R0 ;  /* 0x0002d80001007387 */ /* 0x0041e80000100800 */
[----:B0-----:R-:W2:Y:S04]  /*11be0*/  LDL.LU R0, [R1+0x1628] ;  /* 0x0016280001007983 */ /* 0x001ea80000300800 */
[----:B------:R-:W4:Y:S04]  /*11bf0*/  LDL R14, [R1+0x678] ;  /* 0x00067800010e7983 */ /* 0x000f280000100800 */
[----:B------:R-:W4:Y:S01]  /*11c00*/  LDL R15, [R1+0x67c] ;  /* 0x00067c00010f7983 */ /* 0x000f220000100800 */
[----:B--2---:R-:W-:-:S02]  /*11c10*/  PRMT R0, RZ, 0x7610, R0 ;  /* 0x00007610ff007816 */ /* 0x004fc40000000000 */
[----:B----4-:R-:W-:-:S04]  /*11c20*/  @!P0 LOP3.LUT R15, R15, R14, RZ, 0x3c, !PT ;  /* 0x0000000e0f0f8212 */ /* 0x010fc800078e3cff */
[----:B------:R-:W-:-:S04]  /*11c30*/  @!P0 LOP3.LUT R14, R15, R14, RZ, 0x3c, !PT ;  /* 0x0000000e0f0e8212 */ /* 0x000fc800078e3cff */
[----:B------:R-:W-:-:S05]  /*11c40*/  @!P0 LOP3.LUT R15, R15, R14, RZ, 0x3c, !PT ;  /* 0x0000000e0f0f8212 */ /* 0x000fca00078e3cff */
[----:B------:R-:W2:Y:S04]  /*11c50*/  @!P0 LDG.E.U16 R0, desc[UR6][R14.64] ;  /* 0x000000060e008981 */ /* 0x000ea8000c1e1500 */
[----:B--2---:R0:W-:Y:S04]  /*11c60*/  STL [R1+0xb4], R0 ;  /* 0x0000b40001007387 */ /* 0x0041e80000100800 */
[----:B0-----:R-:W2:Y:S04]  /*11c70*/  LDL.LU R0, [R1+0x1624] ;  /* 0x0016240001007983 */ /* 0x001ea80000300800 */
[----:B------:R-:W4:Y:S01]  /*11c80*/  LDL R15, [R1+0x670] ;  /* 0x00067000010f7983 */ /* 0x000f220000100800 */
[----:B------:R-:W-:-:S03]  /*11c90*/  @!P1 IMAD.MOV.U32 R14, RZ, RZ, R17 ;  /* 0x000000ffff0e9224 */ /* 0x000fc600078e0011 */
[----:B------:R-:W3:Y:S01]  /*11ca0*/  LDL.LU R17, [R1+0x14] ;  /* 0x0000140001117983 */ /* 0x000ee20000300800 */
[----:B--2---:R-:W-:-:S06]  /*11cb0*/  PRMT R0, RZ, 0x7610, R0 ;  /* 0x00007610ff007816 */ /* 0x004fcc0000000000 */
[----:B----4-:R-:W2:Y:S04]  /*11cc0*/  @!P1 LDG.E.U16 R0, desc[UR6][R14.64] ;  /* 0x000000060e009981 */ /* 0x010ea8000c1e1500 */
[----:B--2---:R0:W-:Y:S04]  /*11cd0*/  STL [R1+0xb0], R0 ;  /* 0x0000b00001007387 */ /* 0x0041e80000100800 */
[----:B0-----:R-:W2:Y:S01]  /*11ce0*/  LDL.LU R0, [R1+0x1620] ;  /* 0x0016200001007983 */ /* 0x001ea20000300800 */
[----:B------:R-:W-:Y:S02]  /*11cf0*/  @!P0 IMAD.MOV.U32 R14, RZ, RZ, R12 ;  /* 0x000000ffff0e8224 */ /* 0x000fe400078e000c */
[----:B---3--:R-:W-:-:S02]  /*11d00*/  @!P0 IMAD.MOV.U32 R15, RZ, RZ, R13 ;  /* 0x000000ffff0f8224 */ /* 0x008fc400078e000d */
[----:B------:R-:W3:Y:S04]  /*11d10*/  LDL R13, [R1+0x4f4] ;  /* 0x0004f400010d7983 */ /* 0x000ee80000100800 */
[----:B------:R-:W4:Y:S01]  /*11d20*/  LDL.LU R12, [R1+0x4] ;  /* 0x00000400010c7983 */ /* 0x000f220000300800 */
[----:B--2---:R-:W-:-:S06]  /*11d30*/  PRMT R0, RZ, 0x7610, R0 ;  /* 0x00007610ff007816 */ /* 0x004fcc0000000000 */
[----:B------:R-:W2:Y:S04]  /*11d40*/  @!P0 LDG.E.U16 R0, desc[UR6][R14.64] ;  /* 0x000000060e008981 */ /* 0x000ea8000c1e1500 */
[----:B--2---:R0:W-:Y:S04]  /*11d50*/  STL [R1+0xac], R0 ;  /* 0x0000ac0001007387 */ /* 0x0041e80000100800 */
[----:B0-----:R-:W2:Y:S04]  /*11d60*/  LDL.LU R0, [R1+0x161c] ;  /* 0x00161c0001007983 */ /* 0x001ea80000300800 */
[----:B------:R-:W3:Y:S04]  /*11d70*/  LDL R14, [R1+0x5f0] ;  /* 0x0005f000010e7983 */ /* 0x000ee80000100800 */
[----:B------:R-:W3:Y:S01]  /*11d80*/  LDL R15, [R1+0x5f4] ;  /* 0x0005f400010f7983 */ /* 0x000ee20000100800 */
[----:B--2---:R-:W-:-:S02]  /*11d90*/  PRMT R0, RZ, 0x7610, R0 ;  /* 0x00007610ff007816 */ /* 0x004fc40000000000 */
[----:B---3--:R-:W-:-:S04]  /*11da0*/  @!P1 LOP3.LUT R15, R15, R14, RZ, 0x3c, !PT ;  /* 0x0000000e0f0f9212 */ /* 0x008fc800078e3cff */
[----:B------:R-:W-:-:S04]  /*11db0*/  @!P1 LOP3.LUT R14, R15, R14, RZ, 0x3c, !PT ;  /* 0x0000000e0f0e9212 */ /* 0x000fc800078e3cff */
[----:B------:R-:W-:-:S05]  /*11dc0*/  @!P1 LOP3.LUT R15, R15, R14, RZ, 0x3c, !PT ;  /* 0x0000000e0f0f9212 */ /* 0x000fca00078e3cff */
        /* <DEDUP_REMOVED lines=27> */
[----:B------:R-:W2:Y:S01]  /*11f80*/  @!P0 LDG.E.U16 R0, desc[UR6][R14.64] ;  /* 0x000000060e008981 */ /* 0x000ea2000c1e1500 */
[----:B------:R-:W-:-:S03]  /*11f90*/  IMAD.SHL.U32 R26, R26, 0x2, RZ ;  /* 0x000000021a1a7824 */ /* 0x000fc600078e00ff */
[----:B--2---:R0:W-:Y:S04]  /*11fa0*/  STL [R1+0x9c], R0 ;  /* 0x00009c0001007387 */ /* 0x0041e80000100800 */
[----:B0-----:R-:W2:Y:S04]  /*11fb0*/  LDL.LU R0, [R1+0x160c] ;  /* 0x00160c0001007983 */ /* 0x001ea80000300800 */
[----:B------:R-:W3:Y:S04]  /*11fc0*/  LDL.LU R14, [R1+0x28] ;  /* 0x00002800010e7983 */ /* 0x000ee80000300800 */
[----:B------:R-:W4:Y:S01]  /*11fd0*/  LDL R15, [R1+0x4f0] ;  /* 0x0004f000010f7983 */ /* 0x000f220000100800 */
[----:B--2---:R-:W-:-:S03]  /*11fe0*/  PRMT R0, RZ, 0x7610, R0 ;  /* 0x00007610ff007816 */ /* 0x004fc60000000000 */
[----:B---3--:R0:W-:Y:S02]  /*11ff0*/  STS.U16 [R26+UR4], R14 ;  /* 0x0000000e1a007988 */ /* 0x0081e40008000404 */
[----:B0-----:R-:W-:Y:S02]  /*12000*/  @!P1 IMAD.MOV.U32 R14, RZ, RZ, R13 ;  /* 0x000000ffff0e9224 */ /* 0x001fe400078e000d */
[----:B------:R-:W2:Y:S04]  /*12010*/  LDL R13, [R1+0x3f4] ;  /* 0x0003f400010d7983 */ /* 0x000ea80000100800 */
[----:B----4-:R-:W3:Y:S04]  /*12020*/  @!P1 LDG.E.U16 R0, desc[UR6][R14.64] ;  /* 0x000000060e009981 */ /* 0x010ee8000c1e1500 */
[----:B---3--:R0:W-:Y:S04]  /*12030*/  STL [R1+0x98], R0 ;  /* 0x0000980001007387 */ /* 0x0081e80000100800 */
[----:B0-----:R-:W3:Y:S04]  /*12040*/  LDL.LU R0, [R1+0x1608] ;  /* 0x0016080001007983 */ /* 0x001ee80000300800 */
[----:B------:R-:W4:Y:S04]  /*12050*/  LDL R14, [R1+0x478] ;  /* 0x00047800010e7983 */ /* 0x000f280000100800 */
[----:B------:R-:W4:Y:S01]  /*12060*/  LDL R15, [R1+0x47c] ;  /* 0x00047c00010f7983 */ /* 0x000f220000100800 */
[----:B------:R-:W-:-:S02]  /*12070*/  PRMT R18, RZ, 0x7610, R18 ;  /* 0x00007610ff127816 */ /* 0x000fc40000000012 */
[----:B----4-:R-:W-:-:S04]  /*12080*/  @!P0 LOP3.LUT R15, R15, R14, RZ, 0x3c, !PT ;  /* 0x0000000e0f0f8212 */ /* 0x010fc800078e3cff */
[----:B------:R-:W-:-:S04]  /*12090*/  @!P0 LOP3.LUT R14, R15, R14, RZ, 0x3c, !PT ;  /* 0x0000000e0f0e8212 */ /* 0x000fc800078e3cff */
[----:B------:R-:W-:-:S05]  /*120a0*/  @!P0 LOP3.LUT R15, R15, R14, RZ, 0x3c, !PT ;  /* 0x0000000e0f0f8212 */ /* 0x000fca00078e3cff */
[----:B------:R-:W4:Y:S04]  /*120b0*/  @!P0 LDG.E.U16 R18, desc[UR6][R14.64] ;  /* 0x000000060e128981 */ /* 0x000f28000c1e1500 */
[----:B---3--:R0:W-:Y:S04]  /*120c0*/  STS.U16 [R26+UR4+0x400], R0 ;  /* 0x000400001a007988 */ /* 0x0081e80008000404 */
[----:B0-----:R-:W3:Y:S04]  /*120d0*/  LDL R0, [R1+0x37c] ;  /* 0x00037c0001007983 */ /* 0x001ee80000100800 */
[----:B------:R-:W-:Y:S04]  /*120e0*/  STS.U16 [R26+UR4+0x800], R17 ;  /* 0x000800111a007988 */ /* 0x000fe80008000404 */
[----:B----4-:R0:W-:Y:S04]  /*120f0*/  STL [R1+0x94], R18 ;  /* 0x0000941201007387 */ /* 0x0101e80000100800 */
[----:B0-----:R-:W4:Y:S04]  /*12100*/  LDL.LU R18, [R1+0x1604] ;  /* 0x0016040001127983 */ /* 0x001f280000300800 */
[----:B------:R-:W2:Y:S04]  /*12110*/  LDL R14, [R1+0x470] ;  /* 0x00047000010e7983 */ /* 0x000ea80000100800 */
[----:B------:R-:W2:Y:S04]  /*12120*/  LDL R15, [R1+0x474] ;  /* 0x00047400010f7983 */ /* 0x000ea80000100800 */
[----:B------:R-:W3:Y:S01]  /*12130*/  LDL.LU R17, [R1+0x1600] ;  /* 0x0016000001117983 */ /* 0x000ee20000300800 */
[----:B--2---:R-:W-:-:S04]  /*12140*/  @!P1 LOP3.LUT R15, R15, R14, RZ, 0x3c, !PT ;  /* 0x0000000e0f0f9212 */ /* 0x004fc800078e3cff */
[C---:B------:R-:W-:Y:S02]  /*12150*/  @!P1 LOP3.LUT R14, R15.reuse, R14, RZ, 0x3c, !PT ;  /* 0x0000000e0f0e9212 */ /* 0x040fe400078e3cff */
[----:B---3--:R-:W-:Y:S02]  /*12160*/  PRMT R17, RZ, 0x7610, R17 ;  /* 0x00007610ff117816 */ /* 0x008fe40000000011 */
[----:B------:R-:W-:-:S05]  /*12170*/  @!P1 LOP3.LUT R15, R15, R14, RZ, 0x3c, !PT ;  /* 0x0000000e0f0f9212 */ /* 0x000fca00078e3cff */
[----:B------:R-:W2:Y:S04]  /*12180*/  @!P1 LDG.E.U16 R17, desc[UR6][R14.64] ;  /* 0x000000060e119981 */ /* 0x000ea8000c1e1500 */
[----:B------:R-:W-:Y:S04]  /*12190*/  STS.U16 [R26+UR4+0xc00], R12 ;  /* 0x000c000c1a007988 */ /* 0x000fe80008000404 */
[----:B--2---:R0:W-:Y:S04]  /*121a0*/  STL [R1+0x90], R17 ;  /* 0x0000901101007387 */ /* 0x0041e80000100800 */
[----:B0-----:R-:W2:Y:S04]  /*121b0*/  LDL.LU R17, [R1+0x15fc] ;  /* 0x0015fc0001117983 */ /* 0x001ea80000300800 */
[----:B------:R-:W3:Y:S04]  /*121c0*/  LDL R14, [R1+0x3f8] ;  /* 0x0003f800010e7983 */ /* 0x000ee80000100800 */
[----:B------:R-:W3:Y:S04]  /*121d0*/  LDL R15, [R1+0x3fc] ;  /* 0x0003fc00010f7983 */ /* 0x000ee80000100800 */
[----:B------:R-:W4:Y:S01]  /*121e0*/  LDL.LU R12, [R1+0x15f8] ;  /* 0x0015f800010c7983 */ /* 0x000f220000300800 */
[----:B---3--:R-:W-:-:S04]  /*121f0*/  @!P0 LOP3.LUT R15, R15, R14, RZ, 0x3c, !PT ;  /* 0x0000000e0f0f8212 */ /* 0x008fc800078e3cff */
[C---:B------:R-:W-:Y:S02]  /*12200*/  @!P0 LOP3.LUT R14, R15.reuse, R14, RZ, 0x3c, !PT ;  /* 0x0000000e0f0e8212 */ /* 0x040fe400078e3cff */
[----:B----4-:R-:W-:Y:S02]  /*12210*/  PRMT R12, RZ, 0x7610, R12 ;  /* 0x00007610ff0c7816 */ /* 0x010fe4000000000c */
[----:B------:R-:W-:-:S05]  /*12220*/  @!P0 LOP3.LUT R15, R15, R14, RZ, 0x3c, !PT ;  /* 0x0000000e0f0f8212 */ /* 0x000fca00078e3cff */
[----:B------:R-:W3:Y:S04]  /*12230*/  @!P0 LDG.E.U16 R12, desc[UR6][R14.64] ;  /* 0x000000060e0c8981 */ /* 0x000ee8000c1e1500 */
[----:B---3--:R0:W-:Y:S04]  /*12240*/  STL [R1+0x8c], R12 ;  /* 0x00008c0c01007387 */ /* 0x0081e80000100800 */
[----:B0-----:R-:W3:Y:S04]  /*12250*/  LDL.LU R12, [R1+0x15f4] ;  /* 0x0015f400010c7983 */ /* 0x001ee80000300800 */
[----:B---3--:R0:W-:Y:S04]  /*12260*/  STS.U16 [R26+UR4+0x1000], R12 ;  /* 0x0010000c1a007988 */ /* 0x0081e80008000404 */
[----:B0-----:R-:W3:Y:S01]  /*12270*/  LDL R12, [R1+0x3f0] ;  /* 0x0003f000010c7983 */ /* 0x001ee20000100800 */
[----:B--2---:R-:W-:-:S02]  /*12280*/  PRMT R17, RZ, 0x7610, R17 ;  /* 0x00007610ff117816 */ /* 0x004fc40000000011 */
[----:B---3--:R-:W-:-:S04]  /*12290*/  @!P1 LOP3.LUT R13, R13, R12, RZ, 0x3c, !PT ;  /* 0x0000000c0d0d9212 */ /* 0x008fc800078e3cff */
[----:B------:R-:W-:-:S04]  /*122a0*/  @!P1 LOP3.LUT R12, R13, R12, RZ, 0x3c, !PT ;  /* 0x0000000c0d0c9212 */ /* 0x000fc800078e3cff */
[----:B------:R-:W-:-:S05]  /*122b0*/  @!P1 LOP3.LUT R13, R13, R12, RZ, 0x3c, !PT ;  /* 0x0000000c0d0d9212 */ /* 0x000fca00078e3cff */
[----:B------:R-:W2:Y:S01]  /*122c0*/  @!P1 LDG.E.U16 R17, desc[UR6][R12.64] ;  /* 0x000000060c119981 */ /* 0x000ea2000c1e1500 */
[----:B------:R-:W-:-:S03]  /*122d0*/  PRMT R18, RZ, 0x7610, R18 ;  /* 0x00007610ff127816 */ /* 0x000fc60000000012 */
[----:B--2---:R0:W-:Y:S04]  /*122e0*/  STL [R1+0x88], R17 ;  /* 0x0000881101007387 */ /* 0x0041e80000100800 */
[----:B0-----:R-:W2:Y:S04]  /*122f0*/  LDL.LU R17, [R1+0x15f0] ;  /* 0x0015f00001117983 */ /* 0x001ea80000300800 */
[----:B------:R-:W3:Y:S01]  /*12300*/  LDL R13, [R1+0x378] ;  /* 0x00037800010d7983 */ /* 0x000ee20000100800 */
[----:B------:R-:W-:-:S03]  /*12310*/  @!P0 IMAD.MOV.U32 R12, RZ, RZ, R0 ;  /* 0x000000ffff0c8224 */ /* 0x000fc600078e0000 */
[----:B------:R-:W4:Y:S04]  /*12320*/  LDL.LU R0, [R1+0x66c] ;  /* 0x00066c0001007983 */ /* 0x000f280000300800 */
[----:B---3--:R-:W3:Y:S04]  /*12330*/  @!P0 LDG.E.U16 R18, desc[UR6][R12.64] ;  /* 0x000000060c128981 */ /* 0x008ee8000c1e1500 */
[----:B---3--:R0:W-:Y:S04]  /*12340*/  STL [R1+0x84], R18 ;  /* 0x0000841201007387 */ /* 0x0081e80000100800 */
[----:B0-----:R-:W3:Y:S04]  /*12350*/  LDL.LU R18, [R1+0x15ec] ;  /* 0x0015ec0001127983 */ /* 0x001ee80000300800 */
[----:B------:R-:W2:Y:S04]  /*12360*/  LDL R12, [R1+0x370] ;  /* 0x00037000010c7983 */ /* 0x000ea80000100800 */
[----:B------:R-:W2:Y:S01]  /*12370*/  LDL R13, [R1+0x374] ;  /* 0x00037400010d7983 */ /* 0x000ea20000100800 */
[----:B------:R-:W-:-:S02]  /*12380*/  PRMT R19, RZ, 0x7610, R19 ;  /* 0x00007610ff137816 */ /* 0x000fc40000000013 */
[----:B--2---:R-:W-:-:S04]  /*12390*/  @!P1 LOP3.LUT R13, R13, R12, RZ, 0x3c, !PT ;  /* 0x0000000c0d0d9212 */ /* 0x004fc800078e3cff */
[----:B------:R-:W-:-:S04]  /*123a0*/  @!P1 LOP3.LUT R12, R13, R12, RZ, 0x3c, !PT ;  /* 0x0000000c0d0c9212 */ /* 0x000fc800078e3cff */
[----:B------:R-:W-:-:S05]  /*123b0*/  @!P1 LOP3.LUT R13, R13, R12, RZ, 0x3c, !PT ;  /* 0x0000000c0d0d9212 */ /* 0x000fca00078e3cff */
[----:B------:R-:W2:Y:S04]  /*123c0*/  @!P1 LDG.E.U16 R19, desc[UR6][R12.64] ;  /* 0x000000060c139981 */ /* 0x000ea8000c1e1500 */
[----:B--2---:R0:W-:Y:S04]  /*123d0*/  STL [R1+0x80], R19 ;  /* 0x0000801301007387 */ /* 0x0041e80000100800 */
[----:B0-----:R-:W2:Y:S04]  /*123e0*/  LDL.LU R19, [R1+0x15e8] ;  /* 0x0015e80001137983 */ /* 0x001ea80000300800 */
[----:B------:R-:W4:Y:S04]  /*123f0*/  LDL R12, [R1+0xab8] ;  /* 0x000ab800010c7983 */ /* 0x000f280000100800 */
[----:B------:R-:W4:Y:S01]  /*12400*/  LDL R13, [R1+0xac4] ;  /* 0x000ac400010d7983 */ /* 0x000f220000100800 */
[----:B------:R-:W-:-:S02]  /*12410*/  PRMT R11, RZ, 0x7610, R11 ;  /* 0x00007610ff0b7816 */ /* 0x000fc4000000000b */
[----:B----4-:R-:W-:-:S04]  /*12420*/  @!P0 LOP3.LUT R13, R13, R12, RZ, 0x3c, !PT ;  /* 0x0000000c0d0d8212 */ /* 0x010fc800078e3cff */
[----:B------:R-:W-:-:S04]  /*12430*/  @!P0 LOP3.LUT R12, R13, R12, RZ, 0x3c, !PT ;  /* 0x0000000c0d0c8212 */ /* 0x000fc800078e3cff */
[----:B------:R-:W-:-:S05]  /*12440*/  @!P0 LOP3.LUT R13, R13, R12, RZ, 0x3c, !PT ;  /* 0x0000000c0d0d8212 */ /* 0x000fca00078e3cff */
[----:B------:R-:W4:Y:S04]  /*12450*/  @!P0 LDG.E.U16 R11, desc[UR6][R12.64] ;  /* 0x000000060c0b8981 */ /* 0x000f28000c1e1500 */
[----:B----4-:R0:W-:Y:S04]  /*12460*/  STL [R1+0x7c], R11 ;  /* 0x00007c0b01007387 */ /* 0x0101e80000100800 */
[----:B0-----:R-:W4:Y:S04]  /*12470*/  LDL.LU R11, [R1+0x15e4] ;  /* 0x0015e400010b7983 */ /* 0x001f280000300800 */
[----:B------:R-:W3:Y:S04]  /*12480*/  LDL R12, [R1+0xac0] ;  /* 0x000ac000010c7983 */ /* 0x000ee80000100800 */
[----:B------:R-:W3:Y:S01]  /*12490*/  LDL R13, [R1+0xacc] ;  /* 0x000acc00010d7983 */ /* 0x000ee20000100800 */
[----:B------:R-:W-:-:S02]  /*124a0*/  PRMT R21, RZ, 0x7610, R21 ;  /* 0x00007610ff157816 */ /* 0x000fc40000000015 */
[----:B---3--:R-:W-:-:S04]  /*124b0*/  @!P1 LOP3.LUT R13, R13, R12, RZ, 0x3c, !PT ;  /* 0x0000000c0d0d9212 */ /* 0x008fc800078e3cff */
[----:B------:R-:W-:-:S04]  /*124c0*/  @!P1 LOP3.LUT R12, R13, R12, RZ, 0x3c, !PT ;  /* 0x0000000c0d0c9212 */ /* 0x000fc800078e3cff */
[----:B------:R-:W-:-:S05]  /*124d0*/  @!P1 LOP3.LUT R13, R13, R12, RZ, 0x3c, !PT ;  /* 0x0000000c0d0d9212 */ /* 0x000fca00078e3cff */
[----:B------:R-:W3:Y:S04]  /*124e0*/  @!P1 LDG.E.U16 R21, desc[UR6][R12.64] ;  /* 0x000000060c159981 */ /* 0x000ee8000c1e1500 */
[----:B------:R-:W-:Y:S04]  /*124f0*/  STS.U16 [R26+UR4+0x1400], R17 ;  /* 0x001400111a007988 */ /* 0x000fe80008000404 */
[----:B------:R-:W-:Y:S04]  /*12500*/  STS.U16 [R26+UR4+0x1800], R18 ;  /* 0x001800121a007988 */ /* 0x000fe80008000404 */
[----:B--2---:R-:W-:Y:S04]  /*12510*/  STS.U16 [R26+UR4+0x1c00], R19 ;  /* 0x001c00131a007988 */ /* 0x004fe80008000404 */
[----:B----4-:R0:W-:Y:S04]  /*12520*/  STS.U16 [R26+UR4+0x2000], R11 ;  /* 0x0020000b1a007988 */ /* 0x0101e80008000404 */
[----:B0-----:R-:W2:Y:S04]  /*12530*/  LDL R11, [R1+0x668] ;  /* 0x00066800010b7983 */ /* 0x001ea80000100800 */
[----:B---3--:R0:W-:Y:S04]  /*12540*/  STL [R1+0x78], R21 ;  /* 0x0000781501007387 */ /* 0x0081e80000100800 */
[----:B0-----:R-:W3:Y:S04]  /*12550*/  LDL.LU R21, [R1+0x15e0] ;  /* 0x0015e00001157983 */ /* 0x001ee80000300800 */
[----:B------:R0:W-:Y:S04]  /*12560*/  STS.U16 [R26+UR4+0x2400], R10 ;  /* 0x0024000a1a007988 */ /* 0x0001e80008000404 */
[----:B------:R-:W-:Y:S01]  /*12570*/  STL [R1+0xc34], R0 ;  /* 0x000c340001007387 */ /* 0x000fe20000100800 */
[----:B0-----:R-:W-:-:S03]  /*12580*/  @!P0 IMAD.MOV.U32 R10, RZ, RZ, R0 ;  /* 0x000000ffff0a8224 */ /* 0x001fc600078e0000 */
[----:B------:R-:W-:Y:S04]  /*12590*/  STL [R1+0x1514], R0 ;  /* 0x0015140001007387 */ /* 0x000fe80000100800 */
[----:B------:R-:W-:Y:S04]  /*125a0*/  STL [R1+0x151c], R0 ;  /* 0x00151c0001007387 */ /* 0x000fe80000100800 */
[----:B------:R0:W-:Y:S01]  /*125b0*/  STL [R1+0x1524], R0 ;  /* 0x0015240001007387 */ /* 0x0001e20000100800 */
[----:B---3--:R-:W-:-:S06]  /*125c0*/  PRMT R21, RZ, 0x7610, R21 ;  /* 0x00007610ff157816 */ /* 0x008fcc0000000015 */
[----:B--2---:R1:W2:Y:S04]  /*125d0*/  @!P0 LDG.E.U16 R21, desc[UR6][R10.64] ;  /* 0x000000060a158981 */ /* 0x0042a8000c1e1500 */
[----:B------:R-:W1:Y:S04]  /*125e0*/  LDL R10, [R1+0x660] ;  /* 0x00066000010a7983 */ /* 0x000e680000100800 */
[----:B------:R-:W1:Y:S01]  /*125f0*/  LDL R11, [R1+0x664] ;  /* 0x00066400010b7983 */ /* 0x000e620000100800 */
[----:B------:R-:W-:Y:S01]  /*12600*/  PRMT R12, RZ, 0x7610, R12 ;  /* 0x00007610ff0c7816 */ /* 0x000fe2000000000c */
[----:B0-----:R-:W0:Y:S01]  /*12610*/  S2R R0, SR_TID.X ;  /* 0x0000000000007919 */ /* 0x001e220000002100 */
[----:B-1----:R-:W-:-:S04]  /*12620*/  @!P1 LOP3.LUT R11, R11, R10, RZ, 0x3c, !PT ;  /* 0x0000000a0b0b9212 */ /* 0x002fc800078e3cff */
[----:B------:R-:W-:-:S04]  /*12630*/  @!P1 LOP3.LUT R10, R11, R10, RZ, 0x3c, !PT ;  /* 0x0000000a0b0a9212 */ /* 0x000fc800078e3cff */
[----:B------:R-:W-:-:S05]  /*12640*/  @!P1 LOP3.LUT R11, R11, R10, RZ, 0x3c, !PT ;  /* 0x0000000a0b0b9212 */ /* 0x000fca00078e3cff */
[----:B------:R-:W3:Y:S01]  /*12650*/  @!P1 LDG.E.U16 R12, desc[UR6][R10.64] ;  /* 0x000000060a0c9981 */ /* 0x000ee2000c1e1500 */
[----:B0-----:R-:W-:-:S05]  /*12660*/  LOP3.LUT R0, R0, 0x3f, RZ, 0xc0, !PT ;  /* 0x0000003f00007812 */ /* 0x001fca00078ec0ff */
[----:B------:R-:W-:Y:S01]  /*12670*/  IMAD.SHL.U32 R0, R0, 0x2, RZ ;  /* 0x0000000200007824 */ /* 0x000fe200078e00ff */
[----:B--2---:R0:W-:Y:S04]  /*12680*/  STL [R1+0x74], R21 ;  /* 0x0000741501007387 */ /* 0x0041e80000100800 */
[----:B------:R1:W-:Y:S04]  /*12690*/  STS.U16 [R0+UR4+0x2800], R9 ;  /* 0x0028000900007988 */ /* 0x0003e80008000404 */
[----:B0-----:R-:W2:Y:S04]  /*126a0*/  LDL.LU R21, [R1+0x38] ;  /* 0x0000380001157983 */ /* 0x001ea80000300800 */
[----:B-1----:R-:W4:Y:S04]  /*126b0*/  LDL R9, [R1+0x5ec] ;  /* 0x0005ec0001097983 */ /* 0x002f280000100800 */
[----:B------:R-:W-:Y:S04]  /*126c0*/  STS.U16 [R0+UR4+0x2c00], R8 ;  /* 0x002c000800007988 */ /* 0x000fe80008000404 */
[----:B---3--:R0:W-:Y:S04]  /*126d0*/  STL [R1+0x70], R12 ;  /* 0x0000700c01007387 */ /* 0x0081e80000100800 */
[----:B0-----:R-:W3:Y:S04]  /*126e0*/  LDL.LU R12, [R1+0x34] ;  /* 0x00003400010c7983 */ /* 0x001ee80000300800 */
[----:B------:R-:W4:Y:S01]  /*126f0*/  LDL R8, [R1+0x5e8] ;  /* 0x0005e80001087983 */ /* 0x000f220000100800 */
[----:B------:R-:W-:-:S02]  /*12700*/  PRMT R22, RZ, 0x7610, R22 ;  /* 0x00007610ff167816 */ /* 0x000fc40000000016 */
[----:B----4-:R-:W-:-:S04]  /*12710*/  @!P0 LOP3.LUT R9, R9, R8, RZ, 0x3c, !PT ;  /* 0x0000000809098212 */ /* 0x010fc800078e3cff */
[----:B------:R-:W-:-:S04]  /*12720*/  @!P0 LOP3.LUT R8, R9, R8, RZ, 0x3c, !PT ;  /* 0x0000000809088212 */ /* 0x000fc800078e3cff */
[----:B------:R-:W-:-:S05]  /*12730*/  @!P0 LOP3.LUT R9, R9, R8, RZ, 0x3c, !PT ;  /* 0x0000000809098212 */ /* 0x000fca00078e3cff */
[----:B------:R0:W4:Y:S04]  /*12740*/  @!P0 LDG.E.U16 R22, desc[UR6][R8.64] ;  /* 0x0000000608168981 */ /* 0x000128000c1e1500 */
[----:B------:R-:W0:Y:S04]  /*12750*/  LDL R8, [R1+0x5e0] ;  /* 0x0005e00001087983 */ /* 0x000e280000100800 */
[----:B------:R-:W0:Y:S01]  /*12760*/  LDL R9, [R1+0x5e4] ;  /* 0x0005e40001097983 */ /* 0x000e220000100800 */
[----:B------:R-:W-:Y:S02]  /*12770*/  PRMT R24, RZ, 0x7610, R24 ;  /* 0x00007610ff187816 */ /* 0x000fe40000000018 */
[----:B0-----:R-:W-:-:S04]  /*12780*/  @!P1 LOP3.LUT R9, R9, R8, RZ, 0x3c, !PT ;  /* 0x0000000809099212 */ /* 0x001fc800078e3cff */
[----:B------:R-:W-:-:S04]  /*12790*/  @!P1 LOP3.LUT R8, R9, R8, RZ, 0x3c, !PT ;  /* 0x0000000809089212 */ /* 0x000fc800078e3cff */
[----:B------:R-:W-:-:S05]  /*127a0*/  @!P1 LOP3.LUT R9, R9, R8, RZ, 0x3c, !PT ;  /* 0x0000000809099212 */ /* 0x000fca00078e3cff */
[----:B------:R-:W2:Y:S04]  /*127b0*/  @!P1 LDG.E.U16 R24, desc[UR6][R8.64] ;  /* 0x0000000608189981 */ /* 0x000ea8000c1e1500 */
[----:B----4-:R0:W-:Y:S04]  /*127c0*/  STL [R1+0x6c], R22 ;  /* 0x00006c1601007387 */ /* 0x0101e80000100800 */
[----:B------:R1:W-:Y:S04]  /*127d0*/  STS.U16 [R0+UR4+0x3000], R7 ;  /* 0x0030000700007988 */ /* 0x0003e80008000404 */
[----:B0-----:R-:W4:Y:S04]  /*127e0*/  LDL.LU R22, [R1+0x30] ;  /* 0x0000300001167983 */ /* 0x001f280000300800 */
[----:B-1----:R-:W3:Y:S04]  /*127f0*/  LDL R7, [R1+0x56c] ;  /* 0x00056c0001077983 */ /* 0x002ee80000100800 */
[----:B------:R-:W-:Y:S04]  /*12800*/  STS.U16 [R0+UR4+0x3400], R6 ;  /* 0x0034000600007988 */ /* 0x000fe80008000404 */
[----:B--2---:R0:W-:Y:S04]  /*12810*/  STL [R1+0x68], R24 ;  /* 0x0000681801007387 */ /* 0x0041e80000100800 */
[----:B0-----:R-:W2:Y:S04]  /*12820*/  LDL.LU R24, [R1+0x2c] ;  /* 0x00002c0001187983 */ /* 0x001ea80000300800 */
        /* <DEDUP_REMOVED lines=8> */
[----:B------:R-:W4:Y:S04]  /*128b0*/  LDL R6, [R1+0x560] ;  /* 0x0005600001067983 */ /* 0x000f280000100800 */
[----:B------:R-:W4:Y:S04]  /*128c0*/  LDL R7, [R1+0x564] ;  /* 0x0005640001077983 */ /* 0x000f280000100800 */
[----:B---3--:R0:W-:Y:S04]  /*128d0*/  STL [R1+0x64], R27 ;  /* 0x0000641b01007387 */ /* 0x0081e80000100800 */
[----:B0-----:R-:W3:Y:S04]  /*128e0*/  LDL.LU R27, [R1+0x24] ;  /* 0x00002400011b7983 */ /* 0x001ee80000300800 */
[----:B------:R-:W2:Y:S04]  /*128f0*/  LDL R5, [R1+0x4ec] ;  /* 0x0004ec0001057983 */ /* 0x000ea80000100800 */
[----:B------:R-:W2:Y:S01]  /*12900*/  LDL R4, [R1+0x4e8] ;  /* 0x0004e80001047983 */ /* 0x000ea20000100800 */
[----:B----4-:R-:W-:-:S04]  /*12910*/  @!P1 LOP3.LUT R7, R7, R6, RZ, 0x3c, !PT ;  /* 0x0000000607079212 */ /* 0x010fc800078e3cff */
[C---:B------:R-:W-:Y:S02]  /*12920*/  @!P1 LOP3.LUT R6, R7.reuse, R6, RZ, 0x3c, !PT ;  /* 0x0000000607069212 */ /* 0x040fe400078e3cff */
[----:B------:R-:W-:Y:S02]  /*12930*/  PRMT R13, RZ, 0x7610, R13 ;  /* 0x00007610ff0d7816 */ /* 0x000fe4000000000d */
[----:B------:R-:W-:Y:S02]  /*12940*/  @!P1 LOP3.LUT R7, R7, R6, RZ, 0x3c, !PT ;  /* 0x0000000607079212 */ /* 0x000fe400078e3cff */
[----:B------:R-:W-:-:S03]  /*12950*/  PRMT R29, RZ, 0x7610, R29 ;  /* 0x00007610ff1d7816 */ /* 0x000fc6000000001d */
[----:B------:R-:W4:Y:S01]  /*12960*/  @!P1 LDG.E.U16 R13, desc[UR6][R6.64] ;  /* 0x00000006060d9981 */ /* 0x000f22000c1e1500 */
[----:B--2---:R-:W-:-:S04]  /*12970*/  @!P0 LOP3.LUT R5, R5, R4, RZ, 0x3c, !PT ;  /* 0x0000000405058212 */ /* 0x004fc800078e3cff */
[----:B------:R-:W-:-:S04]  /*12980*/  @!P0 LOP3.LUT R4, R5, R4, RZ, 0x3c, !PT ;  /* 0x0000000405048212 */ /* 0x000fc800078e3cff */
[----:B------:R-:W-:-:S05]  /*12990*/  @!P0 LOP3.LUT R5, R5, R4, RZ, 0x3c, !PT ;  /* 0x0000000405058212 */ /* 0x000fca00078e3cff */
[----:B------:R-:W2:Y:S04]  /*129a0*/  @!P0 LDG.E.U16 R29, desc[UR6][R4.64] ;  /* 0x00000006041d8981 */ /* 0x000ea8000c1e1500 */
[----:B----4-:R0:W-:Y:S02]  /*129b0*/  STL [R1+0x60], R13 ;  /* 0x0000600d01007387 */ /* 0x0101e40000100800 */
[----:B0-----:R-:W-:Y:S02]  /*129c0*/  LOP3.LUT R13, R26, 0x10, RZ, 0x3c, !PT ;  /* 0x000000101a0d7812 */ /* 0x001fe400078e3cff */
[----:B------:R-:W4:Y:S04]  /*129d0*/  LDL.LU R26, [R1+0x10] ;  /* 0x00001000011a7983 */ /* 0x000f280000300800 */
        /* <DEDUP_REMOVED lines=9> */
[----:B------:R0:W-:Y:S04]  /*12a70*/  STS.U16 [R13+UR4+0x80], R21 ;  /* 0x000080150d007988 */ /* 0x0001e80008000404 */
[----:B0-----:R-:W3:Y:S04]  /*12a80*/  LDL.LU R21, [R1] ;  /* 0x0000000001157983 */ /* 0x001ee80000300800 */
        /* <DEDUP_REMOVED lines=9> */
[----:B------:R0:W-:Y:S04]  /*12b20*/  STS.U16 [R13+UR4+0x480], R12 ;  /* 0x0004800c0d007988 */ /* 0x0001e80008000404 */
[----:B0-----:R-:W4:Y:S04]  /*12b30*/  LDL R12, [R1+0x36c] ;  /* 0x00036c00010c7983 */ /* 0x001f280000100800 */
        /* <DEDUP_REMOVED lines=11> */
[----:B------:R-:W-:Y:S04]  /*12bf0*/  STS.U16 [R13+UR4+0xc80], R24 ;  /* 0x000c80180d007988 */ /* 0x000fe80008000404 */
[----:B---3--:R0:W-:Y:S04]  /*12c00*/  STL [R1+0x50], R22 ;  /* 0x0000501601007387 */ /* 0x0081e80000100800 */
[----:B0-----:R-:W3:Y:S04]  /*12c10*/  LDL.LU R22, [R1+0x15cc] ;  /* 0x0015cc0001167983 */ /* 0x001ee80000300800 */
[----:B------:R-:W4:Y:S04]  /*12c20*/  LDL R4, [R1+0x3e8] ;  /* 0x0003e80001047983 */ /* 0x000f280000100800 */
[----:B------:R-:W4:Y:S04]  /*12c30*/  LDL R5, [R1+0x3ec] ;  /* 0x0003ec0001057983 */ /* 0x000f280000100800 */
[----:B------:R-:W2:Y:S01]  /*12c40*/  LDL.LU R24, [R1+0x15c8] ;  /* 0x0015c80001187983 */ /* 0x000ea20000300800 */
[----:B----4-:R-:W-:-:S04]  /*12c50*/  @!P0 LOP3.LUT R5, R5, R4, RZ, 0x3c, !PT ;  /* 0x0000000405058212 */ /* 0x010fc800078e3cff */
[C---:B------:R-:W-:Y:S02]  /*12c60*/  @!P0 LOP3.LUT R4, R5.reuse, R4, RZ, 0x3c, !PT ;  /* 0x0000000405048212 */ /* 0x040fe400078e3cff */
[----:B--2---:R-:W-:Y:S02]  /*12c70*/  PRMT R24, RZ, 0x7610, R24 ;  /* 0x00007610ff187816 */ /* 0x004fe40000000018 */
[----:B------:R-:W-:-:S05]  /*12c80*/  @!P0 LOP3.LUT R5, R5, R4, RZ, 0x3c, !PT ;  /* 0x0000000405058212 */ /* 0x000fca00078e3cff */
[----:B------:R-:W2:Y:S04]  /*12c90*/  @!P0 LDG.E.U16 R24, desc[UR6][R4.64] ;  /* 0x0000000604188981 */ /* 0x000ea8000c1e1500 */
[----:B------:R-:W-:Y:S04]  /*12ca0*/  STS.U16 [R13+UR4+0x1080], R27 ;  /* 0x0010801b0d007988 */ /* 0x000fe80008000404 */
[----:B--2---:R0:W-:Y:S04]  /*12cb0*/  STL [R1+0x4c], R24 ;  /* 0x00004c1801007387 */ /* 0x0041e80000100800 */
[----:B0-----:R-:W2:Y:S04]  /*12cc0*/  LDL.LU R24, [R1+0x15c4] ;  /* 0x0015c40001187983 */ /* 0x001ea80000300800 */
[----:B------:R-:W4:Y:S04]  /*12cd0*/  LDL R4, [R1+0x3e0] ;  /* 0x0003e00001047983 */ /* 0x000f280000100800 */
[----:B------:R-:W4:Y:S04]  /*12ce0*/  LDL R5, [R1+0x3e4] ;  /* 0x0003e40001057983 */ /* 0x000f280000100800 */
[----:B------:R-:W3:Y:S01]  /*12cf0*/  LDL.LU R27, [R1+0x15c0] ;  /* 0x0015c000011b7983 */ /* 0x000ee20000300800 */
[----:B----4-:R-:W-:-:S04]  /*12d00*/  @!P1 LOP3.LUT R5, R5, R4, RZ, 0x3c, !PT ;  /* 0x0000000405059212 */ /* 0x010fc800078e3cff */
[C---:B------:R-:W-:Y:S02]  /*12d10*/  @!P1 LOP3.LUT R4, R5.reuse, R4, RZ, 0x3c, !PT ;  /* 0x0000000405049212 */ /* 0x040fe400078e3cff */
[----:B---3--:R-:W-:Y:S02]  /*12d20*/  PRMT R27, RZ, 0x7610, R27 ;  /* 0x00007610ff1b7816 */ /* 0x008fe4000000001b */
[----:B------:R-:W-:-:S05]  /*12d30*/  @!P1 LOP3.LUT R5, R5, R4, RZ, 0x3c, !PT ;  /* 0x0000000405059212 */ /* 0x000fca00078e3cff */
[----:B------:R-:W3:Y:S04]  /*12d40*/  @!P1 LDG.E.U16 R27, desc[UR6][R4.64] ;  /* 0x00000006041b9981 */ /* 0x000ee8000c1e1500 */
[----:B---3--:R0:W-:Y:S04]  /*12d50*/  STL [R1+0x48], R27 ;  /* 0x0000481b01007387 */ /* 0x0081e80000100800 */
[----:B0-----:R-:W3:Y:S04]  /*12d60*/  LDL.LU R27, [R1+0x15bc] ;  /* 0x0015bc00011b7983 */ /* 0x001ee80000300800 */
[----:B------:R-:W4:Y:S04]  /*12d70*/  LDL.LU R4, [R1+0x1c] ;  /* 0x00001c0001047983 */ /* 0x000f280000300800 */
[----:B------:R-:W2:Y:S01]  /*12d80*/  LDL R5, [R1+0x368] ;  /* 0x0003680001057983 */ /* 0x000ea20000100800 */
[----:B---3--:R-:W-:-:S03]  /*12d90*/  PRMT R27, RZ, 0x7610, R27 ;  /* 0x00007610ff1b7816 */ /* 0x008fc6000000001b */
[----:B----4-:R0:W-:Y:S02]  /*12da0*/  STS.U16 [R13+UR4+0x1480], R4 ;  /* 0x001480040d007988 */ /* 0x0101e40008000404 */
[----:B0-----:R-:W-:Y:S02]  /*12db0*/  @!P0 IMAD.MOV.U32 R4, RZ, RZ, R12 ;  /* 0x000000ffff048224 */ /* 0x001fe400078e000c */
[----:B------:R-:W3:Y:S04]  /*12dc0*/  LDL R12, [R1+0x65c] ;  /* 0x00065c00010c7983 */ /* 0x000ee80000100800 */
[----:B--2---:R-:W2:Y:S04]  /*12dd0*/  @!P0 LDG.E.U16 R27, desc[UR6][R4.64] ;  /* 0x00000006041b8981 */ /* 0x004ea8000c1e1500 */
        /* <DEDUP_REMOVED lines=9> */
[----:B------:R0:W-:Y:S04]  /*12e70*/  STS.U16 [R13+UR4+0x1880], R26 ;  /* 0x0018801a0d007988 */ /* 0x0001e80008000404 */
[----:B0-----:R-:W3:Y:S04]  /*12e80*/  LDL.LU R26, [R1+0x15b4] ;  /* 0x0015b400011a7983 */ /* 0x001ee80000300800 */
[----:B------:R-:W2:Y:S04]  /*12e90*/  LDL R4, [R1+0xac8] ;  /* 0x000ac80001047983 */ /* 0x000ea80000100800 */
[----:B------:R-:W2:Y:S04]  /*12ea0*/  LDL R5, [R1+0xad4] ;  /* 0x000ad40001057983 */ /* 0x000ea80000100800 */
[----:B------:R-:W-:Y:S04]  /*12eb0*/  STS.U16 [R13+UR4+0x1c80], R21 ;  /* 0x001c80150d007988 */ /* 0x000fe80008000404 */
[----:B----4-:R0:W-:Y:S04]  /*12ec0*/  STL [R1+0x2c], R14 ;  /* 0x00002c0e01007387 */ /* 0x0101e80000100800 */
[----:B0-----:R-:W4:Y:S04]  /*12ed0*/  LDL R14, [R1+0x654] ;  /* 0x00065400010e7983 */ /* 0x001f280000100800 */
[----:B------:R-:W3:Y:S01]  /*12ee0*/  LDL.LU R21, [R1+0x15b0] ;  /* 0x0015b00001157983 */ /* 0x000ee20000300800 */
[----:B--2---:R-:W-:-:S04]  /*12ef0*/  @!P0 LOP3.LUT R5, R5, R4, RZ, 0x3c, !PT ;  /* 0x0000000405058212 */ /* 0x004fc800078e3cff */
[----:B------:R-:W-:-:S04]  /*12f00*/  @!P0 LOP3.LUT R4, R5, R4, RZ, 0x3c, !PT ;  /* 0x0000000405048212 */ /* 0x000fc800078e3cff */
[----:B------:R-:W-:Y:S02]  /*12f10*/  @!P0 LOP3.LUT R5, R5, R4, RZ, 0x3c, !PT ;  /* 0x0000000405058212 */ /* 0x000fe400078e3cff */
[----:B---3--:R-:W-:-:S06]  /*12f20*/  PRMT R21, RZ, 0x7610, R21 ;  /* 0x00007610ff157816 */ /* 0x008fcc0000000015 */
[----:B------:R-:W2:Y:S04]  /*12f30*/  @!P0 LDG.E.U16 R21, desc[UR6][R4.64] ;  /* 0x0000000604158981 */ /* 0x000ea8000c1e1500 */
[----:B--2---:R0:W-:Y:S04]  /*12f40*/  STL [R1+0x28], R21 ;  /* 0x0000281501007387 */ /* 0x0041e80000100800 */
[----:B0-----:R-:W2:Y:S04]  /*12f50*/  LDL.LU R21, [R1+0x15ac] ;  /* 0x0015ac0001157983 */ /* 0x001ea80000300800 */
[----:B------:R-:W3:Y:S04]  /*12f60*/  LDL R4, [R1+0xad0] ;  /* 0x000ad00001047983 */ /* 0x000ee80000100800 */
[----:B------:R-:W3:Y:S01]  /*12f70*/  LDL R5, [R1+0xadc] ;  /* 0x000adc0001057983 */ /* 0x000ee20000100800 */
[----:B------:R-:W-:-:S02]  /*12f80*/  PRMT R26, RZ, 0x7610, R26 ;  /* 0x00007610ff1a7816 */ /* 0x000fc4000000001a */
[----:B---3--:R-:W-:-:S04]  /*12f90*/  @!P1 LOP3.LUT R5, R5, R4, RZ, 0x3c, !PT ;  /* 0x0000000405059212 */ /* 0x008fc800078e3cff */
[----:B------:R-:W-:-:S04]  /*12fa0*/  @!P1 LOP3.LUT R4, R5, R4, RZ, 0x3c, !PT ;  /* 0x0000000405049212 */ /* 0x000fc800078e3cff */
[----:B------:R-:W-:-:S05]  /*12fb0*/  @!P1 LOP3.LUT R5, R5, R4, RZ, 0x3c, !PT ;  /* 0x0000000405059212 */ /* 0x000fca00078e3cff */
[----:B------:R-:W3:Y:S01]  /*12fc0*/  @!P1 LDG.E.U16 R26, desc[UR6][R4.64] ;  /* 0x00000006041a9981 */ /* 0x000ee2000c1e1500 */
[----:B------:R-:W-:-:S03]  /*12fd0*/  PRMT R6, RZ, 0x7610, R6 ;  /* 0x00007610ff067816 */ /* 0x000fc60000000006 */
[----:B---3--:R0:W-:Y:S04]  /*12fe0*/  STL [R1+0x24], R26 ;  /* 0x0000241a01007387 */ /* 0x0081e80000100800 */
[----:B0-----:R-:W3:Y:S04]  /*12ff0*/  LDL.LU R26, [R1+0x15a8] ;  /* 0x0015a800011a7983 */ /* 0x001ee80000300800 */
[----:B------:R-:W4:Y:S01]  /*13000*/  LDL R5, [R1+0x658] ;  /* 0x0006580001057983 */ /* 0x000f220000100800 */
[----:B------:R-:W-:Y:S01]  /*13010*/  @!P0 IMAD.MOV.U32 R4, RZ, RZ, R12 ;  /* 0x000000ffff048224 */ /* 0x000fe200078e000c */
[----:B------:R-:W-:-:S02]  /*13020*/  PRMT R8, RZ, 0x7610, R8 ;  /* 0x00007610ff087816 */ /* 0x000fc40000000008 */
[----:B------:R-:W2:Y:S04]  /*13030*/  LDL R12, [R1+0x558] ;  /* 0x00055800010c7983 */ /* 0x000ea80000100800 */
[----:B----4-:R0:W4:Y:S04]  /*13040*/  @!P0 LDG.E.U16 R6, desc[UR6][R4.64] ;  /* 0x0000000604068981 */ /* 0x010128000c1e1500 */
[----:B------:R-:W3:Y:S01]  /*13050*/  LDL R5, [R1+0x650] ;  /* 0x0006500001057983 */ /* 0x000ee20000100800 */
[----:B0-----:R-:W-:-:S03]  /*13060*/  @!P1 IMAD.MOV.U32 R4, RZ, RZ, R14 ;  /* 0x000000ffff049224 */ /* 0x001fc600078e000e */
[----:B----4-:R0:W-:Y:S04]  /*13070*/  STL [R1+0x40], R6 ;  /* 0x0000400601007387 */ /* 0x0101e80000100800 */
[----:B0-----:R-:W4:Y:S04]  /*13080*/  LDL R6, [R1+0x55c] ;  /* 0x00055c0001067983 */ /* 0x001f280000100800 */
[----:B------:R-:W2:Y:S04]  /*13090*/  LDL.LU R14, [R1+0x2c4] ;  /* 0x0002c400010e7983 */ /* 0x000ea80000300800 */
[----:B---3--:R0:W3:Y:S04]  /*130a0*/  @!P1 LDG.E.U16 R8, desc[UR6][R4.64] ;  /* 0x0000000604089981 */ /* 0x0080e8000c1e1500 */
[----:B------:R-:W0:Y:S04]  /*130b0*/  LDL R4, [R1+0x5d8] ;  /* 0x0005d80001047983 */ /* 0x000e280000100800 */
[----:B------:R-:W0:Y:S01]  /*130c0*/  LDL R5, [R1+0x5dc] ;  /* 0x0005dc0001057983 */ /* 0x000e220000100800 */
[----:B------:R-:W-:-:S02]  /*130d0*/  PRMT R22, RZ, 0x7610, R22 ;  /* 0x00007610ff167816 */ /* 0x000fc40000000016 */
[----:B0-----:R-:W-:-:S04]  /*130e0*/  @!P0 LOP3.LUT R5, R5, R4, RZ, 0x3c, !PT ;  /* 0x0000000405058212 */ /* 0x001fc800078e3cff */
[----:B------:R-:W-:-:S04]  /*130f0*/  @!P0 LOP3.LUT R4, R5, R4, RZ, 0x3c, !PT ;  /* 0x0000000405048212 */ /* 0x000fc800078e3cff */
[----:B------:R-:W-:-:S05]  /*13100*/  @!P0 LOP3.LUT R5, R5, R4, RZ, 0x3c, !PT ;  /* 0x0000000405058212 */ /* 0x000fca00078e3cff */
[----:B------:R-:W4:Y:S04]  /*13110*/  @!P0 LDG.E.U16 R22, desc[UR6][R4.64] ;  /* 0x0000000604168981 */ /* 0x000f28000c1e1500 */
[----:B---3--:R0:W-:Y:S04]  /*13120*/  STL [R1+0x3c], R8 ;  /* 0x00003c0801007387 */ /* 0x0081e80000100800 */
[----:B0-----:R-:W3:Y:S04]  /*13130*/  LDL R8, [R1+0x554] ;  /* 0x0005540001087983 */ /* 0x001ee80000100800 */
[----:B----4-:R0:W-:Y:S04]  /*13140*/  STL [R1+0x38], R22 ;  /* 0x0000381601007387 */ /* 0x0101e80000100800 */
[----:B0-----:R-:W4:Y:S04]  /*13150*/  LDL.LU R22, [R1+0x15a4] ;  /* 0x0015a40001167983 */ /* 0x001f280000300800 */
[----:B------:R-:W2:Y:S04]  /*13160*/  LDL R4, [R1+0x5d0] ;  /* 0x0005d00001047983 */ /* 0x000ea80000100800 */
[----:B------:R-:W2:Y:S01]  /*13170*/  LDL R5, [R1+0x5d4] ;  /* 0x0005d40001057983 */ /* 0x000ea20000100800 */
[----:B------:R-:W-:-:S02]  /*13180*/  PRMT R11, RZ, 0x7610, R11 ;  /* 0x00007610ff0b7816 */ /* 0x000fc4000000000b */
[----:B--2---:R-:W-:-:S04]  /*13190*/  @!P1 LOP3.LUT R5, R5, R4, RZ, 0x3c, !PT ;  /* 0x0000000405059212 */ /* 0x004fc800078e3cff */
[----:B------:R-:W-:-:S04]  /*131a0*/  @!P1 LOP3.LUT R4, R5, R4, RZ, 0x3c, !PT ;  /* 0x0000000405049212 */ /* 0x000fc800078e3cff */
[----:B------:R-:W-:-:S05]  /*131b0*/  @!P1 LOP3.LUT R5, R5, R4, RZ, 0x3c, !PT ;  /* 0x0000000405059212 */ /* 0x000fca00078e3cff */
[----:B------:R0:W2:Y:S01]  /*131c0*/  @!P1 LDG.E.U16 R11, desc[UR6][R4.64] ;  /* 0x00000006040b9981 */ /* 0x0000a2000c1e1500 */
[----:B------:R-:W-:Y:S01]  /*131d0*/  PRMT R2, RZ, 0x7610, R2 ;  /* 0x00007610ff027816 */ /* 0x000fe20000000002 */
[----:B0-----:R-:W-:Y:S02]  /*131e0*/  @!P0 IMAD.MOV.U32 R4, RZ, RZ, R6 ;  /* 0x000000ffff048224 */ /* 0x001fe400078e0006 */
[----:B------:R-:W-:-:S05]  /*131f0*/  @!P0 IMAD.MOV.U32 R5, RZ, RZ, R12 ;  /* 0x000000ffff058224 */ /* 0x000fca00078e000c */
[----:B------:R3:W4:Y:S04]  /*13200*/  @!P0 LDG.E.U16 R2, desc[UR6][R4.64] ;  /* 0x0000000604028981 */ /* 0x000728000c1e1500 */
[----:B--2---:R0:W-:Y:S04]  /*13210*/  STL [R1+0x34], R11 ;  /* 0x0000340b01007387 */ /* 0x0041e80000100800 */
[----:B------:R-:W2:Y:S01]  /*13220*/  LDL R5, [R1+0x550] ;  /* 0x0005500001057983 */ /* 0x000ea20000100800 */
[----:B------:R-:W-:Y:S01]  /*13230*/  PRMT R7, RZ, 0x7610, R7 ;  /* 0x00007610ff077816 */ /* 0x000fe20000000007 */
[----:B---3--:R-:W-:-:S02]  /*13240*/  @!P1 IMAD.MOV.U32 R4, RZ, RZ, R8 ;  /* 0x000000ffff049224 */ /* 0x008fc400078e0008 */
[----:B------:R-:W3:Y:S04]  /*13250*/  LDL R6, [R1+0x4d0] ;  /* 0x0004d00001067983 */ /* 0x000ee80000100800 */
[----:B0-----:R-:W3:Y:S04]  /*13260*/  LDL R11, [R1+0x4dc] ;  /* 0x0004dc00010b7983 */ /* 0x001ee80000100800 */
[----:B----4-:R0:W-:Y:S04]  /*13270*/  STL [R1+0x30], R2 ;  /* 0x0000300201007387 */ /* 0x0101e80000100800 */
[----:B0-----:R-:W4:Y:S04]  /*13280*/  LDL R2, [R1+0x4d4] ;  /* 0x0004d40001027983 */ /* 0x001f280000100800 */
[----:B------:R-:W4:Y:S01]  /*13290*/  LDL.LU R12, [R1+0x284] ;  /* 0x00028400010c7983 */ /* 0x000f220000300800 */
[----:B------:R-:W-:-:S02]  /*132a0*/  PRMT R9, RZ, 0x7610, R9 ;  /* 0x00007610ff097816 */ /* 0x000fc40000000009 */
[----:B------:R-:W-:Y:S01]  /*132b0*/  PRMT R29, RZ, 0x7610, R29 ;  /* 0x00007610ff1d7816 */ /* 0x000fe2000000001d */
[----:B------:R-:W-:Y:S04]  /*132c0*/  STS.U16 [R13+UR4+0x2080], R21 ;  /* 0x002080150d007988 */ /* 0x000fe80008000404 */
[----:B--2---:R3:W2:Y:S01]  /*132d0*/  @!P1 LDG.E.U16 R7, desc[UR6][R4.64] ;  /* 0x0000000604079981 */ /* 0x0046a2000c1e1500 */
[----:B------:R-:W-:-:S03]  /*132e0*/  LOP3.LUT R0, R0, 0x20, RZ, 0x3c, !PT ;  /* 0x0000002000007812 */ /* 0x000fc600078e3cff */
[----:B------:R-:W2:Y:S04]  /*132f0*/  LDL R8, [R1+0x458] ;  /* 0x0004580001087983 */ /* 0x000ea80000100800 */
[----:B------:R-:W4:Y:S01]  /*13300*/  LDL R5, [R1+0x4d8] ;  /* 0x0004d80001057983 */ /* 0x000f220000100800 */
[----:B---3--:R-:W-:-:S03]  /*13310*/  @!P0 IMAD.MOV.U32 R4, RZ, RZ, R11 ;  /* 0x000000ffff048224 */ /* 0x008fc600078e000b */
[----:B------:R-:W-:Y:S04]  /*13320*/  STS.U16 [R13+UR4+0x2480], R26 ;  /* 0x0024801a0d007988 */ /* 0x000fe80008000404 */
[----:B----4-:R0:W3:Y:S02]  /*13330*/  @!P0 LDG.E.U16 R9, desc[UR6][R4.64] ;  /* 0x0000000604098981 */ /* 0x0100e4000c1e1500 */
[----:B0-----:R-:W-:Y:S02]  /*13340*/  @!P1 IMAD.MOV.U32 R4, RZ, RZ, R2 ;  /* 0x000000ffff049224 */ /* 0x001fe400078e0002 */
[----:B------:R-:W-:-:S05]  /*13350*/  @!P1 IMAD.MOV.U32 R5, RZ, RZ, R6 ;  /* 0x000000ffff059224 */ /* 0x000fca00078e0006 */
[----:B------:R-:W4:Y:S04]  /*13360*/  @!P1 LDG.E.U16 R29, desc[UR6][R4.64] ;  /* 0x00000006041d9981 */ /* 0x000f28000c1e1500 */
[----:B------:R-:W-:Y:S04]  /*13370*/  STS.U16 [R13+UR4+0x2880], R27 ;  /* 0x0028801b0d007988 */ /* 0x000fe80008000404 */
[----:B------:R-:W-:Y:S04]  /*13380*/  STS.U16 [R13+UR4+0x2c80], R24 ;  /* 0x002c80180d007988 */ /* 0x000fe80008000404 */
[----:B------:R-:W-:Y:S04]  /*13390*/  STS.U16 [R13+UR4+0x3080], R22 ;  /* 0x003080160d007988 */ /* 0x000fe80008000404 */
[----:B------:R-:W-:Y:S04]  /*133a0*/  STS.U16 [R13+UR4+0x3480], R20 ;  /* 0x003480140d007988 */ /* 0x000fe80008000404 */
[----:B------:R-:W-:Y:S04]  /*133b0*/  STS.U16 [R13+UR4+0x3880], R3 ;  /* 0x003880030d007988 */ /* 0x000fe80008000404 */
[----:B--2---:R0:W-:Y:S04]  /*133c0*/  STL [R1+0x20], R7 ;  /* 0x0000200701007387 */ /* 0x0041e80000100800 */
[----:B------:R1:W-:Y:S04]  /*133d0*/  STS.U16 [R13+UR4+0x3c80], R16 ;  /* 0x003c80100d007988 */ /* 0x0003e80008000404 */
[----:B0-----:R-:W2:Y:S04]  /*133e0*/  LDL R7, [R1+0x45c] ;  /* 0x00045c0001077983 */ /* 0x001ea80000100800 */
[----:B-1----:R-:W2:Y:S04]  /*133f0*/  LDL.LU R13, [R1+0x274] ;  /* 0x00027400010d7983 */ /* 0x002ea80000300800 */
[----:B------:R-:W2:Y:S04]  /*13400*/  LDL R11, [R1+0x450] ;  /* 0x00045000010b7983 */ /* 0x000ea80000100800 */
[----:B------:R-:W-:Y:S04]  /*13410*/  STS.U16 [R0+UR4+0x100], R14 ;  /* 0x0001000e00007988 */ /* 0x000fe80008000404 */
[----:B---3--:R0:W-:Y:S04]  /*13420*/  STL [R1+0x4], R9 ;  /* 0x0000040901007387 */ /* 0x0081e80000100800 */
[----:B0-----:R-:W3:Y:S04]  /*13430*/  LDL R9, [R1+0x454] ;  /* 0x0004540001097983 */ /* 0x001ee80000100800 */
[----:B------:R-:W3:Y:S04]  /*13440*/  LDL.LU R14, [R1+0x25c] ;  /* 0x00025c00010e7983 */ /* 0x000ee80000300800 */
[----:B------:R-:W3:Y:S04]  /*13450*/  LDL R6, [R1+0x3d8] ;  /* 0x0003d80001067983 */ /* 0x000ee80000100800 */
[----:B------:R-:W3:Y:S04]  /*13460*/  LDL R2, [R1+0x3dc] ;  /* 0x0003dc0001027983 */ /* 0x000ee80000100800 */
[----:B----4-:R0:W-:Y:S04]  /*13470*/  STL [R1], R29 ;  /* 0x0000001d01007387 */ /* 0x0101e80000100800 */
[----:B0-----:R-:W4:Y:S04]  /*13480*/  LDL.LU R29, [R1+0x15a0] ;  /* 0x0015a000011d7983 */ /* 0x001f280000300800 */
[----:B------:R-:W3:Y:S01]  /*13490*/  LDL.LU R5, [R1+0x2ac] ;  /* 0x0002ac0001057983 */ /* 0x000ee20000300800 */
[----:B------:R-:W-:Y:S01]  /*134a0*/  PRMT R24, RZ, 0x7610, R24 ;  /* 0x00007610ff187816 */ /* 0x000fe20000000018 */
[----:B--2---:R-:W-:-:S02]  /*134b0*/  @!P0 IMAD.MOV.U32 R4, RZ, RZ, R7 ;  /* 0x000000ffff048224 */ /* 0x004fc400078e0007 */
[----:B------:R-:W2:Y:S04]  /*134c0*/  LDL R7, [R1+0x3d4] ;  /* 0x0003d40001077983 */ /* 0x000ea80000100800 */
[----:B---3--:R0:W-:Y:S02]  /*134d0*/  STS.U16 [R0+UR4+0x500], R5 ;  /* 0x0005000500007988 */ /* 0x0081e40008000404 */
[----:B0-----:R-:W-:Y:S02]  /*134e0*/  @!P0 IMAD.MOV.U32 R5, RZ, RZ, R8 ;  /* 0x000000ffff058224 */ /* 0x001fe400078e0008 */
[----:B------:R-:W3:Y:S04]  /*134f0*/  LDL R8, [R1+0x3d0] ;  /* 0x0003d00001087983 */ /* 0x000ee80000100800 */
[----:B------:R0:W4:Y:S04]  /*13500*/  @!P0 LDG.E.U16 R24, desc[UR6][R4.64] ;  /* 0x0000000604188981 */ /* 0x000128000c1e1500 */
[----:B------:R-:W2:Y:S01]  /*13510*/  LDL.LU R5, [R1+0x298] ;  /* 0x0002980001057983 */ /* 0x000ea20000300800 */
[----:B------:R-:W-:Y:S01]  /*13520*/  PRMT R22, RZ, 0x7610, R22 ;  /* 0x00007610ff167816 */ /* 0x000fe20000000016 */
[----:B0-----:R-:W-:Y:S01]  /*13530*/  @!P1 IMAD.MOV.U32 R4, RZ, RZ, R9 ;  /* 0x000000ffff049224 */ /* 0x001fe200078e0009 */
[----:B------:R-:W-:Y:S01]  /*13540*/  PRMT R16, RZ, 0x7610, R16 ;  /* 0x00007610ff107816 */ /* 0x000fe20000000010 */
[----:B--2---:R0:W-:Y:S02]  /*13550*/  STS.U16 [R0+UR4+0x900], R5 ;  /* 0x0009000500007988 */ /* 0x0041e40008000404 */
[----:B0-----:R-:W-:-:S05]  /*13560*/  @!P1 IMAD.MOV.U32 R5, RZ, RZ, R11 ;  /* 0x000000ffff059224 */ /* 0x001fca00078e000b */
[----:B------:R0:W2:Y:S02]  /*13570*/  @!P1 LDG.E.U16 R22, desc[UR6][R4.64] ;  /* 0x0000000604169981 */ /* 0x0000a4000c1e1500 */
[----:B0-----:R-:W-:Y:S02]  /*13580*/  @!P0 IMAD.MOV.U32 R4, RZ, RZ, R2 ;  /* 0x000000ffff048224 */ /* 0x001fe400078e0002 */
[----:B------:R-:W-:-:S05]  /*13590*/  @!P0 IMAD.MOV.U32 R5, RZ, RZ, R6 ;  /* 0x000000ffff058224 */ /* 0x000fca00078e0006 */
[----:B------:R0:W2:Y:S01]  /*135a0*/  @!P0 LDG.E.U16 R16, desc[UR6][R4.64] ;  /* 0x0000000604108981 */ /* 0x0000a2000c1e1500 */
[----:B------:R-:W-:-:S03]  /*135b0*/  PRMT R3, RZ, 0x7610, R3 ;  /* 0x00007610ff037816 */ /* 0x000fc60000000003 */
[----:B----4-:R-:W-:Y:S04]  /*135c0*/  STL [R1+0x153c], R24 ;  /* 0x00153c1801007387 */ /* 0x010fe80000100800 */
[----:B------:R-:W4:Y:S01]  /*135d0*/  LDL.LU R9, [R1+0x230] ;  /* 0x0002300001097983 */ /* 0x000f220000300800 */
[----:B0-----:R-:W-:Y:S02]  /*135e0*/  @!P1 IMAD.MOV.U32 R4, RZ, RZ, R7 ;  /* 0x000000ffff049224 */ /* 0x001fe400078e0007 */
[----:B---3--:R-:W-:Y:S01]  /*135f0*/  @!P1 IMAD.MOV.U32 R5, RZ, RZ, R8 ;  /* 0x000000ffff059224 */ /* 0x008fe200078e0008 */
[----:B------:R-:W-:Y:S04]  /*13600*/  STS.U16 [R0+UR4+0xd00], R12 ;  /* 0x000d000c00007988 */ /* 0x000fe80008000404 */
[----:B------:R-:W-:Y:S04]  /*13610*/  STS.U16 [R0+UR4+0x1100], R13 ;  /* 0x0011000d00007988 */ /* 0x000fe80008000404 */
[----:B------:R0:W3:Y:S04]  /*13620*/  @!P1 LDG.E.U16 R3, desc[UR6][R4.64] ;  /* 0x0000000604039981 */ /* 0x0000e8000c1e1500 */
[----:B--2---:R-:W-:Y:S04]  /*13630*/  STL [R1+0x1540], R22 ;  /* 0x0015401601007387 */ /* 0x004fe80000100800 */
[----:B------:R-:W2:Y:S04]  /*13640*/  LDL R6, [R1+0x358] ;  /* 0x0003580001067983 */ /* 0x000ea80000100800 */
[----:B------:R-:W4:Y:S04]  /*13650*/  LDL R2, [R1+0x35c] ;  /* 0x00035c0001027983 */ /* 0x000f280000100800 */
[----:B------:R1:W-:Y:S04]  /*13660*/  STL [R1+0x1544], R16 ;  /* 0x0015441001007387 */ /* 0x0003e80000100800 */
[----:B-1----:R-:W4:Y:S04]  /*13670*/  LDL.LU R16, [R1+0x244] ;  /* 0x0002440001107983 */ /* 0x002f280000300800 */
[----:B------:R-:W4:Y:S04]  /*13680*/  LDL R13, [R1+0x350] ;  /* 0x00035000010d7983 */ /* 0x000f280000100800 */
[----:B------:R-:W4:Y:S01]  /*13690*/  LDL R12, [R1+0x354] ;  /* 0x00035400010c7983 */ /* 0x000f220000100800 */
[----:B0-----:R-:W-:-:S02]  /*136a0*/  PRMT R4, RZ, 0x7610, R4 ;  /* 0x00007610ff047816 */ /* 0x001fc40000000004 */
[----:B------:R-:W-:Y:S01]  /*136b0*/  PRMT R5, RZ, 0x7610, R5 ;  /* 0x00007610ff057816 */ /* 0x000fe20000000005 */
[----:B------:R-:W4:Y:S04]  /*136c0*/  LDL.LU R22, [R1+0x18] ;  /* 0x0000180001167983 */ /* 0x000f280000300800 */
[----:B---3--:R0:W-:Y:S04]  /*136d0*/  STL [R1+0x1548], R3 ;  /* 0x0015480301007387 */ /* 0x0081e80000100800 */
[----:B------:R-:W3:Y:S04]  /*136e0*/  LDL R8, [R1+0xad8] ;  /* 0x000ad80001087983 */ /* 0x000ee80000100800 */
[----:B0-----:R-:W3:Y:S04]  /*136f0*/  LDL R3, [R1+0xae4] ;  /* 0x000ae40001037983 */ /* 0x001ee80000100800 */
[----:B------:R0:W-:Y:S04]  /*13700*/  STS.U16 [R0+UR4+0x1500], R14 ;  /* 0x0015000e00007988 */ /* 0x0001e80008000404 */
[----:B------:R-:W3:Y:S04]  /*13710*/  LDL.LU R24, [R1+0xc] ;  /* 0x00000c0001187983 */ /* 0x000ee80000300800 */
[----:B------:R-:W3:Y:S04]  /*13720*/  LDL R11, [R1+0xaec] ;  /* 0x000aec00010b7983 */ /* 0x000ee80000100800 */
[----:B0-----:R-:W3:Y:S01]  /*13730*/  LDL R14, [R1+0xae0] ;  /* 0x000ae000010e7983 */ /* 0x001ee20000100800 */
[----:B--2---:R-:W-:-:S02]  /*13740*/  @!P0 IMAD.MOV.U32 R7, RZ, RZ, R6 ;  /* 0x000000ffff078224 */ /* 0x004fc400078e0006 */
[----:B----4-:R-:W-:Y:S02]  /*13750*/  @!P0 IMAD.MOV.U32 R6, RZ, RZ, R2 ;  /* 0x000000ffff068224 */ /* 0x010fe400078e0002 */
[----:B------:R-:W2:Y:S04]  /*13760*/  LDL.LU R2, [R1+0x8] ;  /* 0x0000080001027983 */ /* 0x000ea80000300800 */
[----:B------:R0:W4:Y:S02]  /*13770*/  @!P0 LDG.E.U16 R4, desc[UR6][R6.64] ;  /* 0x0000000606048981 */ /* 0x000124000c1e1500 */
[----:B0-----:R-:W-:Y:S02]  /*13780*/  @!P1 IMAD.MOV.U32 R7, RZ, RZ, R13 ;  /* 0x000000ffff079224 */ /* 0x001fe400078e000d */
[----:B------:R-:W-:-:S05]  /*13790*/  @!P1 IMAD.MOV.U32 R6, RZ, RZ, R12 ;  /* 0x000000ffff069224 */ /* 0x000fca00078e000c */
[----:B------:R0:W2:Y:S04]  /*137a0*/  @!P1 LDG.E.U16 R5, desc[UR6][R6.64] ;  /* 0x0000000606059981 */ /* 0x0000a8000c1e1500 */
[----:B------:R-:W-:Y:S04]  /*137b0*/  STS.U16 [R0+UR4+0x1900], R16 ;  /* 0x0019001000007988 */ /* 0x000fe80008000404 */
[----:B------:R3:W-:Y:S01]  /*137c0*/  STS.U16 [R0+UR4+0x1d00], R9 ;  /* 0x001d000900007988 */ /* 0x0007e20008000404 */
[----:B0-----:R-:W-:Y:S01]  /*137d0*/  PRMT R6, RZ, 0x7610, R6 ;  /* 0x00007610ff067816 */ /* 0x001fe20000000006 */
[----:B---3--:R-:W-:-:S02]  /*137e0*/  @!P0 IMAD.MOV.U32 R9, RZ, RZ, R8 ;  /* 0x000000ffff098224 */ /* 0x008fc400078e0008 */
[----:B------:R-:W-:-:S05]  /*137f0*/  @!P0 IMAD.MOV.U32 R8, RZ, RZ, R3 ;  /* 0x000000ffff088224 */ /* 0x000fca00078e0003 */
[----:B------:R0:W3:Y:S04]  /*13800*/  @!P0 LDG.E.U16 R6, desc[UR6][R8.64] ;  /* 0x0000000608068981 */ /* 0x0000e8000c1e1500 */
[----:B----4-:R-:W-:Y:S04]  /*13810*/  STL [R1+0x154c], R4 ;  /* 0x00154c0401007387 */ /* 0x010fe80000100800 */
[----:B------:R-:W4:Y:S04]  /*13820*/  LDL R13, [R1+0x648] ;  /* 0x00064800010d7983 */ /* 0x000f280000100800 */
[----:B------:R-:W4:Y:S04]  /*13830*/  LDL R12, [R1+0x64c] ;  /* 0x00064c00010c7983 */ /* 0x000f280000100800 */
[----:B--2---:R-:W-:Y:S04]  /*13840*/  STL [R1+0x1550], R5 ;  /* 0x0015500501007387 */ /* 0x004fe80000100800 */
[----:B------:R-:W2:Y:S04]  /*13850*/  LDL R16, [R1+0x640] ;  /* 0x0006400001107983 */ /* 0x000ea80000100800 */
[----:B------:R-:W2:Y:S04]  /*13860*/  LDL R3, [R1+0x644] ;  /* 0x0006440001037983 */ /* 0x000ea80000100800 */
[----:B------:R-:W4:Y:S01]  /*13870*/  LDL.LU R9, [R1+0x21c] ;  /* 0x00021c0001097983 */ /* 0x000f220000300800 */
[----:B------:R-:W-:Y:S01]  /*13880*/  PRMT R7, RZ, 0x7610, R7 ;  /* 0x00007610ff077816 */ /* 0x000fe20000000007 */
[----:B0-----:R-:W-:-:S02]  /*13890*/  @!P1 IMAD.MOV.U32 R8, RZ, RZ, R11 ;  /* 0x000000ffff089224 */ /* 0x001fc400078e000b */
[----:B---3--:R-:W-:Y:S04]  /*138a0*/  STL [R1+0x1554], R6 ;  /* 0x0015540601007387 */ /* 0x008fe80000100800 */
[----:B------:R-:W3:Y:S04]  /*138b0*/  LDL R11, [R1+0x5cc] ;  /* 0x0005cc00010b7983 */ /* 0x000ee80000100800 */
[----:B----4-:R0:W-:Y:S02]  /*138c0*/  STS.U16 [R0+UR4+0x2100], R9 ;  /* 0x0021000900007988 */ /* 0x0101e40008000404 */
[----:B0-----:R-:W-:-:S02]  /*138d0*/  @!P1 IMAD.MOV.U32 R9, RZ, RZ, R14 ;  /* 0x000000ffff099224 */ /* 0x001fc400078e000e */
[----:B------:R-:W4:Y:S04]  /*138e0*/  LDL R14, [R1+0x5c8] ;  /* 0x0005c800010e7983 */ /* 0x000f280000100800 */
[----:B------:R0:W2:Y:S01]  /*138f0*/  @!P1 LDG.E.U16 R7, desc[UR6][R8.64] ;  /* 0x0000000608079981 */ /* 0x0000a2000c1e1500 */
[----:B------:R-:W-:Y:S01]  /*13900*/  PRMT R15, RZ, 0x7610, R15 ;  /* 0x00007610ff0f7816 */ /* 0x000fe2000000000f */
[----:B0-----:R-:W-:Y:S02]  /*13910*/  @!P0 IMAD.MOV.U32 R8, RZ, RZ, R12 ;  /* 0x000000ffff088224 */ /* 0x001fe400078e000c */
[----:B------:R-:W-:Y:S01]  /*13920*/  @!P0 IMAD.MOV.U32 R9, RZ, RZ, R13 ;  /* 0x000000ffff098224 */ /* 0x000fe200078e000d */
[----:B------:R-:W-:Y:S01]  /*13930*/  PRMT R6, RZ, 0x7610, R6 ;  /* 0x00007610ff067816 */ /* 0x000fe20000000006 */
[----:B--2---:R0:W-:Y:S04]  /*13940*/  STL [R1+0x1558], R7 ;  /* 0x0015580701007387 */ /* 0x0041e80000100800 */
[----:B------:R-:W2:Y:S04]  /*13950*/  LDL R13, [R1+0x5c0] ;  /* 0x0005c000010d7983 */ /* 0x000ea80000100800 */
[----:B------:R-:W2:Y:S01]  /*13960*/  LDL R12, [R1+0x5c4] ;  /* 0x0005c400010c7983 */ /* 0x000ea20000100800 */
[----:B0-----:R-:W-:-:S06]  /*13970*/  PRMT R7, RZ, 0x7610, R7 ;  /* 0x00007610ff077816 */ /* 0x001fcc0000000007 */
[----:B------:R0:W2:Y:S02]  /*13980*/  @!P0 LDG.E.U16 R7, desc[UR6][R8.64] ;  /* 0x0000000608078981 */ /* 0x0000a4000c1e1500 */
[----:B0-----:R-:W-:Y:S02]  /*13990*/  @!P1 IMAD.MOV.U32 R8, RZ, RZ, R3 ;  /* 0x000000ffff089224 */ /* 0x001fe400078e0003 */
[----:B------:R-:W-:-:S05]  /*139a0*/  @!P1 IMAD.MOV.U32 R9, RZ, RZ, R16 ;  /* 0x000000ffff099224 */ /* 0x000fca00078e0010 */
[----:B------:R3:W2:Y:S02]  /*139b0*/  @!P1 LDG.E.U16 R15, desc[UR6][R8.64] ;  /* 0x00000006080f9981 */ /* 0x0006a4000c1e1500 */
[----:B---3--:R-:W-:Y:S02]  /*139c0*/  @!P0 IMAD.MOV.U32 R8, RZ, RZ, R11 ;  /* 0x000000ffff088224 */ /* 0x008fe400078e000b */
[----:B----4-:R-:W-:-:S05]  /*139d0*/  @!P0 IMAD.MOV.U32 R9, RZ, RZ, R14 ;  /* 0x000000ffff098224 */ /* 0x010fca00078e000e */
[----:B------:R2:W3:Y:S01]  /*139e0*/  @!P0 LDG.E.U16 R6, desc[UR6][R8.64] ;  /* 0x0000000608068981 */ /* 0x0004e2000c1e1500 */
[----:B------:R-:W-:-:S03]  /*139f0*/  PRMT R10, RZ, 0x7610, R10 ;  /* 0x00007610ff0a7816 */ /* 0x000fc6000000000a */
[----:B------:R-:W-:Y:S04]  /*13a00*/  STS.U16 [R0+UR4+0x2500], R22 ;  /* 0x0025001600007988 */ /* 0x000fe80008000404 */
[----:B------:R-:W-:Y:S04]  /*13a10*/  STS.U16 [R0+UR4+0x2900], R24 ;  /* 0x0029001800007988 */ /* 0x000fe80008000404 */
[----:B------:R-:W-:Y:S01]  /*13a20*/  STS.U16 [R0+UR4+0x2d00], R2 ;  /* 0x002d000200007988 */ /* 0x000fe20008000404 */
[----:B--2---:R-:W-:Y:S02]  /*13a30*/  @!P1 IMAD.MOV.U32 R9, RZ, RZ, R13 ;  /* 0x000000ffff099224 */ /* 0x004fe400078e000d */
[----:B------:R-:W-:-:S05]  /*13a40*/  @!P1 IMAD.MOV.U32 R8, RZ, RZ, R12 ;  /* 0x000000ffff089224 */ /* 0x000fca00078e000c */
[----:B------:R0:W2:Y:S04]  /*13a50*/  @!P1 LDG.E.U16 R10, desc[UR6][R8.64] ;  /* 0x00000006080a9981 */ /* 0x0000a8000c1e1500 */
[----:B------:R1:W-:Y:S04]  /*13a60*/  STL [R1+0x1c], R7 ;  /* 0x00001c0701007387 */ /* 0x0003e80000100800 */
[----:B------:R-:W0:Y:S04]  /*13a70*/  LDL R3, [R1+0x54c] ;  /* 0x00054c0001037983 */ /* 0x000e280000100800 */
[----:B-1----:R-:W4:Y:S04]  /*13a80*/  LDL R7, [R1+0x548] ;  /* 0x0005480001077983 */ /* 0x002f280000100800 */
[----:B------:R-:W2:Y:S04]  /*13a90*/  LDL.LU R2, [R1+0x30c] ;  /* 0x00030c0001027983 */ /* 0x000ea80000300800 */
[----:B------:R-:W2:Y:S04]  /*13aa0*/  LDL R11, [R1+0x540] ;  /* 0x00054000010b7983 */ /* 0x000ea80000100800 */
[----:B---3--:R1:W-:Y:S04]  /*13ab0*/  STL [R1+0x14], R6 ;  /* 0x0000140601007387 */ /* 0x0083e80000100800 */
[----:B-1----:R-:W3:Y:S04]  /*13ac0*/  LDL R6, [R1+0x544] ;  /* 0x0005440001067983 */ /* 0x002ee80000100800 */
[----:B------:R-:W3:Y:S04]  /*13ad0*/  LDL.LU R14, [R1+0x2f8] ;  /* 0x0002f800010e7983 */ /* 0x000ee80000300800 */
[----:B------:R1:W-:Y:S01]  /*13ae0*/  STL [R1+0x18], R15 ;  /* 0x0000180f01007387 */ /* 0x0003e20000100800 */
[----:B------:R-:W-:-:S03]  /*13af0*/  PRMT R5, RZ, 0x7610, R5 ;  /* 0x00007610ff057816 */ /* 0x000fc60000000005 */
[----:B------:R-:W3:Y:S01]  /*13b00*/  LDL R12, [R1+0x4c8] ;  /* 0x0004c800010c7983 */ /* 0x000ee20000100800 */
[----:B-1----:R-:W1:Y:S01]  /*13b10*/  S2R R15, SR_TID.X ;  /* 0x00000000000f7919 */ /* 0x002e620000002100 */
[----:B------:R-:W-:Y:S02]  /*13b20*/  PRMT R4, RZ, 0x7610, R4 ;  /* 0x00007610ff047816 */ /* 0x000fe40000000004 */
[----:B-1----:R-:W-:Y:S01]  /*13b30*/  LOP3.LUT R22, R15, 0x3f, RZ, 0xc0, !PT ;  /* 0x0000003f0f167812 */ /* 0x002fe200078ec0ff */
[----:B0-----:R-:W-:Y:S02]  /*13b40*/  @!P0 IMAD.MOV.U32 R8, RZ, RZ, R3 ;  /* 0x000000ffff088224 */ /* 0x001fe400078e0003 */
[----:B------:R-:W3:Y:S01]  /*13b50*/  LDL R3, [R1+0x4cc] ;  /* 0x0004cc0001037983 */ /* 0x000ee20000100800 */
[----:B----4-:R-:W-:-:S03]  /*13b60*/  @!P0 IMAD.MOV.U32 R9, RZ, RZ, R7 ;  /* 0x000000ffff098224 */ /* 0x010fc600078e0007 */
[----:B------:R-:W4:Y:S04]  /*13b70*/  LDL.LU R15, [R1+0x2e4] ;  /* 0x0002e400010f7983 */ /* 0x000f280000300800 */
[----:B------:R0:W4:Y:S04]  /*13b80*/  @!P0 LDG.E.U16 R5, desc[UR6][R8.64] ;  /* 0x0000000608058981 */ /* 0x000128000c1e1500 */
[----:B--2---:R1:W-:Y:S04]  /*13b90*/  STL [R1+0x10], R10 ;  /* 0x0000100a01007387 */ /* 0x0043e80000100800 */
[----:B------:R-:W2:Y:S01]  /*13ba0*/  LDL R7, [R1+0x4c4] ;  /* 0x0004c40001077983 */ /* 0x000ea20000100800 */
[----:B0-----:R-:W-:-:S03]  /*13bb0*/  @!P1 IMAD.MOV.U32 R9, RZ, RZ, R11 ;  /* 0x000000ffff099224 */ /* 0x001fc600078e000b */
[----:B-1----:R-:W2:Y:S01]  /*13bc0*/  LDL R10, [R1+0x4c0] ;  /* 0x0004c000010a7983 */ /* 0x002ea20000100800 */
[----:B---3--:R-:W-:-:S05]  /*13bd0*/  @!P1 IMAD.MOV.U32 R8, RZ, RZ, R6 ;  /* 0x000000ffff089224 */ /* 0x008fca00078e0006 */
[----:B------:R0:W3:Y:S04]  /*13be0*/  @!P1 LDG.E.U16 R4, desc[UR6][R8.64] ;  /* 0x0000000608049981 */ /* 0x0000e8000c1e1500 */
[----:B------:R-:W-:Y:S04]  /*13bf0*/  STS.U16 [R0+UR4+0x3100], R29 ;  /* 0x0031001d00007988 */ /* 0x000fe80008000404 */
[----:B------:R1:W-:Y:S01]  /*13c00*/  STS.U16 [R0+UR4+0x3500], R28 ;  /* 0x0035001c00007988 */ /* 0x0003e20008000404 */
[----:B0-----:R-:W-:Y:S01]  /*13c10*/  @!P0 IMAD.MOV.U32 R9, RZ, RZ, R12 ;  /* 0x000000ffff098224 */ /* 0x001fe200078e000c */
[----:B------:R-:W-:-:S02]  /*13c20*/  PRMT R26, RZ, 0x7610, R26 ;  /* 0x00007610ff1a7816 */ /* 0x000fc4000000001a */
[----:B-1----:R-:W-:Y:S01]  /*13c30*/  PRMT R28, RZ, 0x7610, R28 ;  /* 0x00007610ff1c7816 */ /* 0x002fe2000000001c */
[----:B------:R-:W-:-:S05]  /*13c40*/  @!P0 IMAD.MOV.U32 R8, RZ, RZ, R3 ;  /* 0x000000ffff088224 */ /* 0x000fca00078e0003 */
[----:B------:R2:W3:Y:S04]  /*13c50*/  @!P0 LDG.E.U16 R28, desc[UR6][R8.64] ;  /* 0x00000006081c8981 */ /* 0x0004e8000c1e1500 */
[----:B----4-:R-:W-:Y:S04]  /*13c60*/  STL [R1+0xc], R5 ;  /* 0x00000c0501007387 */ /* 0x010fe80000100800 */
[----:B------:R-:W4:Y:S01]  /*13c70*/  LDL.LU R11, [R1+0x2d0] ;  /* 0x0002d000010b7983 */ /* 0x000f220000300800 */
[----:B--2---:R-:W-:-:S03]  /*13c80*/  @!P1 IMAD.MOV.U32 R8, RZ, RZ, R7 ;  /* 0x000000ffff089224 */ /* 0x004fc600078e0007 */
[----:B------:R-:W2:Y:S01]  /*13c90*/  LDL R6, [R1+0x448] ;  /* 0x0004480001067983 */ /* 0x000ea20000100800 */
[----:B------:R-:W-:-:S05]  /*13ca0*/  @!P1 IMAD.MOV.U32 R9, RZ, RZ, R10 ;  /* 0x000000ffff099224 */ /* 0x000fca00078e000a */
[----:B------:R2:W4:Y:S04]  /*13cb0*/  @!P1 LDG.E.U16 R26, desc[UR6][R8.64] ;  /* 0x00000006081a9981 */ /* 0x000528000c1e1500 */
[----:B---3--:R0:W-:Y:S04]  /*13cc0*/  STL [R1+0x8], R4 ;  /* 0x0000080401007387 */ /* 0x0081e80000100800 */
[----:B0-----:R-:W3:Y:S01]  /*13cd0*/  LDL R4, [R1+0x44c] ;  /* 0x00044c0001047983 */ /* 0x001ee20000100800 */
[----:B------:R-:W-:-:S03]  /*13ce0*/  IMAD.SHL.U32 R5, R22, 0x2, RZ ;  /* 0x0000000216057824 */ /* 0x000fc600078e00ff */
[----:B------:R-:W-:Y:S04]  /*13cf0*/  STS.U16 [R0+UR4+0x3900], R25 ;  /* 0x0039001900007988 */ /* 0x000fe80008000404 */
[----:B------:R0:W-:Y:S04]  /*13d00*/  STS.U16 [R0+UR4+0x3d00], R23 ;  /* 0x003d001700007988 */ /* 0x0001e80008000404 */
[----:B------:R-:W3:Y:S01]  /*13d10*/  LDL.LU R12, [R1+0x2bc] ;  /* 0x0002bc00010c7983 */ /* 0x000ee20000300800 */
[----:B0-----:R-:W-:-:S05]  /*13d20*/  LOP3.LUT R0, R5, 0x30, RZ, 0x3c, !PT ;  /* 0x0000003005007812 */ /* 0x001fca00078e3cff */
[----:B------:R0:W-:Y:S01]  /*13d30*/  STS.U16 [R0+UR4+0x180], R2 ;  /* 0x0001800200007988 */ /* 0x0001e20008000404 */
[----:B------:R-:W-:-:S03]  /*13d40*/  PRMT R20, RZ, 0x7610, R20 ;  /* 0x00007610ff147816 */ /* 0x000fc60000000014 */
[----:B------:R-:W-:Y:S04]  /*13d50*/  STL [R1+0x1528], R28 ;  /* 0x0015281c01007387 */ /* 0x000fe80000100800 */
[----:B------:R-:W3:Y:S04]  /*13d60*/  LDL R3, [R1+0x440] ;  /* 0x0004400001037983 */ /* 0x000ee80000100800 */
[----:B0-----:R-:W3:Y:S04]  /*13d70*/  LDL R2, [R1+0x444] ;  /* 0x0004440001027983 */ /* 0x001ee80000100800 */
[----:B------:R-:W3:Y:S01]  /*13d80*/  LDL.LU R13, [R1+0x2a8] ;  /* 0x0002a800010d7983 */ /* 0x000ee20000300800 */
[----:B--2---:R-:W-:-:S03]  /*13d90*/  @!P0 IMAD.MOV.U32 R9, RZ, RZ, R6 ;  /* 0x000000ffff098224 */ /* 0x004fc600078e0006 */
[----:B----4-:R-:W-:Y:S04]  /*13da0*/  STL [R1+0x152c], R26 ;  /* 0x00152c1a01007387 */ /* 0x010fe80000100800 */
[----:B------:R-:W2:Y:S01]  /*13db0*/  LDL R10, [R1+0x3c8] ;  /* 0x0003c800010a7983 */ /* 0x000ea20000100800 */
[----:B---3--:R-:W-:-:S03]  /*13dc0*/  @!P0 IMAD.MOV.U32 R8, RZ, RZ, R4 ;  /* 0x000000ffff088224 */ /* 0x008fc600078e0004 */
[----:B------:R-:W3:Y:S04]  /*13dd0*/  LDL R4, [R1+0x3cc] ;  /* 0x0003cc0001047983 */ /* 0x000ee80000100800 */
[----:B------:R0:W4:Y:S01]  /*13de0*/  @!P0 LDG.E.U16 R20, desc[UR6][R8.64] ;  /* 0x0000000608148981 */ /* 0x000122000c1e1500 */
[----:B------:R-:W-:-:S03]  /*13df0*/  PRMT R18, RZ, 0x7610, R18 ;  /* 0x00007610ff127816 */ /* 0x000fc60000000012 */
[----:B------:R1:W-:Y:S04]  /*13e00*/  STS.U16 [R0+UR4+0x580], R14 ;  /* 0x0005800e00007988 */ /* 0x0003e80008000404 */
[----:B------:R-:W-:Y:S04]  /*13e10*/  STS.U16 [R0+UR4+0x980], R15 ;  /* 0x0009800f00007988 */ /* 0x000fe80008000404 */
[----:B------:R2:W-:Y:S04]  /*13e20*/  STS.U16 [R0+UR4+0xd80], R11 ;  /* 0x000d800b00007988 */ /* 0x0005e80008000404 */
[----:B-1----:R-:W4:Y:S01]  /*13e30*/  LDL.LU R14, [R1+0x290] ;  /* 0x00029000010e7983 */ /* 0x002f220000300800 */
[----:B0-----:R-:W-:-:S02]  /*13e40*/  @!P1 IMAD.MOV.U32 R9, RZ, RZ, R3 ;  /* 0x000000ffff099224 */ /* 0x001fc400078e0003 */
[----:B------:R-:W-:-:S05]  /*13e50*/  @!P1 IMAD.MOV.U32 R8, RZ, RZ, R2 ;  /* 0x000000ffff089224 */ /* 0x000fca00078e0002 */
[----:B------:R0:W4:Y:S02]  /*13e60*/  @!P1 LDG.E.U16 R18, desc[UR6][R8.64] ;  /* 0x0000000608129981 */ /* 0x000124000c1e1500 */
[----:B0-----:R-:W-:Y:S01]  /*13e70*/  PRMT R8, RZ, 0x7610, R8 ;  /* 0x00007610ff087816 */ /* 0x001fe20000000008 */
[----:B--2---:R-:W-:Y:S02]  /*13e80*/  @!P0 IMAD.MOV.U32 R11, RZ, RZ, R10 ;  /* 0x000000ffff0b8224 */ /* 0x004fe400078e000a */
[----:B---3--:R-:W-:-:S05]  /*13e90*/  @!P0 IMAD.MOV.U32 R10, RZ, RZ, R4 ;  /* 0x000000ffff0a8224 */ /* 0x008fca00078e0004 */
[----:B------:R-:W2:Y:S04]  /*13ea0*/  @!P0 LDG.E.U16 R8, desc[UR6][R10.64] ;  /* 0x000000060a088981 */ /* 0x000ea8000c1e1500 */
[----:B----4-:R-:W-:Y:S04]  /*13eb0*/  STL [R1+0x1530], R20 ;  /* 0x0015301401007387 */ /* 0x010fe80000100800 */
[----:B------:R-:W3:Y:S04]  /*13ec0*/  LDL R7, [R1+0x3c0] ;  /* 0x0003c00001077983 */ /* 0x000ee80000100800 */
[----:B------:R-:W4:Y:S04]  /*13ed0*/  LDL R6, [R1+0x3c4] ;  /* 0x0003c40001067983 */ /* 0x000f280000100800 */
[----:B------:R-:W4:Y:S04]  /*13ee0*/  LDL R2, [R1+0x34c] ;  /* 0x00034c0001027983 */ /* 0x000f280000100800 */
[----:B------:R-:W4:Y:S04]  /*13ef0*/  LDL.LU R15, [R1+0x278] ;  /* 0x00027800010f7983 */ /* 0x000f280000300800 */
[----:B------:R-:W-:Y:S04]  /*13f00*/  STL [R1+0x1534], R18 ;  /* 0x0015341201007387 */ /* 0x000fe80000100800 */
[----:B------:R-:W4:Y:S04]  /*13f10*/  LDL R3, [R1+0x348] ;  /* 0x0003480001037983 */ /* 0x000f280000100800 */
[----:B------:R-:W4:Y:S04]  /*13f20*/  LDL.LU R16, [R1+0x264] ;  /* 0x0002640001107983 */ /* 0x000f280000300800 */
[----:B--2---:R0:W-:Y:S04]  /*13f30*/  STL [R1+0x1538], R8 ;  /* 0x0015380801007387 */ /* 0x0041e80000100800 */
[----:B------:R-:W2:Y:S04]  /*13f40*/  LDL R4, [R1+0xa7c] ;  /* 0x000a7c0001047983 */ /* 0x000ea80000100800 */
[----:B0-----:R-:W2:Y:S01]  /*13f50*/  LDL R8, [R1+0x344] ;  /* 0x0003440001087983 */ /* 0x001ea20000100800 */
[----:B---3--:R-:W-:-:S02]  /*13f60*/  @!P1 IMAD.MOV.U32 R11, RZ, RZ, R7 ;  /* 0x000000ffff0b9224 */ /* 0x008fc400078e0007 */
[----:B----4-:R-:W-:Y:S01]  /*13f70*/  @!P1 IMAD.MOV.U32 R10, RZ, RZ, R6 ;  /* 0x000000ffff0a9224 */ /* 0x010fe200078e0006 */
[----:B------:R-:W3:Y:S04]  /*13f80*/  LDL R7, [R1+0xae8] ;  /* 0x000ae80001077983 */ /* 0x000ee80000100800 */
[----:B------:R-:W4:Y:S01]  /*13f90*/  LDL R6, [R1+0xaf4] ;  /* 0x000af40001067983 */ /* 0x000f220000100800 */
[----:B------:R-:W-:-:S03]  /*13fa0*/  PRMT R9, RZ, 0x7610, R9 ;  /* 0x00007610ff097816 */ /* 0x000fc60000000009 */
[----:B------:R0:W-:Y:S04]  /*13fb0*/  STS.U16 [R0+UR4+0x1180], R12 ;  /* 0x0011800c00007988 */ /* 0x0001e80008000404 */
[----:B------:R1:W4:Y:S04]  /*13fc0*/  @!P1 LDG.E.U16 R9, desc[UR6][R10.64] ;  /* 0x000000060a099981 */ /* 0x000328000c1e1500 */
[----:B------:R1:W-:Y:S01]  /*13fd0*/  STS.U16 [R0+UR4+0x1580], R13 ;  /* 0x0015800d00007988 */ /* 0x0003e20008000404 */
[----:B0-----:R-:W-:Y:S01]  /*13fe0*/  @!P0 IMAD.MOV.U32 R12, RZ, RZ, R2 ;  /* 0x000000ffff0c8224 */ /* 0x001fe200078e0002 */
[----:B-1----:R-:W-:-:S02]  /*13ff0*/  PRMT R10, RZ, 0x7610, R10 ;  /* 0x00007610ff0a7816 */ /* 0x002fc4000000000a */
[----:B------:R-:W-:Y:S01]  /*14000*/  PRMT R11, RZ, 0x7610, R11 ;  /* 0x00007610ff0b7816 */ /* 0x000fe2000000000b */
[----:B------:R-:W-:Y:S04]  /*14010*/  STS.U16 [R0+UR4+0x1980], R14 ;  /* 0x0019800e00007988 */ /* 0x000fe80008000404 */
[----:B------:R3:W-:Y:S01]  /*14020*/  STS.U16 [R0+UR4+0x1d80], R15 ;  /* 0x001d800f00007988 */ /* 0x0007e20008000404 */
[----:B------:R-:W-:-:S05]  /*14030*/  @!P0 IMAD.MOV.U32 R13, RZ, RZ, R3 ;  /* 0x000000ffff0d8224 */ /* 0x000fca00078e0003 */
[----:B------:R2:W4:Y:S02]  /*14040*/  @!P0 LDG.E.U16 R10, desc[UR6][R12.64] ;  /* 0x000000060c0a8981 */ /* 0x000524000c1e1500 */
[----:B--2---:R-:W-:Y:S02]  /*14050*/  @!P1 IMAD.MOV.U32 R12, RZ, RZ, R4 ;  /* 0x000000ffff0c9224 */ /* 0x004fe400078e0004 */
[----:B------:R-:W-:-:S05]  /*14060*/  @!P1 IMAD.MOV.U32 R13, RZ, RZ, R8 ;  /* 0x000000ffff0d9224 */ /* 0x000fca00078e0008 */
[----:B------:R0:W2:Y:S01]  /*14070*/  @!P1 LDG.E.U16 R11, desc[UR6][R12.64] ;  /* 0x000000060c0b9981 */ /* 0x0000a2000c1e1500 */
[----:B---3--:R-:W-:Y:S02]  /*14080*/  @!P0 IMAD.MOV.U32 R15, RZ, RZ, R7 ;  /* 0x000000ffff0f8224 */ /* 0x008fe400078e0007 */
[----:B----4-:R-:W-:Y:S01]  /*14090*/  @!P0 IMAD.MOV.U32 R14, RZ, RZ, R6 ;  /* 0x000000ffff0e8224 */ /* 0x010fe200078e0006 */
[----:B0-----:R-:W-:-:S06]  /*140a0*/  PRMT R12, RZ, 0x7610, R12 ;  /* 0x00007610ff0c7816 */ /* 0x001fcc000000000c */
[----:B------:R-:W3:Y:S04]  /*140b0*/  @!P0 LDG.E.U16 R12, desc[UR6][R14.64] ;  /* 0x000000060e0c8981 */ /* 0x000ee8000c1e1500 */
[----:B------:R0:W-:Y:S04]  /*140c0*/  STL [R1+0x155c], R9 ;  /* 0x00155c0901007387 */ /* 0x0001e80000100800 */
[----:B------:R-:W4:Y:S04]  /*140d0*/  LDL.LU R24, [R1+0x254] ;  /* 0x0002540001187983 */ /* 0x000f280000300800 */
[----:B------:R-:W4:Y:S04]  /*140e0*/  LDL R2, [R1+0xafc] ;  /* 0x000afc0001027983 */ /* 0x000f280000100800 */
[----:B------:R-:W-:Y:S04]  /*140f0*/  STL [R1+0x1560], R10 ;  /* 0x0015600a01007387 */ /* 0x000fe80000100800 */
[----:B------:R-:W4:Y:S04]  /*14100*/  LDL R3, [R1+0xaf0] ;  /* 0x000af00001037983 */ /* 0x000f280000100800 */
[----:B------:R-:W4:Y:S04]  /*14110*/  LDL.LU R20, [R1+0x240] ;  /* 0x0002400001147983 */ /* 0x000f280000300800 */
[----:B------:R-:W4:Y:S04]  /*14120*/  LDL.LU R4, [R1+0x224] ;  /* 0x0002240001047983 */ /* 0x000f280000300800 */
[----:B--2---:R-:W-:Y:S04]  /*14130*/  STL [R1+0x1564], R11 ;  /* 0x0015640b01007387 */ /* 0x004fe80000100800 */
[----:B0-----:R-:W2:Y:S04]  /*14140*/  LDL R9, [R1+0x638] ;  /* 0x0006380001097983 */ /* 0x001ea80000100800 */
[----:B------:R-:W2:Y:S04]  /*14150*/  LDL R8, [R1+0x63c] ;  /* 0x00063c0001087983 */ /* 0x000ea80000100800 */
[----:B---3--:R-:W-:Y:S04]  /*14160*/  STL [R1+0x1568], R12 ;  /* 0x0015680c01007387 */ /* 0x008fe80000100800 */
[----:B------:R-:W3:Y:S04]  /*14170*/  LDL.LU R26, [R1+0x1f4] ;  /* 0x0001f400011a7983 */ /* 0x000ee80000300800 */
[----:B------:R-:W3:Y:S04]  /*14180*/  LDL R7, [R1+0x630] ;  /* 0x0006300001077983 */ /* 0x000ee80000100800 */
[----:B------:R-:W3:Y:S01]  /*14190*/  LDL R6, [R1+0x634] ;  /* 0x0006340001067983 */ /* 0x000ee20000100800 */
[----:B------:R-:W-:Y:S01]  /*141a0*/  PRMT R13, RZ, 0x7610, R13 ;  /* 0x00007610ff0d7816 */ /* 0x000fe2000000000d */
[----:B----4-:R-:W-:Y:S01]  /*141b0*/  @!P1 IMAD.MOV.U32 R14, RZ, RZ, R2 ;  /* 0x000000ffff0e9224 */ /* 0x010fe200078e0002 */
[----:B------:R-:W-:Y:S01]  /*141c0*/  PRMT R17, RZ, 0x7610, R17 ;  /* 0x00007610ff117816 */ /* 0x000fe20000000011 */
[----:B------:R-:W4:Y:S01]  /*141d0*/  LDL R2, [R1+0x5bc] ;  /* 0x0005bc0001027983 */ /* 0x000f220000100800 */
[----:B------:R-:W-:Y:S01]  /*141e0*/  PRMT R19, RZ, 0x7610, R19 ;  /* 0x00007610ff137816 */ /* 0x000fe20000000013 */
[----:B------:R-:W-:-:S02]  /*141f0*/  @!P1 IMAD.MOV.U32 R15, RZ, RZ, R3 ;  /* 0x000000ffff0f9224 */ /* 0x000fc400078e0003 */
[----:B------:R-:W4:Y:S04]  /*14200*/  LDL R3, [R1+0x5b8] ;  /* 0x0005b80001037983 */ /* 0x000f280000100800 */
[----:B------:R2:W4:Y:S04]  /*14210*/  @!P1 LDG.E.U16 R13, desc[UR6][R14.64] ;  /* 0x000000060e0d9981 */ /* 0x000528000c1e1500 */
[----:B------:R0:W-:Y:S04]  /*14220*/  STS.U16 [R0+UR4+0x2180], R16 ;  /* 0x0021801000007988 */ /* 0x0001e80008000404 */
[----:B------:R-:W4:Y:S01]  /*14230*/  LDL.LU R28, [R1+0x1e0] ;  /* 0x0001e000011c7983 */ /* 0x000f220000300800 */
[----:B--2---:R-:W-:-:S03]  /*14240*/  @!P0 IMAD.MOV.U32 R15, RZ, RZ, R9 ;  /* 0x000000ffff0f8224 */ /* 0x004fc600078e0009 */
[----:B0-----:R-:W2:Y:S01]  /*14250*/  LDL.LU R16, [R1+0xd4] ;  /* 0x0000d40001107983 */ /* 0x001ea20000300800 */
[----:B------:R-:W-:-:S05]  /*14260*/  @!P0 IMAD.MOV.U32 R14, RZ, RZ, R8 ;  /* 0x000000ffff0e8224 */ /* 0x000fca00078e0008 */
[----:B------:R3:W2:Y:S02]  /*14270*/  @!P0 LDG.E.U16 R17, desc[UR6][R14.64] ;  /* 0x000000060e118981 */ /* 0x0006a4000c1e1500 */
[----:B---3--:R-:W-:Y:S02]  /*14280*/  @!P1 IMAD.MOV.U32 R15, RZ, RZ, R7 ;  /* 0x000000ffff0f9224 */ /* 0x008fe400078e0007 */
[----:B------:R-:W-:-:S05]  /*14290*/  @!P1 IMAD.MOV.U32 R14, RZ, RZ, R6 ;  /* 0x000000ffff0e9224 */ /* 0x000fca00078e0006 */
[----:B------:R-:W3:Y:S04]  /*142a0*/  @!P1 LDG.E.U16 R19, desc[UR6][R14.64] ;  /* 0x000000060e139981 */ /* 0x000ee8000c1e1500 */
[----:B------:R0:W-:Y:S04]  /*142b0*/  STS.U16 [R0+UR4+0x2580], R24 ;  /* 0x0025801800007988 */ /* 0x0001e80008000404 */
[----:B------:R-:W-:Y:S04]  /*142c0*/  STS.U16 [R0+UR4+0x2980], R20 ;  /* 0x0029801400007988 */ /* 0x000fe80008000404 */
[----:B------:R1:W-:Y:S04]  /*142d0*/  STS.U16 [R0+UR4+0x2d80], R4 ;  /* 0x002d800400007988 */ /* 0x0003e80008000404 */
[----:B----4-:R-:W-:Y:S04]  /*142e0*/  STL [R1+0x156c], R13 ;  /* 0x00156c0d01007387 */ /* 0x010fe80000100800 */
[----:B0-----:R-:W4:Y:S04]  /*142f0*/  LDL.LU R24, [R1+0xc4] ;  /* 0x0000c40001187983 */ /* 0x001f280000300800 */
[----:B------:R-:W4:Y:S04]  /*14300*/  LDL R10, [R1+0x5b0] ;  /* 0x0005b000010a7983 */ /* 0x000f280000100800 */
[----:B------:R-:W4:Y:S04]  /*14310*/  LDL R9, [R1+0x5b4] ;  /* 0x0005b40001097983 */ /* 0x000f280000100800 */
[----:B--2---:R-:W-:Y:S04]  /*14320*/  STL [R1+0x1570], R17 ;  /* 0x0015701101007387 */ /* 0x004fe80000100800 */
[----:B------:R-:W2:Y:S04]  /*14330*/  LDL R8, [R1+0x538] ;  /* 0x0005380001087983 */ /* 0x000ea80000100800 */
[----:B------:R-:W2:Y:S04]  /*14340*/  LDL R7, [R1+0x53c] ;  /* 0x00053c0001077983 */ /* 0x000ea80000100800 */
[----:B---3--:R-:W-:Y:S04]  /*14350*/  STL [R1+0x1574], R19 ;  /* 0x0015741301007387 */ /* 0x008fe80000100800 */
[----:B------:R-:W3:Y:S04]  /*14360*/  LDL R6, [R1+0x530] ;  /* 0x0005300001067983 */ /* 0x000ee80000100800 */
[----:B-1----:R-:W3:Y:S01]  /*14370*/  LDL R4, [R1+0x534] ;  /* 0x0005340001047983 */ /* 0x002ee20000100800 */
[----:B------:R-:W-:Y:S01]  /*14380*/  PRMT R21, RZ, 0x7610, R21 ;  /* 0x00007610ff157816 */ /* 0x000fe20000000015 */
[----:B------:R-:W-:-:S02]  /*14390*/  @!P0 IMAD.MOV.U32 R14, RZ, RZ, R2 ;  /* 0x000000ffff0e8224 */ /* 0x000fc400078e0002 */
[----:B------:R-:W-:Y:S01]  /*143a0*/  @!P0 IMAD.MOV.U32 R15, RZ, RZ, R3 ;  /* 0x000000ffff0f8224 */ /* 0x000fe200078e0003 */
[----:B------:R-:W3:Y:S01]  /*143b0*/  LDL R2, [R1+0x4bc] ;  /* 0x0004bc0001027983 */ /* 0x000ee20000100800 */
[----:B------:R-:W-:-:S03]  /*143c0*/  PRMT R23, RZ, 0x7610, R23 ;  /* 0x00007610ff177816 */ /* 0x000fc60000000017 */
[----:B------:R-:W3:Y:S04]  /*143d0*/  LDL R3, [R1+0x4b8] ;  /* 0x0004b80001037983 */ /* 0x000ee80000100800 */
[----:B------:R4:W3:Y:S01]  /*143e0*/  @!P0 LDG.E.U16 R21, desc[UR6][R14.64] ;  /* 0x000000060e158981 */ /* 0x0008e2000c1e1500 */
[----:B------:R-:W-:Y:S02]  /*143f0*/  PRMT R25, RZ, 0x7610, R25 ;  /* 0x00007610ff197816 */ /* 0x000fe40000000019 */
[----:B------:R-:W-:Y:S01]  /*14400*/  PRMT R27, RZ, 0x7610, R27 ;  /* 0x00007610ff1b7816 */ /* 0x000fe2000000001b */
[----:B----4-:R-:W-:Y:S02]  /*14410*/  @!P1 IMAD.MOV.U32 R15, RZ, RZ, R10 ;  /* 0x000000ffff0f9224 */ /* 0x010fe400078e000a */
[----:B------:R-:W-:-:S05]  /*14420*/  @!P1 IMAD.MOV.U32 R14, RZ, RZ, R9 ;  /* 0x000000ffff0e9224 */ /* 0x000fca00078e0009 */
[----:B------:R2:W4:Y:S02]  /*14430*/  @!P1 LDG.E.U16 R23, desc[UR6][R14.64] ;  /* 0x000000060e179981 */ /* 0x000524000c1e1500 */
[----:B--2---:R-:W-:Y:S02]  /*14440*/  @!P0 IMAD.MOV.U32 R15, RZ, RZ, R8 ;  /* 0x000000ffff0f8224 */ /* 0x004fe400078e0008 */
[----:B------:R-:W-:-:S05]  /*14450*/  @!P0 IMAD.MOV.U32 R14, RZ, RZ, R7 ;  /* 0x000000ffff0e8224 */ /* 0x000fca00078e0007 */
[----:B------:R3:W2:Y:S02]  /*14460*/  @!P0 LDG.E.U16 R25, desc[UR6][R14.64] ;  /* 0x000000060e198981 */ /* 0x0006a4000c1e1500 */
[----:B---3--:R-:W-:Y:S02]  /*14470*/  @!P1 IMAD.MOV.U32 R15, RZ, RZ, R6 ;  /* 0x000000ffff0f9224 */ /* 0x008fe400078e0006 */
[----:B------:R-:W-:-:S05]  /*14480*/  @!P1 IMAD.MOV.U32 R14, RZ, RZ, R4 ;  /* 0x000000ffff0e9224 */ /* 0x000fca00078e0004 */
[----:B------:R0:W3:Y:S01]  /*14490*/  @!P1 LDG.E.U16 R27, desc[UR6][R14.64] ;  /* 0x000000060e1b9981 */ /* 0x0000e2000c1e1500 */
[----:B------:R-:W-:Y:S01]  /*144a0*/  PRMT R29, RZ, 0x7610, R29 ;  /* 0x00007610ff1d7816 */ /* 0x000fe2000000001d */
[----:B0-----:R-:W-:Y:S02]  /*144b0*/  @!P0 IMAD.MOV.U32 R14, RZ, RZ, R2 ;  /* 0x000000ffff0e8224 */ /* 0x001fe400078e0002 */
[----:B------:R-:W-:-:S05]  /*144c0*/  @!P0 IMAD.MOV.U32 R15, RZ, RZ, R3 ;  /* 0x000000ffff0f8224 */ /* 0x000fca00078e0003 */
[----:B------:R-:W3:Y:S04]  /*144d0*/  @!P0 LDG.E.U16 R29, desc[UR6][R14.64] ;  /* 0x000000060e1d8981 */ /* 0x000ee8000c1e1500 */
[----:B------:R-:W-:Y:S04]  /*144e0*/  STL [R1+0x1578], R21 ;  /* 0x0015781501007387 */ /* 0x000fe80000100800 */
[----:B------:R-:W-:Y:S04]  /*144f0*/  STS.U16 [R0+UR4+0x3180], R26 ;  /* 0x0031801a00007988 */ /* 0x000fe80008000404 */
[----:B------:R-:W-:Y:S04]  /*14500*/  STS.U16 [R0+UR4+0x3580], R28 ;  /* 0x0035801c00007988 */ /* 0x000fe80008000404 */
[----:B------:R-:W-:Y:S04]  /*14510*/  STS.U16 [R0+UR4+0x3980], R16 ;  /* 0x0039801000007988 */ /* 0x000fe80008000404 */
[----:B------:R0:W-:Y:S04]  /*14520*/  STS.U16 [R0+UR4+0x3d80], R24 ;  /* 0x003d801800007988 */ /* 0x0001e80008000404 */
[----:B----4-:R-:W-:Y:S04]  /*14530*/  STL [R1+0x157c], R23 ;  /* 0x00157c1701007387 */ /* 0x010fe80000100800 */
[----:B--2---:R-:W-:Y:S04]  /*14540*/  STL [R1+0x1580], R25 ;  /* 0x0015801901007387 */ /* 0x004fe80000100800 */
[----:B---3--:R-:W-:Y:S04]  /*14550*/  STL [R1+0x1584], R27 ;  /* 0x0015841b01007387 */ /* 0x008fe80000100800 */
[----:B------:R-:W-:Y:S04]  /*14560*/  STL [R1+0x1588], R0 ;  /* 0x0015880001007387 */ /* 0x000fe80000100800 */
[----:B------:R-:W2:Y:S04]  /*14570*/  LDL.LU R12, [R1+0x33c] ;  /* 0x00033c00010c7983 */ /* 0x000ea80000300800 */
[----:B------:R-:W3:Y:S04]  /*14580*/  LDL.LU R11, [R1+0x32c] ;  /* 0x00032c00010b7983 */ /* 0x000ee80000300800 */
[----:B------:R-:W4:Y:S04]  /*14590*/  LDL.LU R10, [R1+0x31c] ;  /* 0x00031c00010a7983 */ /* 0x000f280000300800 */
[----:B0-----:R-:W4:Y:S04]  /*145a0*/  LDL.LU R24, [R1+0x308] ;  /* 0x0003080001187983 */ /* 0x001f280000300800 */
        /* <DEDUP_REMOVED lines=10> */
[----:B------:R-:W-:Y:S04]  /*14650*/  STL [R1+0x158c], R29 ;  /* 0x00158c1d01007387 */ /* 0x000fe80000100800 */
[----:B------:R-:W-:Y:S04]  /*14660*/  STL [R1+0x14e0], R14 ;  /* 0x0014e00e01007387 */ /* 0x000fe80000100800 */
[----:B------:R-:W-:Y:S01]  /*14670*/  STL [R1+0x14e4], R14 ;  /* 0x0014e40e01007387 */ /* 0x000fe20000100800 */
[----:B------:R-:W-:-:S03]  /*14680*/  IMAD.SHL.U32 R8, R22, 0x2, RZ ;  /* 0x0000000216087824 */ /* 0x000fc600078e00ff */
        /* <DEDUP_REMOVED lines=8> */
[----:B------:R-:W4:Y:S04]  /*14710*/  LDL.LU R16, [R1+0xdc] ;  /* 0x0000dc0001107983 */ /* 0x000f280000300800 */
[----:B------:R-:W4:Y:S01]  /*14720*/  LDL.LU R22, [R1+0xc8] ;  /* 0x0000c80001167983 */ /* 0x000f220000300800 */
[----:B0-----:R-:W-:-:S03]  /*14730*/  LOP3.LUT R14, R8, 0x40, RZ, 0x3c, !PT ;  /* 0x00000040080e7812 */ /* 0x001fc600078e3cff */
[----:B------:R-:W-:Y:S04]  /*14740*/  STL [R1+0x14dc], R15 ;  /* 0x0014dc0f01007387 */ /* 0x000fe80000100800 */
[----:B------:R-:W-:Y:S04]  /*14750*/  STL [R1+0x14e8], R15 ;  /* 0x0014e80f01007387 */ /* 0x000fe80000100800 */
[----:B------:R-:W-:Y:S04]  /*14760*/  STL [R1+0x14f0], R15 ;  /* 0x0014f00f01007387 */ /* 0x000fe80000100800 */
[----:B------:R-:W-:Y:S04]  /*14770*/  STL [R1+0x14f8], R15 ;  /* 0x0014f80f01007387 */ /* 0x000fe80000100800 */
[----:B------:R-:W-:Y:S04]  /*14780*/  STL [R1+0x1500], R15 ;  /* 0x0015000f01007387 */ /* 0x000fe80000100800 */
[----:B------:R-:W-:Y:S04]  /*14790*/  STL [R1+0x1508], R15 ;  /* 0x0015080f01007387 */ /* 0x000fe80000100800 */
[----:B------:R-:W-:Y:S04]  /*147a0*/  STL [R1+0x1590], R15 ;  /* 0x0015900f01007387 */ /* 0x000fe80000100800 */
[----:B--2---:R-:W-:Y:S04]  /*147b0*/  STS.U16 [R14+UR4+0x200], R12 ;  /* 0x0002000c0e007988 */ /* 0x004fe80008000404 */
[----:B---3--:R-:W-:Y:S04]  /*147c0*/  STS.U16 [R14+UR4+0x600], R11 ;  /* 0x0006000b0e007988 */ /* 0x008fe80008000404 */
[----:B----4-:R-:W-:Y:S04]  /*147d0*/  STS.U16 [R14+UR4+0xa00], R10 ;  /* 0x000a000a0e007988 */ /* 0x010fe80008000404 */
[----:B------:R0:W-:Y:S04]  /*147e0*/  STS.U16 [R14+UR4+0xe00], R24 ;  /* 0x000e00180e007988 */ /* 0x0001e80008000404 */
[----:B------:R-:W-:Y:S04]  /*147f0*/  STS.U16 [R14+UR4+0x1200], R9 ;  /* 0x001200090e007988 */ /* 0x000fe80008000404 */
        /* <DEDUP_REMOVED lines=8> */
[----:B0-----:R-:W2:Y:S04]  /*14880*/  LDL.LU R24, [R1+0x338] ;  /* 0x0003380001187983 */ /* 0x001ea80000300800 */
[----:B------:R0:W-:Y:S04]  /*14890*/  STS.U16 [R14+UR4+0x3600], R2 ;  /* 0x003600020e007988 */ /* 0x0001e80008000404 */
[----:B0-----:R-:W3:Y:S04]  /*148a0*/  LDL.LU R2, [R1+0x328] ;  /* 0x0003280001027983 */ /* 0x001ee80000300800 */
        /* <DEDUP_REMOVED lines=13> */
[----:B------:R-:W-:Y:S04]  /*14980*/  STS.U16 [R14+UR4+0x3a00], R16 ;  /* 0x003a00100e007988 */ /* 0x000fe80008000404 */
[----:B------:R-:W4:Y:S04]  /*14990*/  LDL.LU R4, [R1+0x324] ;  /* 0x0003240001047983 */ /* 0x000f280000300800 */
[----:B------:R-:W-:Y:S04]  /*149a0*/  STS.U16 [R14+UR4+0x3e00], R22 ;  /* 0x003e00160e007988 */ /* 0x000fe80008000404 */
[----:B------:R0:W-:Y:S01]  /*149b0*/  STL [R1+0x1594], R14 ;  /* 0x0015940e01007387 */ /* 0x0001e20000100800 */
[----:B------:R-:W-:-:S03]  /*149c0*/  LOP3.LUT R0, R5, 0x50, RZ, 0x3c, !PT ;  /* 0x0000005005007812 */ /* 0x000fc600078e3cff */
        /* <DEDUP_REMOVED lines=10> */
[----:B--2---:R0:W-:Y:S04]  /*14a70*/  STS.U16 [R0+UR4+0x280], R24 ;  /* 0x0002801800007988 */ /* 0x0041e80008000404 */
[----:B0-----:R-:W2:Y:S04]  /*14a80*/  LDL.LU R24, [R1+0x234] ;  /* 0x0002340001187983 */ /* 0x001ea80000300800 */
[----:B---3--:R0:W-:Y:S04]  /*14a90*/  STS.U16 [R0+UR4+0x680], R2 ;  /* 0x0006800200007988 */ /* 0x0081e80008000404 */
[----:B0-----:R-:W3:Y:S01]  /*14aa0*/  LDL.LU R2, [R1+0x159c] ;  /* 0x00159c0001027983 */ /* 0x001ee20000300800 */
[----:B------:R-:W-:-:S03]  /*14ab0*/  LOP3.LUT R5, R5, 0x60, RZ, 0x3c, !PT ;  /* 0x0000006005057812 */ /* 0x000fc600078e3cff */
[----:B----4-:R-:W-:Y:S04]  /*14ac0*/  STS.U16 [R0+UR4+0xa80], R14 ;  /* 0x000a800e00007988 */ /* 0x010fe80008000404 */
[----:B------:R-:W-:Y:S04]  /*14ad0*/  STS.U16 [R0+UR4+0xe80], R15 ;  /* 0x000e800f00007988 */ /* 0x000fe80008000404 */
[----:B------:R-:W-:Y:S04]  /*14ae0*/  STS.U16 [R0+UR4+0x1280], R29 ;  /* 0x0012801d00007988 */ /* 0x000fe80008000404 */
[----:B------:R-:W-:Y:S04]  /*14af0*/  STS.U16 [R0+UR4+0x1680], R27 ;  /* 0x0016801b00007988 */ /* 0x000fe80008000404 */
[----:B------:R-:W-:Y:S04]  /*14b00*/  STS.U16 [R0+UR4+0x1a80], R25 ;  /* 0x001a801900007988 */ /* 0x000fe80008000404 */
[----:B------:R-:W-:Y:S04]  /*14b10*/  STS.U16 [R0+UR4+0x1e80], R23 ;  /* 0x001e801700007988 */ /* 0x000fe80008000404 */
[----:B------:R-:W-:Y:S04]  /*14b20*/  STS.U16 [R0+UR4+0x2280], R21 ;  /* 0x0022801500007988 */ /* 0x000fe80008000404 */
[----:B------:R-:W-:Y:S04]  /*14b30*/  STS.U16 [R0+UR4+0x2680], R19 ;  /* 0x0026801300007988 */ /* 0x000fe80008000404 */
[----:B------:R0:W-:Y:S04]  /*14b40*/  STS.U16 [R0+UR4+0x2a80], R7 ;  /* 0x002a800700007988 */ /* 0x0001e80008000404 */
[----:B------:R1:W-:Y:S04]  /*14b50*/  STS.U16 [R0+UR4+0x2e80], R6 ;  /* 0x002e800600007988 */ /* 0x0003e80008000404 */
[----:B------:R-:W-:Y:S04]  /*14b60*/  STS.U16 [R0+UR4+0x3280], R17 ;  /* 0x0032801100007988 */ /* 0x000fe80008000404 */
[----:B------:R-:W-:Y:S04]  /*14b70*/  STS.U16 [R0+UR4+0x3680], R13 ;  /* 0x0036800d00007988 */ /* 0x000fe80008000404 */
[----:B0-----:R-:W4:Y:S04]  /*14b80*/  LDL.LU R7, [R1+0x1e8] ;  /* 0x0001e80001077983 */ /* 0x001f280000300800 */
[----:B------:R-:W-:Y:S04]  /*14b90*/  STS.U16 [R0+UR4+0x3a80], R12 ;  /* 0x003a800c00007988 */ /* 0x000fe80008000404 */
[----:B-1----:R-:W4:Y:S04]  /*14ba0*/  LDL.LU R6, [R1+0xd0] ;  /* 0x0000d00001067983 */ /* 0x002f280000300800 */
[----:B---3--:R0:W-:Y:S04]  /*14bb0*/  STS.U16 [R0+UR4+0x3e80], R2 ;  /* 0x003e800200007988 */ /* 0x0081e80008000404 */
[----:B------:R-:W-:Y:S04]  /*14bc0*/  STS.U16 [R5+UR4+0x300], R11 ;  /* 0x0003000b05007988 */ /* 0x000fe80008000404 */
[----:B0-----:R-:W3:Y:S04]  /*14bd0*/  LDL.LU R2, [R1+0x1598] ;  /* 0x0015980001027983 */ /* 0x001ee80000300800 */
[----:B------:R0:W-:Y:S04]  /*14be0*/  STS.U16 [R5+UR4+0x700], R4 ;  /* 0x0007000405007988 */ /* 0x0001e80008000404 */
[----:B------:R-:W-:Y:S04]  /*14bf0*/  STS.U16 [R5+UR4+0xb00], R10 ;  /* 0x000b000a05007988 */ /* 0x000fe80008000404 */
[----:B------:R-:W-:Y:S04]  /*14c00*/  STS.U16 [R5+UR4+0xf00], R9 ;  /* 0x000f000905007988 */ /* 0x000fe80008000404 */
[----:B0-----:R-:W4:Y:S04]  /*14c10*/  LDL.LU R4, [R1+0xbc] ;  /* 0x0000bc0001047983 */ /* 0x001f280000300800 */
[----:B------:R-:W-:Y:S04]  /*14c20*/  STS.U16 [R5+UR4+0x1300], R18 ;  /* 0x0013001205007988 */ /* 0x000fe80008000404 */
[----:B------:R-:W4:Y:S04]  /*14c30*/  LDL.LU R15, [R1+0x330] ;  /* 0x00033000010f7983 */ /* 0x000f280000300800 */
[----:B------:R-:W-:Y:S04]  /*14c40*/  STS.U16 [R5+UR4+0x1700], R20 ;  /* 0x0017001405007988 */ /* 0x000fe80008000404 */
[----:B------:R-:W4:Y:S04]  /*14c50*/  LDL.LU R29, [R1+0x320] ;  /* 0x00032000011d7983 */ /* 0x000f280000300800 */
[----:B------:R-:W-:Y:S04]  /*14c60*/  STS.U16 [R5+UR4+0x1b00], R26 ;  /* 0x001b001a05007988 */ /* 0x000fe80008000404 */
[----:B------:R-:W4:Y:S04]  /*14c70*/  LDL.LU R0, [R1+0x310] ;  /* 0x0003100001007983 */ /* 0x000f280000300800 */
[----:B------:R-:W-:Y:S04]  /*14c80*/  STS.U16 [R5+UR4+0x1f00], R28 ;  /* 0x001f001c05007988 */ /* 0x000fe80008000404 */
[----:B------:R-:W4:Y:S04]  /*14c90*/  LDL.LU R27, [R1+0x2fc] ;  /* 0x0002fc00011b7983 */ /* 0x000f280000300800 */
[----:B------:R0:W-:Y:S04]  /*14ca0*/  STS.U16 [R5+UR4+0x2300], R3 ;  /* 0x0023000305007988 */ /* 0x0001e80008000404 */
[----:B------:R-:W4:Y:S04]  /*14cb0*/  LDL.LU R25, [R1+0x2e8] ;  /* 0x0002e80001197983 */ /* 0x000f280000300800 */
[----:B------:R1:W-:Y:S04]  /*14cc0*/  STS.U16 [R5+UR4+0x2700], R16 ;  /* 0x0027001005007988 */ /* 0x0003e80008000404 */
[----:B0-----:R-:W4:Y:S04]  /*14cd0*/  LDL.LU R3, [R1+0x2cc] ;  /* 0x0002cc0001037983 */ /* 0x001f280000300800 */
[----:B------:R0:W-:Y:S04]  /*14ce0*/  STS.U16 [R5+UR4+0x2b00], R22 ;  /* 0x002b001605007988 */ /* 0x0001e80008000404 */
[----:B-1----:R-:W4:Y:S04]  /*14cf0*/  LDL.LU R16, [R1+0x2b0] ;  /* 0x0002b00001107983 */ /* 0x002f280000300800 */
[----:B--2---:R1:W-:Y:S04]  /*14d00*/  STS.U16 [R5+UR4+0x2f00], R24 ;  /* 0x002f001805007988 */ /* 0x0043e80008000404 */
[----:B0-----:R-:W2:Y:S04]  /*14d10*/  LDL.LU R22, [R1+0x294] ;  /* 0x0002940001167983 */ /* 0x001ea80000300800 */
[----:B-1----:R-:W2:Y:S04]  /*14d20*/  LDL.LU R24, [R1+0x27c] ;  /* 0x00027c0001187983 */ /* 0x002ea80000300800 */
[----:B------:R-:W2:Y:S04]  /*14d30*/  LDL.LU R23, [R1+0x260] ;  /* 0x0002600001177983 */ /* 0x000ea80000300800 */
        /* <DEDUP_REMOVED lines=12> */
[----:B---3--:R0:W-:Y:S04]  /*14e00*/  STS.U16 [R5+UR4+0x3300], R2 ;  /* 0x0033000205007988 */ /* 0x0081e80008000404 */
[----:B----4-:R1:W-:Y:S04]  /*14e10*/  STS.U16 [R5+UR4+0x3700], R7 ;  /* 0x0037000705007988 */ /* 0x0103e80008000404 */
[----:B------:R3:W-:Y:S01]  /*14e20*/  STS.U16 [R5+UR4+0x3b00], R6 ;  /* 0x003b000605007988 */ /* 0x0007e20008000404 */
[----:B0-----:R-:W-:-:S03]  /*14e30*/  LOP3.LUT R2, R8, 0x70, RZ, 0x3c, !PT ;  /* 0x0000007008027812 */ /* 0x001fc600078e3cff */
[----:B-1----:R-:W4:Y:S04]  /*14e40*/  LDL.LU R7, [R1+0x9c] ;  /* 0x00009c0001077983 */ /* 0x002f280000300800 */
[----:B---3--:R-:W3:Y:S04]  /*14e50*/  LDL.LU R6, [R1+0x98] ;  /* 0x0000980001067983 */ /* 0x008ee80000300800 */
[----:B------:R0:W-:Y:S04]  /*14e60*/  STS.U16 [R5+UR4+0x3f00], R4 ;  /* 0x003f000405007988 */ /* 0x0001e80008000404 */
[----:B------:R-:W-:Y:S04]  /*14e70*/  STS.U16 [R2+UR4+0x380], R15 ;  /* 0x0003800f02007988 */ /* 0x000fe80008000404 */
[----:B0-----:R-:W3:Y:S04]  /*14e80*/  LDL.LU R5, [R1+0x94] ;  /* 0x0000940001057983 */ /* 0x001ee80000300800 */
[----:B------:R-:W3:Y:S04]  /*14e90*/  LDL.LU R4, [R1+0x90] ;  /* 0x0000900001047983 */ /* 0x000ee80000300800 */
[----:B------:R-:W-:Y:S04]  /*14ea0*/  STS.U16 [R2+UR4+0x780], R29 ;  /* 0x0007801d02007988 */ /* 0x000fe80008000404 */
[----:B------:R-:W-:Y:S04]  /*14eb0*/  STS.U16 [R2+UR4+0xb80], R0 ;  /* 0x000b800002007988 */ /* 0x000fe80008000404 */
[----:B------:R-:W-:Y:S04]  /*14ec0*/  STS.U16 [R2+UR4+0xf80], R27 ;  /* 0x000f801b02007988 */ /* 0x000fe80008000404 */
[----:B------:R-:W-:Y:S04]  /*14ed0*/  STS.U16 [R2+UR4+0x1380], R25 ;  /* 0x0013801902007988 */ /* 0x000fe80008000404 */
[----:B------:R0:W-:Y:S04]  /*14ee0*/  STS.U16 [R2+UR4+0x1780], R3 ;  /* 0x0017800302007988 */ /* 0x0001e80008000404 */
[----:B------:R1:W-:Y:S04]  /*14ef0*/  STS.U16 [R2+UR4+0x1b80], R16 ;  /* 0x001b801002007988 */ /* 0x0003e80008000404 */
[----:B0-----:R-:W3:Y:S04]  /*14f00*/  LDL.LU R3, [R1+0x8c] ;  /* 0x00008c0001037983 */ /* 0x001ee80000300800 */
[----:B--2---:R0:W-:Y:S04]  /*14f10*/  STS.U16 [R2+UR4+0x1f80], R22 ;  /* 0x001f801602007988 */ /* 0x0041e80008000404 */
[----:B-1----:R-:W2:Y:S04]  /*14f20*/  LDL.LU R16, [R1+0x88] ;  /* 0x0000880001107983 */ /* 0x002ea80000300800 */
[----:B------:R1:W-:Y:S04]  /*14f30*/  STS.U16 [R2+UR4+0x2380], R24 ;  /* 0x0023801802007988 */ /* 0x0003e80008000404 */
[----:B0-----:R-:W2:Y:S04]  /*14f40*/  LDL.LU R22, [R1+0x84] ;  /* 0x0000840001167983 */ /* 0x001ea80000300800 */
[----:B-1----:R-:W2:Y:S04]  /*14f50*/  LDL.LU R24, [R1+0x80] ;  /* 0x0000800001187983 */ /* 0x002ea80000300800 */
[----:B------:R-:W-:Y:S04]  /*14f60*/  STS.U16 [R2+UR4+0x2780], R23 ;  /* 0x0027801702007988 */ /* 0x000fe80008000404 */
[----:B------:R-:W-:Y:S04]  /*14f70*/  STS.U16 [R2+UR4+0x2b80], R21 ;  /* 0x002b801502007988 */ /* 0x000fe80008000404 */
[----:B------:R-:W-:Y:S04]  /*14f80*/  STS.U16 [R2+UR4+0x2f80], R19 ;  /* 0x002f801302007988 */ /* 0x000fe80008000404 */
[----:B------:R-:W-:Y:S04]  /*14f90*/  STL [R1+0x14bc], R2 ;  /* 0x0014bc0201007387 */ /* 0x000fe80000100800 */
[----:B------:R-:W2:Y:S04]  /*14fa0*/  LDL.LU R14, [R1+0x7c] ;  /* 0x00007c00010e7983 */ /* 0x000ea80000300800 */
[----:B------:R-:W-:Y:S04]  /*14fb0*/  STS.U16 [R2+UR4+0x3380], R17 ;  /* 0x0033801102007988 */ /* 0x000fe80008000404 */
[----:B------:R-:W2:Y:S04]  /*14fc0*/  LDL.LU R15, [R1+0x78] ;  /* 0x00007800010f7983 */ /* 0x000ea80000300800 */
[----:B------:R-:W2:Y:S04]  /*14fd0*/  LDL.LU R29, [R1+0x74] ;  /* 0x00007400011d7983 */ /* 0x000ea80000300800 */
[----:B------:R-:W2:Y:S04]  /*14fe0*/  LDL.LU R0, [R1+0x70] ;  /* 0x0000700001007983 */ /* 0x000ea80000300800 */
[----:B------:R-:W-:Y:S04]  /*14ff0*/  STS.U16 [R2+UR4+0x3780], R13 ;  /* 0x0037800d02007988 */ /* 0x000fe80008000404 */
[----:B------:R-:W2:Y:S04]  /*15000*/  LDL.LU R27, [R1+0x6c] ;  /* 0x00006c00011b7983 */ /* 0x000ea80000300800 */
[----:B------:R-:W-:Y:S04]  /*15010*/  STS.U16 [R2+UR4+0x3b80], R12 ;  /* 0x003b800c02007988 */ /* 0x000fe80008000404 */
[----:B------:R-:W-:Y:S04]  /*15020*/  STS.U16 [R2+UR4+0x3f80], R11 ;  /* 0x003f800b02007988 */ /* 0x000fe80008000404 */
[----:B------:R-:W-:Y:S04]  /*15030*/  STS.U16 [R8+UR4+0x4000], R10 ;  /* 0x0040000a08007988 */ /* 0x000fe80008000404 */
[----:B------:R-:W-:Y:S04]  /*15040*/  STS.U16 [R8+UR4+0x4080], R9 ;  /* 0x0040800908007988 */ /* 0x000fe80008000404 */
[----:B------:R0:W-:Y:S04]  /*15050*/  STS.U16 [R8+UR4+0x4800], R18 ;  /* 0x0048001208007988 */ /* 0x0001e80008000404 */
[----:B------:R1:W-:Y:S04]  /*15060*/  STS.U16 [R8+UR4+0x4880], R20 ;  /* 0x0048801408007988 */ /* 0x0003e80008000404 */
[----:B------:R1:W-:Y:S04]  /*15070*/  STS.U16 [R8+UR4+0x5000], R26 ;  /* 0x0050001a08007988 */ /* 0x0003e80008000404 */
[----:B0-----:R-:W2:Y:S04]  /*15080*/  LDL.LU R18, [R1+0x68] ;  /* 0x0000680001127983 */ /* 0x001ea80000300800 */
[----:B------:R0:W-:Y:S04]  /*15090*/  STS.U16 [R8+UR4+0x5080], R28 ;  /* 0x0050801c08007988 */ /* 0x0001e80008000404 */
[----:B-1----:R-:W2:Y:S04]  /*150a0*/  LDL.LU R20, [R1+0x64] ;  /* 0x0000640001147983 */ /* 0x002ea80000300800 */
[----:B------:R-:W2:Y:S04]  /*150b0*/  LDL.LU R26, [R1+0x60] ;  /* 0x00006000011a7983 */ /* 0x000ea80000300800 */
[----:B0-----:R-:W2:Y:S04]  /*150c0*/  LDL.LU R28, [R1+0x5c] ;  /* 0x00005c00011c7983 */ /* 0x001ea80000300800 */
        /* <DEDUP_REMOVED lines=9> */
[----:B----4-:R0:W-:Y:S04]  /*15160*/  STS.U16 [R8+UR4+0x5800], R7 ;  /* 0x0058000708007988 */ /* 0x0101e80008000404 */
[----:B---3--:R1:W-:Y:S04]  /*15170*/  STS.U16 [R8+UR4+0x5880], R6 ;  /* 0x0058800608007988 */ /* 0x0083e80008000404 */
[----:B0-----:R-:W3:Y:S04]  /*15180*/  LDL.LU R7, [R1+0x40] ;  /* 0x0000400001077983 */ /* 0x001ee80000300800 */
[----:B-1----:R-:W4:Y:S04]  /*15190*/  LDL.LU R6, [R1+0x3c] ;  /* 0x00003c0001067983 */ /* 0x002f280000300800 */
[----:B------:R0:W-:Y:S04]  /*151a0*/  STS.U16 [R8+UR4+0x6000], R5 ;  /* 0x0060000508007988 */ /* 0x0001e80008000404 */
[----:B------:R1:W-:Y:S04]  /*151b0*/  STS.U16 [R8+UR4+0x6080], R4 ;  /* 0x0060800408007988 */ /* 0x0003e80008000404 */
[----:B0-----:R-:W4:Y:S04]  /*151c0*/  LDL.LU R5, [R1+0x38] ;  /* 0x0000380001057983 */ /* 0x001f280000300800 */
[----:B-1----:R-:W4:Y:S04]  /*151d0*/  LDL.LU R4, [R1+0x34] ;  /* 0x0000340001047983 */ /* 0x002f280000300800 */
[----:B------:R0:W-:Y:S04]  /*151e0*/  STS.U16 [R8+UR4+0x6800], R3 ;  /* 0x0068000308007988 */ /* 0x0001e80008000404 */
[----:B--2---:R1:W-:Y:S04]  /*151f0*/  STS.U16 [R8+UR4+0x6880], R16 ;  /* 0x0068801008007988 */ /* 0x0043e80008000404 */
[----:B0-----:R-:W2:Y:S04]  /*15200*/  LDL.LU R3, [R1+0x30] ;  /* 0x0000300001037983 */ /* 0x001ea80000300800 */
[----:B------:R0:W-:Y:S04]  /*15210*/  STS.U16 [R8+UR4+0x7000], R22 ;  /* 0x0070001608007988 */ /* 0x0001e80008000404 */
[----:B-1----:R-:W2:Y:S04]  /*15220*/  LDL.LU R16, [R1+0x20] ;  /* 0x0000200001107983 */ /* 0x002ea80000300800 */
[----:B------:R1:W-:Y:S04]  /*15230*/  STS.U16 [R8+UR4+0x7080], R24 ;  /* 0x0070801808007988 */ /* 0x0003e80008000404 */
[----:B0-----:R-:W2:Y:S04]  /*15240*/  LDL.LU R22, [R1+0x4] ;  /* 0x0000040001167983 */ /* 0x001ea80000300800 */
[----:B-1----:R-:W2:Y:S01]  /*15250*/  LDL.LU R24, [R1] ;  /* 0x0000000001187983 */ /* 0x002ea20000300800 */
[----:B------:R-:W-:-:S03]  /*15260*/  LOP3.LUT R10, R8, 0x10, RZ, 0x3c, !PT ;  /* 0x00000010080a7812 */ /* 0x000fc600078e3cff */
[----:B------:R0:W-:Y:S04]  /*15270*/  STS.U16 [R8+UR4+0x7800], R14 ;  /* 0x0078000e08007988 */ /* 0x0001e80008000404 */
[----:B------:R1:W-:Y:S04]  /*15280*/  STS.U16 [R8+UR4+0x7880], R15 ;  /* 0x0078800f08007988 */ /* 0x0003e80008000404 */
[----:B------:R1:W-:Y:S04]  /*15290*/  STS.U16 [R10+UR4+0x4100], R29 ;  /* 0x0041001d0a007988 */ /* 0x0003e80008000404 */
[----:B------:R1:W-:Y:S04]  /*152a0*/  STS.U16 [R10+UR4+0x4180], R0 ;  /* 0x004180000a007988 */ /* 0x0003e80008000404 */
[----:B------:R1:W-:Y:S04]  /*152b0*/  STS.U16 [R10+UR4+0x4900], R27 ;  /* 0x0049001b0a007988 */ /* 0x0003e80008000404 */
[----:B0-----:R-:W2:Y:S04]  /*152c0*/  LDL.LU R14, [R1+0x1594] ;  /* 0x00159400010e7983 */ /* 0x001ea80000300800 */
[----:B-1----:R-:W2:Y:S04]  /*152d0*/  LDL.LU R15, [R1+0x1590] ;  /* 0x00159000010f7983 */ /* 0x002ea80000300800 */
[----:B------:R-:W2:Y:S04]  /*152e0*/  LDL.LU R29, [R1+0x158c] ;  /* 0x00158c00011d7983 */ /* 0x000ea80000300800 */
[----:B------:R-:W2:Y:S04]  /*152f0*/  LDL.LU R0, [R1+0x1588] ;  /* 0x0015880001007983 */ /* 0x000ea80000300800 */
[----:B------:R-:W2:Y:S01]  /*15300*/  LDL.LU R27, [R1+0x1584] ;  /* 0x00158400011b7983 */ /* 0x000ea20000300800 */
[----:B------:R-:W-:-:S03]  /*15310*/  LOP3.LUT R8, R8, 0x20, RZ, 0x3c, !PT ;  /* 0x0000002008087812 */ /* 0x000fc600078e3cff */
[----:B------:R0:W-:Y:S04]  /*15320*/  STS.U16 [R10+UR4+0x4980], R18 ;  /* 0x004980120a007988 */ /* 0x0001e80008000404 */
[----:B------:R1:W-:Y:S04]  /*15330*/  STS.U16 [R10+UR4+0x5100], R20 ;  /* 0x005100140a007988 */ /* 0x0003e80008000404 */
[----:B------:R1:W-:Y:S04]  /*15340*/  STS.U16 [R10+UR4+0x5180], R26 ;  /* 0x0051801a0a007988 */ /* 0x0003e80008000404 */
[----:B0-----:R-:W2:Y:S04]  /*15350*/  LDL.LU R18, [R1+0x1c] ;  /* 0x00001c0001127983 */ /* 0x001ea80000300800 */
[----:B------:R0:W-:Y:S04]  /*15360*/  STS.U16 [R10+UR4+0x5900], R28 ;  /* 0x0059001c0a007988 */ /* 0x0001e80008000404 */
[----:B------:R0:W-:Y:S04]  /*15370*/  STS.U16 [R10+UR4+0x5980], R25 ;  /* 0x005980190a007988 */ /* 0x0001e80008000404 */
[----:B-1----:R-:W2:Y:S04]  /*15380*/  LDL.LU R20, [R1+0x18] ;  /* 0x0000180001147983 */ /* 0x002ea80000300800 */
[----:B------:R1:W-:Y:S04]  /*15390*/  STS.U16 [R10+UR4+0x6100], R23 ;  /* 0x006100170a007988 */ /* 0x0003e80008000404 */
[----:B------:R-:W2:Y:S04]  /*153a0*/  LDL.LU R26, [R1+0x14] ;  /* 0x00001400011a7983 */ /* 0x000ea80000300800 */
[----:B0-----:R-:W2:Y:S04]  /*153b0*/  LDL.LU R28, [R1+0x10] ;  /* 0x00001000011c7983 */ /* 0x001ea80000300800 */
[----:B------:R-:W2:Y:S04]  /*153c0*/  LDL.LU R25, [R1+0x1580] ;  /* 0x0015800001197983 */ /* 0x000ea80000300800 */
[----:B------:R0:W-:Y:S04]  /*153d0*/  STS.U16 [R10+UR4+0x6180], R21 ;  /* 0x006180150a007988 */ /* 0x0001e80008000404 */
[----:B------:R0:W-:Y:S04]  /*153e0*/  STS.U16 [R10+UR4+0x6900], R19 ;  /* 0x006900130a007988 */ /* 0x0001e80008000404 */
[----:B-1----:R-:W2:Y:S04]  /*153f0*/  LDL.LU R23, [R1+0x157c] ;  /* 0x00157c0001177983 */ /* 0x002ea80000300800 */
[----:B------:R1:W-:Y:S04]  /*15400*/  STS.U16 [R10+UR4+0x6980], R17 ;  /* 0x006980110a007988 */ /* 0x0003e80008000404 */
[----:B------:R1:W-:Y:S04]  /*15410*/  STS.U16 [R10+UR4+0x7100], R13 ;  /* 0x0071000d0a007988 */ /* 0x0003e80008000404 */
[----:B------:R1:W-:Y:S04]  /*15420*/  STS.U16 [R10+UR4+0x7180], R12 ;  /* 0x0071800c0a007988 */ /* 0x0003e80008000404 */
[----:B------:R1:W-:Y:S04]  /*15430*/  STS.U16 [R10+UR4+0x7900], R11 ;  /* 0x0079000b0a007988 */ /* 0x0003e80008000404 */
[----:B0-----:R-:W2:Y:S04]  /*15440*/  LDL.LU R21, [R1+0x1578] ;  /* 0x0015780001157983 */ /* 0x001ea80000300800 */
[----:B------:R-:W2:Y:S04]  /*15450*/  LDL.LU R19, [R1+0x1574] ;  /* 0x0015740001137983 */ /* 0x000ea80000300800 */
[----:B-1----:R-:W2:Y:S04]  /*15460*/  LDL.LU R17, [R1+0x1570] ;  /* 0x0015700001117983 */ /* 0x002ea80000300800 */
[----:B------:R-:W2:Y:S04]  /*15470*/  LDL.LU R13, [R1+0x156c] ;  /* 0x00156c00010d7983 */ /* 0x000ea80000300800 */
[----:B------:R-:W2:Y:S04]  /*15480*/  LDL.LU R12, [R1+0x1568] ;  /* 0x00156800010c7983 */ /* 0x000ea80000300800 */
[----:B------:R-:W2:Y:S04]  /*15490*/  LDL.LU R11, [R1+0x1564] ;  /* 0x00156400010b7983 */ /* 0x000ea80000300800 */
[----:B------:R0:W-:Y:S04]  /*154a0*/  STS.U16 [R10+UR4+0x7980], R9 ;  /* 0x007980090a007988 */ /* 0x0001e80008000404 */
[----:B0-----:R-:W2:Y:S04]  /*154b0*/  LDL.LU R10, [R1+0x1560] ;  /* 0x00156000010a7983 */ /* 0x001ea80000300800 */
[----:B------:R-:W2:Y:S04]  /*154c0*/  LDL.LU R9, [R1+0x155c] ;  /* 0x00155c0001097983 */ /* 0x000ea80000300800 */
[----:B---3--:R0:W-:Y:S04]  /*154d0*/  STS.U16 [R8+UR4+0x4200], R7 ;  /* 0x0042000708007988 */ /* 0x0081e80008000404 */
[----:B----4-:R1:W-:Y:S04]  /*154e0*/  STS.U16 [R8+UR4+0x4280], R6 ;  /* 0x0042800608007988 */ /* 0x0103e80008000404 */
[----:B0-----:R-:W3:Y:S04]  /*154f0*/  LDL.LU R7, [R1+0x1558] ;  /* 0x0015580001077983 */ /* 0x001ee80000300800 */
[----:B-1----:R-:W4:Y:S04]  /*15500*/  LDL.LU R6, [R1+0x1554] ;  /* 0x0015540001067983 */ /* 0x002f280000300800 */
[----:B------:R0:W-:Y:S04]  /*15510*/  STS.U16 [R8+UR4+0x4a00], R5 ;  /* 0x004a000508007988 */ /* 0x0001e80008000404 */
[----:B------:R1:W-:Y:S04]  /*15520*/  STS.U16 [R8+UR4+0x4a80], R4 ;  /* 0x004a800408007988 */ /* 0x0003e80008000404 */
[----:B0-----:R-:W3:Y:S04]  /*15530*/  LDL.LU R5, [R1+0x1550] ;  /* 0x0015500001057983 */ /* 0x001ee80000300800 */
[----:B-1----:R-:W4:Y:S04]  /*15540*/  LDL.LU R4, [R1+0x154c] ;  /* 0x00154c0001047983 */ /* 0x002f280000300800 */
[----:B--2---:R0:W-:Y:S04]  /*15550*/  STS.U16 [R8+UR4+0x5200], R3 ;  /* 0x0052000308007988 */ /* 0x0041e80008000404 */
[----:B------:R1:W-:Y:S04]  /*15560*/  STS.U16 [R8+UR4+0x5280], R16 ;  /* 0x0052801008007988 */ /* 0x0003e80008000404 */
[----:B0-----:R-:W2:Y:S04]  /*15570*/  LDL.LU R3, [R1+0x1548] ;  /* 0x0015480001037983 */ /* 0x001ea80000300800 */
[----:B------:R0:W-:Y:S04]  /*15580*/  STS.U16 [R8+UR4+0x5a00], R22 ;  /* 0x005a001608007988 */ /* 0x0001e80008000404 */
[----:B-1----:R-:W3:Y:S04]  /*15590*/  LDL.LU R16, [R1+0x1544] ;  /* 0x0015440001107983 */ /* 0x002ee80000300800 */
[----:B------:R1:W-:Y:S04]  /*155a0*/  STS.U16 [R8+UR4+0x5a80], R24 ;  /* 0x005a801808007988 */ /* 0x0003e80008000404 */
[----:B0-----:R-:W4:Y:S04]  /*155b0*/  LDL.LU R22, [R1+0x1540] ;  /* 0x0015400001167983 */ /* 0x001f280000300800 */
[----:B-1----:R-:W2:Y:S04]  /*155c0*/  LDL.LU R24, [R1+0x153c] ;  /* 0x00153c0001187983 */ /* 0x002ea80000300800 */
[----:B--2---:R-:W-:Y:S04]  /*155d0*/  STS.U16 [R8+UR4+0x6200], R24 ;  /* 0x0062001808007988 */ /* 0x004fe80008000404 */
[----:B----4-:R-:W-:Y:S04]  /*155e0*/  STS.U16 [R8+UR4+0x6280], R22 ;  /* 0x0062801608007988 */ /* 0x010fe80008000404 */
[----:B---3--:R-:W-:Y:S04]  /*155f0*/  STS.U16 [R8+UR4+0x6a00], R16 ;  /* 0x006a001008007988 */ /* 0x008fe80008000404 */
[----:B------:R-:W-:Y:S04]  /*15600*/  STS.U16 [R8+UR4+0x6a80], R3 ;  /* 0x006a800308007988 */ /* 0x000fe80008000404 */
[----:B------:R0:W-:Y:S04]  /*15610*/  STS.U16 [R8+UR4+0x7200], R4 ;  /* 0x0072000408007988 */ /* 0x0001e80008000404 */
[----:B------:R1:W-:Y:S04]  /*15620*/  STS.U16 [R8+UR4+0x7280], R5 ;  /* 0x0072800508007988 */ /* 0x0003e80008000404 */
[----:B------:R-:W-:Y:S04]  /*15630*/  STS.U16 [R8+UR4+0x7a00], R6 ;  /* 0x007a000608007988 */ /* 0x000fe80008000404 */
[----:B------:R2:W-:Y:S04]  /*15640*/  STS.U16 [R8+UR4+0x7a80], R7 ;  /* 0x007a800708007988 */ /* 0x0005e80008000404 */
[----:B------:R3:W-:Y:S04]  /*15650*/  STS.U16 [R0+UR4+0x4300], R18 ;  /* 0x0043001200007988 */ /* 0x0007e80008000404 */
[----:B------:R4:W-:Y:S04]  /*15660*/  STS.U16 [R0+UR4+0x4380], R20 ;  /* 0x0043801400007988 */ /* 0x0009e80008000404 */
[----:B------:R4:W-:Y:S04]  /*15670*/  STS.U16 [R0+UR4+0x4b00], R26 ;  /* 0x004b001a00007988 */ /* 0x0009e80008000404 */
[----:B0-----:R-:W4:Y:S04]  /*15680*/  LDL.LU R4, [R1+0x8] ;  /* 0x0000080001047983 */ /* 0x001f280000300800 */
[----:B-1----:R-:W4:Y:S04]  /*15690*/  LDL.LU R5, [R1+0xc] ;  /* 0x00000c0001057983 */ /* 0x002f280000300800 */
[----:B--2---:R-:W2:Y:S04]  /*156a0*/  LDL.LU R8, [R1+0x1538] ;  /* 0x0015380001087983 */ /* 0x004ea80000300800 */
[----:B---3--:R-:W3:Y:S04]  /*156b0*/  LDL.LU R18, [R1+0x1534] ;  /* 0x0015340001127983 */ /* 0x008ee80000300800 */
[----:B----4-:R-:W4:Y:S04]  /*156c0*/  LDL.LU R20, [R1+0x1530] ;  /* 0x0015300001147983 */ /* 0x010f280000300800 */
[----:B------:R-:W2:Y:S04]  /*156d0*/  LDL.LU R26, [R1+0x152c] ;  /* 0x00152c00011a7983 */ /* 0x000ea80000300800 */
[----:B------:R0:W-:Y:S04]  /*156e0*/  STS.U16 [R0+UR4+0x4b80], R28 ;  /* 0x004b801c00007988 */ /* 0x0001e80008000404 */
[----:B0-----:R-:W3:Y:S04]  /*156f0*/  LDL.LU R28, [R1+0x1528] ;  /* 0x00152800011c7983 */ /* 0x001ee80000300800 */
[----:B------:R0:W-:Y:S04]  /*15700*/  STS.U16 [R0+UR4+0x5300], R5 ;  /* 0x0053000500007988 */ /* 0x0001e80008000404 */
[----:B------:R1:W-:Y:S04]  /*15710*/  STS.U16 [R0+UR4+0x5380], R4 ;  /* 0x0053800400007988 */ /* 0x0003e80008000404 */
[----:B0-----:R-:W4:Y:S04]  /*15720*/  LDL R5, [R1+0x628] ;  /* 0x0006280001057983 */ /* 0x001f280000100800 */
[----:B-1----:R-:W4:Y:S04]  /*15730*/  LDL R4, [R1+0x62c] ;  /* 0x00062c0001047983 */ /* 0x002f280000100800 */
[----:B---3--:R-:W-:Y:S04]  /*15740*/  STS.U16 [R0+UR4+0x5b00], R28 ;  /* 0x005b001c00007988 */ /* 0x008fe80008000404 */
[----:B--2---:R-:W-:Y:S04]  /*15750*/  STS.U16 [R0+UR4+0x5b80], R26 ;  /* 0x005b801a00007988 */ /* 0x004fe80008000404 */
[----:B----4-:R-:W-:Y:S04]  /*15760*/  STS.U16 [R0+UR4+0x6300], R20 ;  /* 0x0063001400007988 */ /* 0x010fe80008000404 */
[----:B------:R-:W-:Y:S04]  /*15770*/  STS.U16 [R0+UR4+0x6380], R18 ;  /* 0x0063801200007988 */ /* 0x000fe80008000404 */
[----:B------:R-:W-:Y:S04]  /*15780*/  STS.U16 [R0+UR4+0x6b00], R8 ;  /* 0x006b000800007988 */ /* 0x000fe80008000404 */
[----:B------:R-:W-:Y:S04]  /*15790*/  STS.U16 [R0+UR4+0x6b80], R9 ;  /* 0x006b800900007988 */ /* 0x000fe80008000404 */
[----:B------:R-:W-:Y:S04]  /*157a0*/  STS.U16 [R0+UR4+0x7300], R10 ;  /* 0x0073000a00007988 */ /* 0x000fe80008000404 */
[----:B------:R-:W-:Y:S04]  /*157b0*/  STS.U16 [R0+UR4+0x7380], R11 ;  /* 0x0073800b00007988 */ /* 0x000fe80008000404 */
[----:B------:R-:W-:Y:S04]  /*157c0*/  STS.U16 [R0+UR4+0x7b00], R12 ;  /* 0x007b000c00007988 */ /* 0x000fe80008000404 */
[----:B------:R0:W-:Y:S04]  /*157d0*/  STS.U16 [R0+UR4+0x7b80], R13 ;  /* 0x007b800d00007988 */ /* 0x0001e80008000404 */
[----:B0-----:R-:W2:Y:S04]  /*157e0*/  LDL.LU R0, [R1+0x1524] ;  /* 0x0015240001007983 */ /* 0x001ea80000300800 */
[----:B------:R-:W-:Y:S01]  /*157f0*/  STS.U16 [R14+UR4+0x4400], R17 ;  /* 0x004400110e007988 */ /* 0x000fe20008000404 */
[----:B--2---:R-:W-:-:S03]  /*15800*/  PRMT R0, RZ, 0x7610, R0 ;  /* 0x00007610ff007816 */ /* 0x004fc60000000000 */
[----:B------:R-:W2:Y:S04]  /*15810*/  LDL R13, [R1+0x614] ;  /* 0x00061400010d7983 */ /* 0x000ea80000100800 */
[----:B------:R-:W3:Y:S04]  /*15820*/  @!P0 LDG.E.U16 R0, desc[UR6][R4.64] ;  /* 0x0000000604008981 */ /* 0x000ee8000c1e1500 */
[----:B------:R-:W-:Y:S04]  /*15830*/  STS.U16 [R14+UR4+0x4480], R19 ;  /* 0x004480130e007988 */ /* 0x000fe80008000404 */
[----:B------:R-:W-:Y:S04]  /*15840*/  STS.U16 [R14+UR4+0x4c00], R21 ;  /* 0x004c00150e007988 */ /* 0x000fe80008000404 */
[----:B------:R-:W-:Y:S04]  /*15850*/  STS.U16 [R14+UR4+0x4c80], R23 ;  /* 0x004c80170e007988 */ /* 0x000fe80008000404 */
[----:B------:R-:W-:Y:S04]  /*15860*/  STS.U16 [R14+UR4+0x5400], R25 ;  /* 0x005400190e007988 */ /* 0x000fe80008000404 */
[----:B------:R-:W-:Y:S04]  /*15870*/  STS.U16 [R14+UR4+0x5480], R27 ;  /* 0x0054801b0e007988 */ /* 0x000fe80008000404 */
[----:B------:R0:W-:Y:S04]  /*15880*/  STS.U16 [R14+UR4+0x5c00], R29 ;  /* 0x005c001d0e007988 */ /* 0x0001e80008000404 */
[----:B0-----:R-:W4:Y:S04]  /*15890*/  LDL.LU R14, [R1+0x1520] ;  /* 0x00152000010e7983 */ /* 0x001f280000300800 */
[----:B---3--:R0:W-:Y:S04]  /*158a0*/  STL [R1+0x78], R0 ;  /* 0x0000780001007387 */ /* 0x0081e80000100800 */
[----:B0-----:R-:W3:Y:S04]  /*158b0*/  LDL.LU R0, [R1+0x151c] ;  /* 0x00151c0001007983 */ /* 0x001ee80000300800 */
[----:B------:R-:W2:Y:S04]  /*158c0*/  LDL R4, [R1+0x620] ;  /* 0x0006200001047983 */ /* 0x000ea80000100800 */
[----:B------:R-:W2:Y:S01]  /*158d0*/  LDL R5, [R1+0x624] ;  /* 0x0006240001057983 */ /* 0x000ea20000100800 */
[----:B----4-:R-:W-:-:S02]  /*158e0*/  PRMT R14, RZ, 0x7610, R14 ;  /* 0x00007610ff0e7816 */ /* 0x010fc4000000000e */
        /* <DEDUP_REMOVED lines=8> */
[----:B---3--:R-:W-:-:S02]  /*15970*/  PRMT R0, RZ, 0x7610, R0 ;  /* 0x00007610ff007816 */ /* 0x008fc40000000000 */
[----:B----4-:R-:W-:-:S04]  /*15980*/  @!P0 LOP3.LUT R5, R5, R4, RZ, 0x3c, !PT ;  /* 0x0000000405058212 */ /* 0x010fc800078e3cff */
        /* <DEDUP_REMOVED lines=8> */
[----:B--2---:R-:W-:-:S02]  /*15a10*/  PRMT R14, RZ, 0x7610, R14 ;  /* 0x00007610ff0e7816 */ /* 0x004fc4000000000e */
[----:B------:R-:W2:Y:S04]  /*15a20*/  LDL R13, [R1+0x590] ;  /* 0x00059000010d7983 */ /* 0x000ea80000100800 */
[----:B----4-:R0:W4:Y:S04]  /*15a30*/  @!P1 LDG.E.U16 R9, desc[UR6][R4.64] ;  /* 0x0000000604099981 */ /* 0x010128000c1e1500 */
[----:B------:R-:W0:Y:S04]  /*15a40*/  LDL R4, [R1+0x608] ;  /* 0x0006080001047983 */ /* 0x000e280000100800 */
[----:B------:R-:W0:Y:S02]  /*15a50*/  LDL R5, [R1+0x60c] ;  /* 0x00060c0001057983 */ /* 0x000e240000100800 */
[----:B0-----:R-:W-:-:S04]  /*15a60*/  @!P0 LOP3.LUT R5, R5, R4, RZ, 0x3c, !PT ;  /* 0x0000000405058212 */ /* 0x001fc800078e3cff */
[----:B------:R-:W-:-:S04]  /*15a70*/  @!P0 LOP3.LUT R4, R5, R4, RZ, 0x3c, !PT ;  /* 0x0000000405048212 */ /* 0x000fc800078e3cff */
[----:B------:R-:W-:-:S05]  /*15a80*/  @!P0 LOP3.LUT R5, R5, R4, RZ, 0x3c, !PT ;  /* 0x0000000405058212 */ /* 0x000fca00078e3cff */
[----:B------:R-:W3:Y:S04]  /*15a90*/  @!P0 LDG.E.U16 R14, desc[UR6][R4.64] ;  /* 0x00000006040e8981 */ /* 0x000ee8000c1e1500 */
[----:B----4-:R0:W-:Y:S04]  /*15aa0*/  STL [R1+0x6c], R9 ;  /* 0x00006c0901007387 */ /* 0x0101e80000100800 */
[----:B0-----:R-:W4:Y:S04]  /*15ab0*/  LDL R9, [R1+0x594] ;  /* 0x0005940001097983 */ /* 0x001f280000100800 */
        /* <DEDUP_REMOVED lines=8> */
[----:B------:R0:W2:Y:S04]  /*15b40*/  @!P1 LDG.E.U16 R0, desc[UR6][R4.64] ;  /* 0x0000000604009981 */ /* 0x0000a8000c1e1500 */
[----:B------:R-:W0:Y:S04]  /*15b50*/  LDL R4, [R1+0x5a8] ;  /* 0x0005a80001047983 */ /* 0x000e280000100800 */
[----:B------:R-:W0:Y:S01]  /*15b60*/  LDL R5, [R1+0x5ac] ;  /* 0x0005ac0001057983 */ /* 0x000e220000100800 */
[----:B---3--:R-:W-:Y:S02]  /*15b70*/  PRMT R14, RZ, 0x7610, R14 ;  /* 0x00007610ff0e7816 */ /* 0x008fe4000000000e */
[----:B0-----:R-:W-:-:S04]  /*15b80*/  @!P0 LOP3.LUT R5, R5, R4, RZ, 0x3c, !PT ;  /* 0x0000000405058212 */ /* 0x001fc800078e3cff */
[----:B------:R-:W-:-:S04]  /*15b90*/  @!P0 LOP3.LUT R4, R5, R4, RZ, 0x3c, !PT ;  /* 0x0000000405048212 */ /* 0x000fc800078e3cff */
[----:B------:R-:W-:-:S05]  /*15ba0*/  @!P0 LOP3.LUT R5, R5, R4, RZ, 0x3c, !PT ;  /* 0x0000000405058212 */ /* 0x000fca00078e3cff */
[----:B------:R-:W3:Y:S04]  /*15bb0*/  @!P0 LDG.E.U16 R14, desc[UR6][R4.64] ;  /* 0x00000006040e8981 */ /* 0x000ee8000c1e1500 */
[----:B--2---:R-:W-:Y:S04]  /*15bc0*/  STL [R1+0x14b8], R0 ;  /* 0x0014b80001007387 */ /* 0x004fe80000100800 */
[----:B---3--:R0:W-:Y:S04]  /*15bd0*/  STL [R1+0x60], R14 ;  /* 0x0000600e01007387 */ /* 0x0081e80000100800 */
[----:B0-----:R-:W2:Y:S04]  /*15be0*/  LDL.LU R14, [R1+0x150c] ;  /* 0x00150c00010e7983 */ /* 0x001ea80000300800 */
[----:B------:R-:W3:Y:S04]  /*15bf0*/  LDL R4, [R1+0x5a0] ;  /* 0x0005a00001047983 */ /* 0x000ee80000100800 */
[----:B------:R-:W3:Y:S01]  /*15c00*/  LDL R5, [R1+0x5a4] ;  /* 0x0005a40001057983 */ /* 0x000ee20000100800 */
[----:B------:R-:W-:-:S02]  /*15c10*/  PRMT R15, RZ, 0x7610, R15 ;  /* 0x00007610ff0f7816 */ /* 0x000fc4000000000f */
[----:B---3--:R-:W-:-:S04]  /*15c20*/  @!P1 LOP3.LUT R5, R5, R4, RZ, 0x3c, !PT ;  /* 0x0000000405059212 */ /* 0x008fc800078e3cff */
[----:B------:R-:W-:-:S04]  /*15c30*/  @!P1 LOP3.LUT R4, R5, R4, RZ, 0x3c, !PT ;  /* 0x0000000405049212 */ /* 0x000fc800078e3cff */
[----:B------:R-:W-:-:S05]  /*15c40*/  @!P1 LOP3.LUT R5, R5, R4, RZ, 0x3c, !PT ;  /* 0x0000000405059212 */ /* 0x000fca00078e3cff */
[----:B------:R-:W3:Y:S04]  /*15c50*/  @!P1 LDG.E.U16 R15, desc[UR6][R4.64] ;  /* 0x00000006040f9981 */ /* 0x000ee8000c1e1500 */
[----:B---3--:R0:W-:Y:S04]  /*15c60*/  STL [R1+0x5c], R15 ;  /* 0x00005c0f01007387 */ /* 0x0081e80000100800 */
[----:B0-----:R-:W3:Y:S04]  /*15c70*/  LDL.LU R15, [R1+0x1508] ;  /* 0x00150800010f7983 */ /* 0x001ee80000300800 */
[----:B------:R-:W4:Y:S04]  /*15c80*/  LDL R4, [R1+0x598] ;  /* 0x0005980001047983 */ /* 0x000f280000100800 */
[----:B------:R-:W4:Y:S01]  /*15c90*/  LDL R5, [R1+0x59c] ;  /* 0x00059c0001057983 */ /* 0x000f220000100800 */
[----:B--2---:R-:W-:-:S02]  /*15ca0*/  PRMT R14, RZ, 0x7610, R14 ;  /* 0x00007610ff0e7816 */ /* 0x004fc4000000000e */
[----:B----4-:R-:W-:-:S04]  /*15cb0*/  @!P0 LOP3.LUT R5, R5, R4, RZ, 0x3c, !PT ;  /* 0x0000000405058212 */ /* 0x010fc800078e3cff */
        /* <DEDUP_REMOVED lines=8> */
[----:B-1----:R-:W2:Y:S04]  /*15d40*/  LDL.LU R14, [R1+0x1504] ;  /* 0x00150400010e7983 */ /* 0x002ea80000300800 */
[----:B------:R-:W0:Y:S04]  /*15d50*/  LDL R4, [R1+0x588] ;  /* 0x0005880001047983 */ /* 0x000e280000100800 */
[----:B------:R-:W0:Y:S01]  /*15d60*/  LDL R5, [R1+0x58c] ;  /* 0x00058c0001057983 */ /* 0x000e220000100800 */
[----:B---3--:R-:W-:-:S03]  /*15d70*/  PRMT R15, RZ, 0x7610, R15 ;  /* 0x00007610ff0f7816 */ /* 0x008fc6000000000f */
[----:B------:R-:W3:Y:S04]  /*15d80*/  LDL R13, [R1+0x51c] ;  /* 0x00051c00010d7983 */ /* 0x000ee80000100800 */
[----:B------:R-:W3:Y:S01]  /*15d90*/  LDL R9, [R1+0x510] ;  /* 0x0005100001097983 */ /* 0x000ee20000100800 */
[----:B0-----:R-:W-:-:S04]  /*15da0*/  @!P0 LOP3.LUT R5, R5, R4, RZ, 0x3c, !PT ;  /* 0x0000000405058212 */ /* 0x001fc800078e3cff */
[----:B------:R-:W-:-:S04]  /*15db0*/  @!P0 LOP3.LUT R4, R5, R4, RZ, 0x3c, !PT ;  /* 0x0000000405048212 */ /* 0x000fc800078e3cff */
[----:B------:R-:W-:-:S05]  /*15dc0*/  @!P0 LOP3.LUT R5, R5, R4, RZ, 0x3c, !PT ;  /* 0x0000000405058212 */ /* 0x000fca00078e3cff */
[----:B------:R-:W2:Y:S04]  /*15dd0*/  @!P0 LDG.E.U16 R15, desc[UR6][R4.64] ;  /* 0x00000006040f8981 */ /* 0x000ea8000c1e1500 */
[----:B----4-:R0:W-:Y:S04]  /*15de0*/  STL [R1+0x54], R8 ;  /* 0x0000540801007387 */ /* 0x0101e80000100800 */
[----:B0-----:R-:W4:Y:S04]  /*15df0*/  LDL R8, [R1+0x514] ;  /* 0x0005140001087983 */ /* 0x001f280000100800 */
        /* <DEDUP_REMOVED lines=33> */
[----:B------:R-:W3:Y:S04]  /*16010*/  LDL R13, [R1+0x4a0] ;  /* 0x0004a000010d7983 */ /* 0x000ee80000100800 */
[----:B----4-:R0:W4:Y:S02]  /*16020*/  @!P0 LDG.E.U16 R11, desc[UR6][R4.64] ;  /* 0x00000006040b8981 */ /* 0x010124000c1e1500 */
[----:B0-----:R-:W-:Y:S02]  /*16030*/  @!P1 IMAD.MOV.U32 R4, RZ, RZ, R8 ;  /* 0x000000ffff049224 */ /* 0x001fe400078e0008 */
[----:B------:R-:W-:Y:S01]  /*16040*/  @!P1 IMAD.MOV.U32 R5, RZ, RZ, R9 ;  /* 0x000000ffff059224 */ /* 0x000fe200078e0009 */
[----:B------:R-:W3:Y:S04]  /*16050*/  LDL R8, [R1+0x4a4] ;  /* 0x0004a40001087983 */ /* 0x000ee80000100800 */
[----:B------:R0:W3:Y:S04]  /*16060*/  @!P1 LDG.E.U16 R2, desc[UR6][R4.64] ;  /* 0x0000000604029981 */ /* 0x0000e8000c1e1500 */
[----:B----4-:R1:W-:Y:S04]  /*16070*/  STL [R1+0x40], R11 ;  /* 0x0000400b01007387 */ /* 0x0103e80000100800 */
[----:B------:R-:W0:Y:S04]  /*16080*/  LDL R4, [R1+0x508] ;  /* 0x0005080001047983 */ /* 0x000e280000100800 */
[----:B------:R-:W0:Y:S01]  /*16090*/  LDL R5, [R1+0x50c] ;  /* 0x00050c0001057983 */ /* 0x000e220000100800 */
[----:B--2---:R-:W-:-:S03]  /*160a0*/  PRMT R15, RZ, 0x7610, R15 ;  /* 0x00007610ff0f7816 */ /* 0x004fc6000000000f */
[----:B------:R-:W2:Y:S04]  /*160b0*/  LDL R9, [R1+0x49c] ;  /* 0x00049c0001097983 */ /* 0x000ea80000100800 */
[----:B-1----:R-:W4:Y:S01]  /*160c0*/  LDL R11, [R1+0x498] ;  /* 0x00049800010b7983 */ /* 0x002f220000100800 */
[----:B0-----:R-:W-:-:S04]  /*160d0*/  @!P0 LOP3.LUT R5, R5, R4, RZ, 0x3c, !PT ;  /* 0x0000000405058212 */ /* 0x001fc800078e3cff */
[----:B------:R-:W-:-:S04]  /*160e0*/  @!P0 LOP3.LUT R4, R5, R4, RZ, 0x3c, !PT ;  /* 0x0000000405048212 */ /* 0x000fc800078e3cff */
[----:B------:R-:W-:-:S05]  /*160f0*/  @!P0 LOP3.LUT R5, R5, R4, RZ, 0x3c, !PT ;  /* 0x0000000405058212 */ /* 0x000fca00078e3cff */
[----:B------:R-:W2:Y:S04]  /*16100*/  @!P0 LDG.E.U16 R15, desc[UR6][R4.64] ;  /* 0x00000006040f8981 */ /* 0x000ea8000c1e1500 */
[----:B---3--:R-:W-:Y:S04]  /*16110*/  STL [R1+0x14c0], R2 ;  /* 0x0014c00201007387 */ /* 0x008fe80000100800 */
        /* <DEDUP_REMOVED lines=23> */
[----:B------:R-:W-:Y:S02]  /*16290*/  PRMT R12, RZ, 0x7610, R12 ;  /* 0x00007610ff0c7816 */ /* 0x000fe4000000000c */
[----:B----4-:R-:W-:-:S04]  /*162a0*/  @!P0 LOP3.LUT R5, R5, R4, RZ, 0x3c, !PT ;  /* 0x0000000405058212 */ /* 0x010fc800078e3cff */
[----:B------:R-:W-:-:S04]  /*162b0*/  @!P0 LOP3.LUT R4, R5, R4, RZ, 0x3c, !PT ;  /* 0x0000000405048212 */ /* 0x000fc800078e3cff */
[----:B------:R-:W-:-:S05]  /*162c0*/  @!P0 LOP3.LUT R5, R5, R4, RZ, 0x3c, !PT ;  /* 0x0000000405058212 */ /* 0x000fca00078e3cff */
[----:B------:R0:W3:Y:S02]  /*162d0*/  @!P0 LDG.E.U16 R14, desc[UR6][R4.64] ;  /* 0x00000006040e8981 */ /* 0x0000e4000c1e1500 */
[----:B0-----:R-:W-:Y:S02]  /*162e0*/  @!P1 IMAD.MOV.U32 R4, RZ, RZ, R8 ;  /* 0x000000ffff049224 */ /* 0x001fe400078e0008 */
[----:B------:R-:W-:-:S05]  /*162f0*/  @!P1 IMAD.MOV.U32 R5, RZ, RZ, R13 ;  /* 0x000000ffff059224 */ /* 0x000fca00078e000d */
[----:B------:R0:W4:Y:S01]  /*16300*/  @!P1 LDG.E.U16 R12, desc[UR6][R4.64] ;  /* 0x00000006040c9981 */ /* 0x000122000c1e1500 */
[----:B------:R-:W-:Y:S01]  /*16310*/  PRMT R0, RZ, 0x7610, R0 ;  /* 0x00007610ff007816 */ /* 0x000fe20000000000 */
[----:B0-----:R-:W-:Y:S02]  /*16320*/  @!P0 IMAD.MOV.U32 R4, RZ, RZ, R9 ;  /* 0x000000ffff048224 */ /* 0x001fe400078e0009 */
[----:B------:R-:W-:-:S05]  /*16330*/  @!P0 IMAD.MOV.U32 R5, RZ, RZ, R11 ;  /* 0x000000ffff058224 */ /* 0x000fca00078e000b */
[----:B------:R0:W2:Y:S04]  /*16340*/  @!P0 LDG.E.U16 R0, desc[UR6][R4.64] ;  /* 0x0000000604008981 */ /* 0x0000a8000c1e1500 */
[----:B---3--:R1:W-:Y:S04]  /*16350*/  STL [R1+0x2c], R14 ;  /* 0x00002c0e01007387 */ /* 0x0083e80000100800 */
[----:B-1----:R-:W3:Y:S04]  /*16360*/  LDL.LU R14, [R1+0x14e4] ;  /* 0x0014e400010e7983 */ /* 0x002ee80000300800 */
[----:B------:R-:W2:Y:S04]  /*16370*/  LDL R8, [R1+0x484] ;  /* 0x0004840001087983 */ /* 0x000ea80000100800 */
[----:B------:R-:W2:Y:S04]  /*16380*/  LDL R13, [R1+0x438] ;  /* 0x00043800010d7983 */ /* 0x000ea80000100800 */
[----:B----4-:R1:W-:Y:S04]  /*16390*/  STL [R1+0x28], R12 ;  /* 0x0000280c01007387 */ /* 0x0103e80000100800 */
[----:B------:R-:W0:Y:S04]  /*163a0*/  LDL R4, [R1+0x490] ;  /* 0x0004900001047983 */ /* 0x000e280000100800 */
[----:B------:R-:W0:Y:S04]  /*163b0*/  LDL R5, [R1+0x494] ;  /* 0x0004940001057983 */ /* 0x000e280000100800 */
[----:B------:R-:W4:Y:S04]  /*163c0*/  LDL R11, [R1+0x430] ;  /* 0x00043000010b7983 */ /* 0x000f280000100800 */
[----:B------:R-:W4:Y:S04]  /*163d0*/  LDL R9, [R1+0x434] ;  /* 0x0004340001097983 */ /* 0x000f280000100800 */
[----:B-1----:R-:W4:Y:S01]  /*163e0*/  LDL R12, [R1+0x43c] ;  /* 0x00043c00010c7983 */ /* 0x002f220000100800 */
[----:B---3--:R-:W-:-:S02]  /*163f0*/  PRMT R14, RZ, 0x7610, R14 ;  /* 0x00007610ff0e7816 */ /* 0x008fc4000000000e */
        /* <DEDUP_REMOVED lines=20> */
[----:B------:R-:W-:Y:S01]  /*16540*/  PRMT R2, RZ, 0x7610, R2 ;  /* 0x00007610ff027816 */ /* 0x000fe20000000002 */
[----:B------:R-:W2:Y:S04]  /*16550*/  LDL R8, [R1+0x420] ;  /* 0x0004200001087983 */ /* 0x000ea80000100800 */
[----:B----4-:R0:W4:Y:S02]  /*16560*/  @!P1 LDG.E.U16 R7, desc[UR6][R4.64] ;  /* 0x0000000604079981 */ /* 0x010124000c1e1500 */
[----:B0-----:R-:W-:Y:S02]  /*16570*/  @!P0 IMAD.MOV.U32 R4, RZ, RZ, R12 ;  /* 0x000000ffff048224 */ /* 0x001fe400078e000c */
[----:B------:R-:W-:-:S05]  /*16580*/  @!P0 IMAD.MOV.U32 R5, RZ, RZ, R13 ;  /* 0x000000ffff058224 */ /* 0x000fca00078e000d */
[----:B------:R0:W3:Y:S02]  /*16590*/  @!P0 LDG.E.U16 R6, desc[UR6][R4.64] ;  /* 0x0000000604068981 */ /* 0x0000e4000c1e1500 */
[----:B0-----:R-:W-:Y:S02]  /*165a0*/  @!P1 IMAD.MOV.U32 R4, RZ, RZ, R9 ;  /* 0x000000ffff049224 */ /* 0x001fe400078e0009 */
[----:B------:R-:W-:-:S05]  /*165b0*/  @!P1 IMAD.MOV.U32 R5, RZ, RZ, R11 ;  /* 0x000000ffff059224 */ /* 0x000fca00078e000b */
[----:B------:R0:W2:Y:S04]  /*165c0*/  @!P1 LDG.E.U16 R2, desc[UR6][R4.64] ;  /* 0x0000000604029981 */ /* 0x0000a8000c1e1500 */
[----:B----4-:R1:W-:Y:S04]  /*165d0*/  STL [R1+0x18], R7 ;  /* 0x0000180701007387 */ /* 0x0103e80000100800 */
[----:B------:R-:W4:Y:S04]  /*165e0*/  LDL R13, [R1+0x418] ;  /* 0x00041800010d7983 */ /* 0x000f280000100800 */
[----:B-1----:R-:W4:Y:S04]  /*165f0*/  LDL R7, [R1+0x424] ;  /* 0x0004240001077983 */ /* 0x002f280000100800 */
[----:B---3--:R1:W-:Y:S04]  /*16600*/  STL [R1+0x14], R6 ;  /* 0x0000140601007387 */ /* 0x0083e80000100800 */
[----:B------:R-:W0:Y:S04]  /*16610*/  LDL R4, [R1+0x428] ;  /* 0x0004280001047983 */ /* 0x000e280000100800 */
[----:B------:R-:W0:Y:S01]  /*16620*/  LDL R5, [R1+0x42c] ;  /* 0x00042c0001057983 */ /* 0x000e220000100800 */
[----:B------:R-:W-:-:S02]  /*16630*/  PRMT R15, RZ, 0x7610, R15 ;  /* 0x00007610ff0f7816 */ /* 0x000fc4000000000f */
[----:B--2---:R-:W-:Y:S02]  /*16640*/  PRMT R14, RZ, 0x7610, R14 ;  /* 0x00007610ff0e7816 */ /* 0x004fe4000000000e */
[----:B------:R-:W-:Y:S01]  /*16650*/  PRMT R0, RZ, 0x7610, R0 ;  /* 0x00007610ff007816 */ /* 0x000fe20000000000 */
[----:B------:R-:W2:Y:S04]  /*16660*/  LDL R12, [R1+0x410] ;  /* 0x00041000010c7983 */ /* 0x000ea80000100800 */
[----:B------:R-:W3:Y:S04]  /*16670*/  LDL R11, [R1+0x414] ;  /* 0x00041400010b7983 */ /* 0x000ee80000100800 */
[----:B-1----:R-:W2:Y:S04]  /*16680*/  LDL R6, [R1+0x41c] ;  /* 0x00041c0001067983 */ /* 0x002ea80000100800 */
[----:B------:R-:W3:Y:S01]  /*16690*/  LDL R9, [R1+0x408] ;  /* 0x0004080001097983 */ /* 0x000ee20000100800 */
[----:B0-----:R-:W-:-:S04]  /*166a0*/  @!P0 LOP3.LUT R5, R5, R4, RZ, 0x3c, !PT ;  /* 0x0000000405058212 */ /* 0x001fc800078e3cff */
[----:B------:R-:W-:-:S04]  /*166b0*/  @!P0 LOP3.LUT R4, R5, R4, RZ, 0x3c, !PT ;  /* 0x0000000405048212 */ /* 0x000fc800078e3cff */
[----:B------:R-:W-:-:S05]  /*166c0*/  @!P0 LOP3.LUT R5, R5, R4, RZ, 0x3c, !PT ;  /* 0x0000000405058212 */ /* 0x000fca00078e3cff */
[----:B------:R4:W3:Y:S02]  /*166d0*/  @!P0 LDG.E.U16 R15, desc[UR6][R4.64] ;  /* 0x00000006040f8981 */ /* 0x0008e4000c1e1500 */
[----:B----4-:R-:W-:Y:S02]  /*166e0*/  @!P1 IMAD.MOV.U32 R4, RZ, RZ, R7 ;  /* 0x000000ffff049224 */ /* 0x010fe400078e0007 */
[----:B------:R-:W-:-:S05]  /*166f0*/  @!P1 IMAD.MOV.U32 R5, RZ, RZ, R8 ;  /* 0x000000ffff059224 */ /* 0x000fca00078e0008 */
[----:B------:R2:W4:Y:S02]  /*16700*/  @!P1 LDG.E.U16 R14, desc[UR6][R4.64] ;  /* 0x00000006040e9981 */ /* 0x000524000c1e1500 */
[----:B--2---:R-:W-:Y:S02]  /*16710*/  @!P0 IMAD.MOV.U32 R4, RZ, RZ, R6 ;  /* 0x000000ffff048224 */ /* 0x004fe400078e0006 */
[----:B------:R-:W-:-:S05]  /*16720*/  @!P0 IMAD.MOV.U32 R5, RZ, RZ, R13 ;  /* 0x000000ffff058224 */ /* 0x000fca00078e000d */
[----:B------:R3:W2:Y:S04]  /*16730*/  @!P0 LDG.E.U16 R0, desc[UR6][R4.64] ;  /* 0x0000000604008981 */ /* 0x0006a8000c1e1500 */
[----:B------:R0:W-:Y:S04]  /*16740*/  STL [R1+0x10], R2 ;  /* 0x0000100201007387 */ /* 0x0001e80000100800 */
[----:B------:R-:W4:Y:S04]  /*16750*/  LDL R8, [R1+0x3b8] ;  /* 0x0003b80001087983 */ /* 0x000f280000100800 */
[----:B------:R-:W4:Y:S04]  /*16760*/  LDL R7, [R1+0x3bc] ;  /* 0x0003bc0001077983 */ /* 0x000f280000100800 */
[----:B------:R-:W4:Y:S04]  /*16770*/  LDL R6, [R1+0x3b0] ;  /* 0x0003b00001067983 */ /* 0x000f280000100800 */
[----:B0-----:R-:W4:Y:S01]  /*16780*/  LDL R2, [R1+0x40c] ;  /* 0x00040c0001027983 */ /* 0x001f220000100800 */
[----:B------:R-:W-:Y:S01]  /*16790*/  PRMT R10, RZ, 0x7610, R10 ;  /* 0x00007610ff0a7816 */ /* 0x000fe2000000000a */
[----:B---3--:R-:W-:-:S02]  /*167a0*/  @!P1 IMAD.MOV.U32 R4, RZ, RZ, R11 ;  /* 0x000000ffff049224 */ /* 0x008fc400078e000b */
[----:B------:R-:W-:Y:S01]  /*167b0*/  @!P1 IMAD.MOV.U32 R5, RZ, RZ, R12 ;  /* 0x000000ffff059224 */ /* 0x000fe200078e000c */
[----:B------:R-:W-:-:S04]  /*167c0*/  PRMT R29, RZ, 0x7610, R29 ;  /* 0x00007610ff1d7816 */ /* 0x000fc8000000001d */
[----:B------:R4:W3:Y:S04]  /*167d0*/  @!P1 LDG.E.U16 R10, desc[UR6][R4.64] ;  /* 0x00000006040a9981 */ /* 0x0008e8000c1e1500 */
[----:B--2---:R0:W-:Y:S04]  /*167e0*/  STL [R1+0x4], R0 ;  /* 0x0000040001007387 */ /* 0x0041e80000100800 */
[----:B0-----:R-:W2:Y:S01]  /*167f0*/  LDL R0, [R1+0x3b4] ;  /* 0x0003b40001007983 */ /* 0x001ea20000100800 */
[----:B----4-:R-:W-:Y:S02]  /*16800*/  @!P0 IMAD.MOV.U32 R4, RZ, RZ, R2 ;  /* 0x000000ffff048224 */ /* 0x010fe400078e0002 */
[----:B------:R-:W-:Y:S01]  /*16810*/  @!P0 IMAD.MOV.U32 R5, RZ, RZ, R9 ;  /* 0x000000ffff058224 */ /* 0x000fe200078e0009 */
[----:B------:R-:W-:-:S02]  /*16820*/  PRMT R28, RZ, 0x7610, R28 ;  /* 0x00007610ff1c7816 */ /* 0x000fc4000000001c */
[----:B------:R-:W-:Y:S01]  /*16830*/  PRMT R27, RZ, 0x7610, R27 ;  /* 0x00007610ff1b7816 */ /* 0x000fe2000000001b */
[----:B------:R-:W4:Y:S04]  /*16840*/  LDL R2, [R1+0x3ac] ;  /* 0x0003ac0001027983 */ /* 0x000f280000100800 */
[----:B------:R0:W3:Y:S04]  /*16850*/  @!P0 LDG.E.U16 R29, desc[UR6][R4.64] ;  /* 0x00000006041d8981 */ /* 0x0000e8000c1e1500 */
[----:B------:R-:W4:Y:S01]  /*16860*/  LDL R9, [R1+0x3a8] ;  /* 0x0003a80001097983 */ /* 0x000f220000100800 */
[----:B0-----:R-:W-:-:S02]  /*16870*/  @!P0 IMAD.MOV.U32 R4, RZ, RZ, R7 ;  /* 0x000000ffff048224 */ /* 0x001fc400078e0007 */
[----:B------:R-:W-:-:S05]  /*16880*/  @!P0 IMAD.MOV.U32 R5, RZ, RZ, R8 ;  /* 0x000000ffff058224 */ /* 0x000fca00078e0008 */
[----:B------:R0:W4:Y:S02]  /*16890*/  @!P0 LDG.E.U16 R28, desc[UR6][R4.64] ;  /* 0x00000006041c8981 */ /* 0x000124000c1e1500 */
[----:B0-----:R-:W-:Y:S02]  /*168a0*/  @!P1 IMAD.MOV.U32 R5, RZ, RZ, R6 ;  /* 0x000000ffff059224 */ /* 0x001fe400078e0006 */
[----:B--2---:R-:W-:-:S05]  /*168b0*/  @!P1 IMAD.MOV.U32 R4, RZ, RZ, R0 ;  /* 0x000000ffff049224 */ /* 0x004fca00078e0000 */
[----:B------:R0:W2:Y:S04]  /*168c0*/  @!P1 LDG.E.U16 R27, desc[UR6][R4.64] ;  /* 0x00000006041b9981 */ /* 0x0000a8000c1e1500 */
[----:B---3--:R-:W-:Y:S04]  /*168d0*/  STL [R1+0x14c8], R29 ;  /* 0x0014c81d01007387 */ /* 0x008fe80000100800 */
[----:B------:R-:W3:Y:S04]  /*168e0*/  LDL R8, [R1+0xa78] ;  /* 0x000a780001087983 */ /* 0x000ee80000100800 */
[----:B------:R-:W3:Y:S04]  /*168f0*/  LDL R7, [R1+0xa84] ;  /* 0x000a840001077983 */ /* 0x000ee80000100800 */
[----:B----4-:R-:W-:Y:S04]  /*16900*/  STL [R1+0x14d4], R28 ;  /* 0x0014d41c01007387 */ /* 0x010fe80000100800 */
[----:B------:R-:W4:Y:S04]  /*16910*/  LDL R6, [R1+0xa80] ;  /* 0x000a800001067983 */ /* 0x000f280000100800 */
[----:B------:R-:W4:Y:S04]  /*16920*/  LDL R0, [R1+0xa8c] ;  /* 0x000a8c0001007983 */ /* 0x000f280000100800 */
[----:B------:R-:W4:Y:S04]  /*16930*/  LDL R13, [R1+0xaf8] ;  /* 0x000af800010d7983 */ /* 0x000f280000100800 */
[----:B------:R-:W-:Y:S04]  /*16940*/  STL [R1+0xc], R15 ;  /* 0x00000c0f01007387 */ /* 0x000fe80000100800 */
[----:B------:R-:W4:Y:S01]  /*16950*/  LDL R12, [R1+0xb04] ;  /* 0x000b0400010c7983 */ /* 0x000f220000100800 */
[----:B0-----:R-:W-:-:S02]  /*16960*/  @!P0 IMAD.MOV.U32 R4, RZ, RZ, R2 ;  /* 0x000000ffff048224 */ /* 0x001fc400078e0002 */
[----:B------:R-:W-:Y:S01]  /*16970*/  @!P0 IMAD.MOV.U32 R5, RZ, RZ, R9 ;  /* 0x000000ffff058224 */ /* 0x000fe200078e0009 */
[----:B------:R-:W-:-:S06]  /*16980*/  PRMT R26, RZ, 0x7610, R26 ;  /* 0x00007610ff1a7816 */ /* 0x000fcc000000001a */
[----:B------:R3:W4:Y:S04]  /*16990*/  @!P0 LDG.E.U16 R26, desc[UR6][R4.64] ;  /* 0x00000006041a8981 */ /* 0x000728000c1e1500 */
[----:B--2---:R-:W-:Y:S04]  /*169a0*/  STL [R1+0x14d8], R27 ;  /* 0x0014d81b01007387 */ /* 0x004fe80000100800 */
[----:B------:R-:W-:Y:S04]  /*169b0*/  STL [R1+0x8], R14 ;  /* 0x0000080e01007387 */ /* 0x000fe80000100800 */
[----:B------:R-:W2:Y:S04]  /*169c0*/  LDL R11, [R1+0xb00] ;  /* 0x000b0000010b7983 */ /* 0x000ea80000100800 */
[----:B------:R-:W2:Y:S04]  /*169d0*/  LDL R2, [R1+0xb0c] ;  /* 0x000b0c0001027983 */ /* 0x000ea80000100800 */
[----:B------:R0:W-:Y:S04]  /*169e0*/  STL [R1], R10 ;  /* 0x0000000a01007387 */ /* 0x0001e80000100800 */
[----:B------:R-:W2:Y:S04]  /*169f0*/  LDL R9, [R1+0x3a4] ;  /* 0x0003a40001097983 */ /* 0x000ea80000100800 */
[----:B0-----:R-:W2:Y:S01]  /*16a00*/  LDL R10, [R1+0x3a0] ;  /* 0x0003a000010a7983 */ /* 0x001ea20000100800 */
[----:B------:R-:W-:Y:S01]  /*16a10*/  PRMT R16, RZ, 0x7610, R16 ;  /* 0x00007610ff107816 */ /* 0x000fe20000000010 */
[----:B---3--:R-:W-:Y:S01]  /*16a20*/  @!P0 IMAD.MOV.U32 R4, RZ, RZ, R7 ;  /* 0x000000ffff048224 */ /* 0x008fe200078e0007 */
[----:B------:R-:W-:Y:S01]  /*16a30*/  PRMT R3, RZ, 0x7610, R3 ;  /* 0x00007610ff037816 */ /* 0x000fe20000000003 */
[----:B------:R-:W-:-:S02]  /*16a40*/  @!P0 IMAD.MOV.U32 R5, RZ, RZ, R8 ;  /* 0x000000ffff058224 */ /* 0x000fc400078e0008 */
[----:B----4-:R-:W-:Y:S02]  /*16a50*/  @!P1 IMAD.MOV.U32 R7, RZ, RZ, R6 ;  /* 0x000000ffff079224 */ /* 0x010fe400078e0006 */
[----:B------:R-:W-:Y:S01]  /*16a60*/  @!P1 IMAD.MOV.U32 R6, RZ, RZ, R0 ;  /* 0x000000ffff069224 */ /* 0x000fe200078e0000 */
[----:B------:R0:W3:Y:S04]  /*16a70*/  @!P0 LDG.E.U16 R16, desc[UR6][R4.64] ;  /* 0x0000000604108981 */ /* 0x0000e8000c1e1500 */
[----:B------:R1:W4:Y:S01]  /*16a80*/  @!P1 LDG.E.U16 R3, desc[UR6][R6.64] ;  /* 0x0000000606039981 */ /* 0x000322000c1e1500 */
[----:B0-----:R-:W-:Y:S01]  /*16a90*/  PRMT R4, RZ, 0x7610, R4 ;  /* 0x00007610ff047816 */ /* 0x001fe20000000004 */
[----:B-1----:R-:W-:Y:S02]  /*16aa0*/  @!P0 IMAD.MOV.U32 R6, RZ, RZ, R12 ;  /* 0x000000ffff068224 */ /* 0x002fe400078e000c */
[----:B------:R-:W-:Y:S01]  /*16ab0*/  @!P0 IMAD.MOV.U32 R7, RZ, RZ, R13 ;  /* 0x000000ffff078224 */ /* 0x000fe200078e000d */
[----:B------:R-:W-:-:S04]  /*16ac0*/  PRMT R5, RZ, 0x7610, R5 ;  /* 0x00007610ff057816 */ /* 0x000fc80000000005 */
[----:B------:R2:W4:Y:S01]  /*16ad0*/  @!P0 LDG.E.U16 R4, desc[UR6][R6.64] ;  /* 0x0000000606048981 */ /* 0x000522000c1e1500 */
[----:B------:R-:W-:-:S03]  /*16ae0*/  PRMT R22, RZ, 0x7610, R22 ;  /* 0x00007610ff167816 */ /* 0x000fc60000000016 */
[----:B------:R0:W-:Y:S04]  /*16af0*/  STL [R1+0x14cc], R26 ;  /* 0x0014cc1a01007387 */ /* 0x0001e80000100800 */
[----:B------:R-:W3:Y:S04]  /*16b00*/  LDL R8, [R1+0x398] ;  /* 0x0003980001087983 */ /* 0x000ee80000100800 */
[----:B------:R-:W4:Y:S04]  /*16b10*/  LDL R0, [R1+0x39c] ;  /* 0x00039c0001007983 */ /* 0x000f280000100800 */
[----:B------:R-:W4:Y:S01]  /*16b20*/  LDL R14, [R1+0xa88] ;  /* 0x000a8800010e7983 */ /* 0x000f220000100800 */
[----:B--2---:R-:W-:-:S02]  /*16b30*/  @!P1 IMAD.MOV.U32 R7, RZ, RZ, R11 ;  /* 0x000000ffff079224 */ /* 0x004fc400078e000b */
[----:B------:R-:W-:Y:S01]  /*16b40*/  @!P1 IMAD.MOV.U32 R6, RZ, RZ, R2 ;  /* 0x000000ffff069224 */ /* 0x000fe200078e0002 */
[----:B------:R-:W2:Y:S04]  /*16b50*/  LDL R11, [R1+0xa90] ;  /* 0x000a9000010b7983 */ /* 0x000ea80000100800 */
[----:B------:R-:W2:Y:S04]  /*16b60*/  LDL R2, [R1+0xa94] ;  /* 0x000a940001027983 */ /* 0x000ea80000100800 */
[----:B------:R1:W2:Y:S02]  /*16b70*/  @!P1 LDG.E.U16 R5, desc[UR6][R6.64] ;  /* 0x0000000606059981 */ /* 0x0002a4000c1e1500 */
[----:B-1----:R-:W-:-:S02]  /*16b80*/  @!P1 IMAD.MOV.U32 R6, RZ, RZ, R9 ;  /* 0x000000ffff069224 */ /* 0x002fc400078e0009 */
[----:B------:R-:W-:Y:S02]  /*16b90*/  @!P1 IMAD.MOV.U32 R7, RZ, RZ, R10 ;  /* 0x000000ffff079224 */ /* 0x000fe400078e000a */
[----:B------:R-:W2:Y:S04]  /*16ba0*/  LDL R10, [R1+0xa9c] ;  /* 0x000a9c00010a7983 */ /* 0x000ea80000100800 */
[----:B------:R-:W2:Y:S01]  /*16bb0*/  @!P1 LDG.E.U16 R22, desc[UR6][R6.64] ;  /* 0x0000000606169981 */ /* 0x000ea2000c1e1500 */
[----:B------:R-:W-:Y:S01]  /*16bc0*/  PRMT R20, RZ, 0x7610, R20 ;  /* 0x00007610ff147816 */ /* 0x000fe20000000014 */
[----:B---3--:R-:W-:Y:S02]  /*16bd0*/  @!P0 IMAD.MOV.U32 R9, RZ, RZ, R8 ;  /* 0x000000ffff098224 */ /* 0x008fe400078e0008 */
[----:B----4-:R-:W-:-:S05]  /*16be0*/  @!P0 IMAD.MOV.U32 R8, RZ, RZ, R0 ;  /* 0x000000ffff088224 */ /* 0x010fca00078e0000 */
[----:B------:R1:W3:Y:S02]  /*16bf0*/  @!P0 LDG.E.U16 R20, desc[UR6][R8.64] ;  /* 0x0000000608148981 */ /* 0x0002e4000c1e1500 */
[----:B-1----:R-:W-:Y:S02]  /*16c00*/  @!P0 IMAD.MOV.U32 R9, RZ, RZ, R14 ;  /* 0x000000ffff098224 */ /* 0x002fe400078e000e */
[----:B--2---:R1:W-:Y:S04]  /*16c10*/  STL [R1+0x14d0], R22 ;  /* 0x0014d01601007387 */ /* 0x0043e80000100800 */
[----:B------:R-:W2:Y:S04]  /*16c20*/  LDL R28, [R1+0xb08] ;  /* 0x000b0800011c7983 */ /* 0x000ea80000100800 */
[----:B------:R-:W4:Y:S04]  /*16c30*/  LDL R27, [R1+0xb14] ;  /* 0x000b1400011b7983 */ /* 0x000f280000100800 */
[----:B------:R-:W3:Y:S04]  /*16c40*/  LDL R13, [R1+0xb1c] ;  /* 0x000b1c00010d7983 */ /* 0x000ee80000100800 */
[----:B------:R-:W3:Y:S04]  /*16c50*/  LDL R12, [R1+0x390] ;  /* 0x00039000010c7983 */ /* 0x000ee80000100800 */
[----:B------:R-:W3:Y:S04]  /*16c60*/  LDL R0, [R1+0x394] ;  /* 0x0003940001007983 */ /* 0x000ee80000100800 */
[----:B0-----:R-:W3:Y:S04]  /*16c70*/  LDL R26, [R1+0xb10] ;  /* 0x000b1000011a7983 */ /* 0x001ee80000100800 */
[----:B------:R-:W3:Y:S01]  /*16c80*/  LDL R15, [R1+0xaa4] ;  /* 0x000aa400010f7983 */ /* 0x000ee20000100800 */
[----:B------:R-:W-:-:S03]  /*16c90*/  @!P0 IMAD.MOV.U32 R8, RZ, RZ, R2 ;  /* 0x000000ffff088224 */ /* 0x000fc600078e0002 */
[----:B------:R-:W3:Y:S04]  /*16ca0*/  LDL R14, [R1+0xaa0] ;  /* 0x000aa000010e7983 */ /* 0x000ee80000100800 */
[----:B------:R-:W3:Y:S04]  /*16cb0*/  LDL R2, [R1+0xaac] ;  /* 0x000aac0001027983 */ /* 0x000ee80000100800 */
[----:B-1----:R-:W3:Y:S01]  /*16cc0*/  LDL R22, [R1+0xa98] ;  /* 0x000a980001167983 */ /* 0x002ee20000100800 */
[----:B------:R-:W-:Y:S02]  /*16cd0*/  PRMT R6, RZ, 0x7610, R6 ;  /* 0x00007610ff067816 */ /* 0x000fe40000000006 */
[----:B------:R-:W-:-:S02]  /*16ce0*/  PRMT R7, RZ, 0x7610, R7 ;  /* 0x00007610ff077816 */ /* 0x000fc40000000007 */
[----:B------:R-:W-:Y:S01]  /*16cf0*/  PRMT R18, RZ, 0x7610, R18 ;  /* 0x00007610ff127816 */ /* 0x000fe20000000012 */
[----:B------:R-:W3:Y:S04]  /*16d00*/  LDL R29, [R1+0x388] ;  /* 0x00038800011d7983 */ /* 0x000ee80000100800 */
[----:B------:R0:W3:Y:S04]  /*16d10*/  @!P0 LDG.E.U16 R6, desc[UR6][R8.64] ;  /* 0x0000000608068981 */ /* 0x0000e8000c1e1500 */
[----:B------:R2:W3:Y:S01]  /*16d20*/  @!P1 LDG.E.U16 R7, desc[UR6][R10.64] ;  /* 0x000000060a079981 */ /* 0x0004e2000c1e1500 */
[----:B0-----:R-:W-:-:S02]  /*16d30*/  PRMT R8, RZ, 0x7610, R8 ;  /* 0x00007610ff087816 */ /* 0x001fc40000000008 */
[----:B------:R-:W-:Y:S01]  /*16d40*/  PRMT R9, RZ, 0x7610, R9 ;  /* 0x00007610ff097816 */ /* 0x000fe20000000009 */
[----:B--2---:R-:W-:Y:S02]  /*16d50*/  @!P0 IMAD.MOV.U32 R11, RZ, RZ, R28 ;  /* 0x000000ffff0b8224 */ /* 0x004fe400078e001c */
[----:B----4-:R-:W-:-:S05]  /*16d60*/  @!P0 IMAD.MOV.U32 R10, RZ, RZ, R27 ;  /* 0x000000ffff0a8224 */ /* 0x010fca00078e001b */
[----:B------:R3:W2:Y:S02]  /*16d70*/  @!P0 LDG.E.U16 R8, desc[UR6][R10.64] ;  /* 0x000000060a088981 */ /* 0x0006a4000c1e1500 */
[----:B---3--:R-:W-:Y:S02]  /*16d80*/  @!P1 IMAD.MOV.U32 R10, RZ, RZ, R13 ;  /* 0x000000ffff0a9224 */ /* 0x008fe400078e000d */
[----:B------:R-:W-:Y:S02]  /*16d90*/  @!P1 IMAD.MOV.U32 R13, RZ, RZ, R12 ;  /* 0x000000ffff0d9224 */ /* 0x000fe400078e000c */
[----:B------:R-:W-:Y:S02]  /*16da0*/  @!P1 IMAD.MOV.U32 R12, RZ, RZ, R0 ;  /* 0x000000ffff0c9224 */ /* 0x000fe400078e0000 */
[----:B------:R-:W-:Y:S01]  /*16db0*/  @!P1 IMAD.MOV.U32 R11, RZ, RZ, R26 ;  /* 0x000000ffff0b9224 */ /* 0x000fe200078e001a */
[----:B------:R-:W3:Y:S04]  /*16dc0*/  LDL R0, [R1+0xb2c] ;  /* 0x000b2c0001007983 */ /* 0x000ee80000100800 */
[----:B------:R0:W4:Y:S04]  /*16dd0*/  @!P1 LDG.E.U16 R18, desc[UR6][R12.64] ;  /* 0x000000060c129981 */ /* 0x000128000c1e1500 */
[----:B------:R1:W4:Y:S04]  /*16de0*/  @!P1 LDG.E.U16 R9, desc[UR6][R10.64] ;  /* 0x000000060a099981 */ /* 0x000328000c1e1500 */
[----:B------:R-:W2:Y:S01]  /*16df0*/  LDL R26, [R1+0x380] ;  /* 0x00038000011a7983 */ /* 0x000ea20000100800 */
[----:B0-----:R-:W-:Y:S01]  /*16e00*/  @!P0 IMAD.MOV.U32 R12, RZ, RZ, R15 ;  /* 0x000000ffff0c8224 */ /* 0x001fe200078e000f */
[----:B-1----:R-:W-:Y:S01]  /*16e10*/  PRMT R11, RZ, 0x7610, R11 ;  /* 0x00007610ff0b7816 */ /* 0x002fe2000000000b */
[----:B------:R-:W-:-:S02]  /*16e20*/  @!P1 IMAD.MOV.U32 R15, RZ, RZ, R14 ;  /* 0x000000ffff0f9224 */ /* 0x000fc400078e000e */
[----:B------:R-:W-:Y:S02]  /*16e30*/  @!P1 IMAD.MOV.U32 R14, RZ, RZ, R2 ;  /* 0x000000ffff0e9224 */ /* 0x000fe400078e0002 */
[----:B------:R-:W-:Y:S01]  /*16e40*/  @!P0 IMAD.MOV.U32 R13, RZ, RZ, R22 ;  /* 0x000000ffff0d8224 */ /* 0x000fe200078e0016 */
[----:B------:R-:W4:Y:S04]  /*16e50*/  LDL R2, [R1+0x38c] ;  /* 0x00038c0001027983 */ /* 0x000f280000100800 */
[----:B------:R-:W2:Y:S04]  /*16e60*/  LDL R22, [R1+0x384] ;  /* 0x0003840001167983 */ /* 0x000ea80000100800 */
[----:B------:R-:W2:Y:S04]  /*16e70*/  LDL.LU R27, [R1+0x30] ;  /* 0x00003000011b7983 */ /* 0x000ea80000300800 */
[----:B------:R-:W2:Y:S04]  /*16e80*/  LDL.LU R28, [R1+0x14] ;  /* 0x00001400011c7983 */ /* 0x000ea80000300800 */
[----:B------:R-:W2:Y:S04]  /*16e90*/  @!P1 LDG.E.U16 R11, desc[UR6][R14.64] ;  /* 0x000000060e0b9981 */ /* 0x000ea8000c1e1500 */
[----:B------:R-:W3:Y:S04]  /*16ea0*/  LDL R14, [R1+0xb18] ;  /* 0x000b1800010e7983 */ /* 0x000ee80000100800 */
[----:B------:R-:W3:Y:S01]  /*16eb0*/  LDL R15, [R1+0xb24] ;  /* 0x000b2400010f7983 */ /* 0x000ee20000100800 */
[----:B------:R-:W-:-:S06]  /*16ec0*/  PRMT R10, RZ, 0x7610, R10 ;  /* 0x00007610ff0a7816 */ /* 0x000fcc000000000a */
[----:B------:R0:W2:Y:S02]  /*16ed0*/  @!P0 LDG.E.U16 R10, desc[UR6][R12.64] ;  /* 0x000000060c0a8981 */ /* 0x0000a4000c1e1500 */
[----:B0-----:R-:W-:Y:S02]  /*16ee0*/  PRMT R12, RZ, 0x7610, R12 ;  /* 0x00007610ff0c7816 */ /* 0x001fe4000000000c */
[----:B---3--:R-:W-:-:S04]  /*16ef0*/  @!P0 LOP3.LUT R15, R15, R14, RZ, 0x3c, !PT ;  /* 0x0000000e0f0f8212 */ /* 0x008fc800078e3cff */
[----:B------:R-:W-:-:S04]  /*16f00*/  @!P0 LOP3.LUT R14, R15, R14, RZ, 0x3c, !PT ;  /* 0x0000000e0f0e8212 */ /* 0x000fc800078e3cff */
[----:B------:R-:W-:-:S05]  /*16f10*/  @!P0 LOP3.LUT R15, R15, R14, RZ, 0x3c, !PT ;  /* 0x0000000e0f0f8212 */ /* 0x000fca00078e3cff */
[----:B------:R0:W3:Y:S04]  /*16f20*/  @!P0 LDG.E.U16 R12, desc[UR6][R14.64] ;  /* 0x000000060e0c8981 */ /* 0x0000e8000c1e1500 */
[----:B------:R-:W4:Y:S01]  /*16f30*/  LDL R15, [R1+0xb20] ;  /* 0x000b2000010f7983 */ /* 0x000f220000100800 */
[----:B------:R-:W-:Y:S01]  /*16f40*/  PRMT R13, RZ, 0x7610, R13 ;  /* 0x00007610ff0d7816 */ /* 0x000fe2000000000d */
[----:B0-----:R-:W-:Y:S01]  /*16f50*/  @!P1 IMAD.MOV.U32 R14, RZ, RZ, R0 ;  /* 0x000000ffff0e9224 */ /* 0x001fe200078e0000 */
[----:B------:R-:W-:Y:S02]  /*16f60*/  PRMT R17, RZ, 0x7610, R17 ;  /* 0x00007610ff117816 */ /* 0x000fe40000000011 */
[----:B------:R-:W-:Y:S02]  /*16f70*/  PRMT R19, RZ, 0x7610, R19 ;  /* 0x00007610ff137816 */ /* 0x000fe40000000013 */
[----:B------:R-:W-:Y:S01]  /*16f80*/  PRMT R21, RZ, 0x7610, R21 ;  /* 0x00007610ff157816 */ /* 0x000fe20000000015 */
[----:B------:R-:W3:Y:S04]  /*16f90*/  LDL R0, [R1+0xabc] ;  /* 0x000abc0001007983 */ /* 0x000ee80000100800 */
[----:B----4-:R0:W4:Y:S04]  /*16fa0*/  @!P1 LDG.E.U16 R13, desc[UR6][R14.64] ;  /* 0x000000060e0d9981 */ /* 0x010128000c1e1500 */
[----:B------:R-:W0:Y:S04]  /*16fb0*/  LDL R14, [R1+0x400] ;  /* 0x00040000010e7983 */ /* 0x000e280000100800 */
[----:B------:R-:W0:Y:S02]  /*16fc0*/  LDL R15, [R1+0x404] ;  /* 0x00040400010f7983 */ /* 0x000e240000100800 */
[----:B0-----:R-:W-:-:S04]  /*16fd0*/  @!P1 LOP3.LUT R15, R15, R14, RZ, 0x3c, !PT ;  /* 0x0000000e0f0f9212 */ /* 0x001fc800078e3cff */
[----:B------:R-:W-:-:S04]  /*16fe0*/  @!P1 LOP3.LUT R14, R15, R14, RZ, 0x3c, !PT ;  /* 0x0000000e0f0e9212 */ /* 0x000fc800078e3cff */
[----:B------:R-:W-:-:S05]  /*16ff0*/  @!P1 LOP3.LUT R15, R15, R14, RZ, 0x3c, !PT ;  /* 0x0000000e0f0f9212 */ /* 0x000fca00078e3cff */
[----:B------:R0:W4:Y:S02]  /*17000*/  @!P1 LDG.E.U16 R17, desc[UR6][R14.64] ;  /* 0x000000060e119981 */ /* 0x000124000c1e1500 */
[----:B0-----:R-:W-:Y:S02]  /*17010*/  @!P0 IMAD.MOV.U32 R14, RZ, RZ, R2 ;  /* 0x000000ffff0e8224 */ /* 0x001fe400078e0002 */
[----:B------:R-:W-:Y:S01]  /*17020*/  @!P0 IMAD.MOV.U32 R15, RZ, RZ, R29 ;  /* 0x000000ffff0f8224 */ /* 0x000fe200078e001d */
[----:B------:R-:W4:Y:S04]  /*17030*/  LDL.LU R2, [R1+0x78] ;  /* 0x0000780001027983 */ /* 0x000f280000300800 */
[----:B------:R2:W4:Y:S02]  /*17040*/  @!P0 LDG.E.U16 R19, desc[UR6][R14.64] ;  /* 0x000000060e138981 */ /* 0x000524000c1e1500 */
[----:B--2---:R-:W-:-:S02]  /*17050*/  @!P1 IMAD.MOV.U32 R14, RZ, RZ, R22 ;  /* 0x000000ffff0e9224 */ /* 0x004fc400078e0016 */
[----:B------:R-:W-:Y:S01]  /*17060*/  @!P1 IMAD.MOV.U32 R15, RZ, RZ, R26 ;  /* 0x000000ffff0f9224 */ /* 0x000fe200078e001a */
[----:B------:R-:W2:Y:S04]  /*17070*/  LDL.LU R22, [R1+0x74] ;  /* 0x0000740001167983 */ /* 0x000ea80000300800 */
[----:B------:R-:W2:Y:S04]  /*17080*/  LDL.LU R26, [R1+0x60] ;  /* 0x00006000011a7983 */ /* 0x000ea80000300800 */
[----:B------:R0:W2:Y:S04]  /*17090*/  @!P1 LDG.E.U16 R21, desc[UR6][R14.64] ;  /* 0x000000060e159981 */ /* 0x0000a8000c1e1500 */
[----:B------:R-:W0:Y:S04]  /*170a0*/  LDL R14, [R1+0xaa8] ;  /* 0x000aa800010e7983 */ /* 0x000e280000100800 */
[----:B------:R-:W0:Y:S01]  /*170b0*/  LDL R15, [R1+0xab4] ;  /* 0x000ab400010f7983 */ /* 0x000e220000100800 */
[----:B------:R-:W-:-:S02]  /*170c0*/  PRMT R23, RZ, 0x7610, R23 ;  /* 0x00007610ff177816 */ /* 0x000fc40000000017 */
[----:B0-----:R-:W-:-:S04]  /*170d0*/  @!P0 LOP3.LUT R15, R15, R14, RZ, 0x3c, !PT ;  /* 0x0000000e0f0f8212 */ /* 0x001fc800078e3cff */
[----:B------:R-:W-:-:S04]  /*170e0*/  @!P0 LOP3.LUT R14, R15, R14, RZ, 0x3c, !PT ;  /* 0x0000000e0f0e8212 */ /* 0x000fc800078e3cff */
[----:B------:R-:W-:-:S05]  /*170f0*/  @!P0 LOP3.LUT R15, R15, R14, RZ, 0x3c, !PT ;  /* 0x0000000e0f0f8212 */ /* 0x000fca00078e3cff */
[----:B------:R3:W2:Y:S04]  /*17100*/  @!P0 LDG.E.U16 R23, desc[UR6][R14.64] ;  /* 0x000000060e178981 */ /* 0x0006a8000c1e1500 */
[----:B------:R-:W4:Y:S01]  /*17110*/  LDL R15, [R1+0xab0] ;  /* 0x000ab000010f7983 */ /* 0x000f220000100800 */
[----:B------:R-:W-:Y:S01]  /*17120*/  PRMT R24, RZ, 0x7610, R24 ;  /* 0x00007610ff187816 */ /* 0x000fe20000000018 */
[----:B---3--:R-:W-:Y:S01]  /*17130*/  @!P1 IMAD.MOV.U32 R14, RZ, RZ, R0 ;  /* 0x000000ffff0e9224 */ /* 0x008fe200078e0000 */
[----:B------:R-:W0:Y:S04]  /*17140*/  S2R R29, SR_TID.X ;  /* 0x00000000001d7919 */ /* 0x000e280000002100 */
[----:B----4-:R1:W3:Y:S04]  /*17150*/  @!P1 LDG.E.U16 R24, desc[UR6][R14.64] ;  /* 0x000000060e189981 */ /* 0x0102e8000c1e1500 */
[----:B------:R-:W1:Y:S04]  /*17160*/  LDL R14, [R1+0xb30] ;  /* 0x000b3000010e7983 */ /* 0x000e680000100800 */
[----:B------:R-:W1:Y:S01]  /*17170*/  LDL R15, [R1+0xb38] ;  /* 0x000b3800010f7983 */ /* 0x000e620000100800 */
[----:B0-----:R-:W-:-:S02]  /*17180*/  LOP3.LUT R29, R29, 0x3f, RZ, 0xc0, !PT ;  /* 0x0000003f1d1d7812 */ /* 0x001fc400078ec0ff */
[----:B------:R-:W-:-:S03]  /*17190*/  PRMT R25, RZ, 0x7610, R25 ;  /* 0x00007610ff197816 */ /* 0x000fc60000000019 */
[----:B------:R-:W-:-:S05]  /*171a0*/  IMAD.SHL.U32 R29, R29, 0x2, RZ ;  /* 0x000000021d1d7824 */ /* 0x000fca00078e00ff */
[----:B------:R-:W-:-:S05]  /*171b0*/  LOP3.LUT R0, R29, 0x40, RZ, 0x3c, !PT ;  /* 0x000000401d007812 */ /* 0x000fca00078e3cff */
[----:B------:R0:W-:Y:S04]  /*171c0*/  STS.U16 [R0+UR4+0x5c80], R27 ;  /* 0x005c801b00007988 */ /* 0x0001e80008000404 */
[----:B------:R4:W-:Y:S01]  /*171d0*/  STS.U16 [R0+UR4+0x6400], R28 ;  /* 0x0064001c00007988 */ /* 0x0009e20008000404 */
[----:B-1----:R-:W-:-:S04]  /*171e0*/  @!P1 LOP3.LUT R15, R15, R14, RZ, 0x3c, !PT ;  /* 0x0000000e0f0f9212 */ /* 0x002fc800078e3cff */
[----:B------:R-:W-:-:S04]  /*171f0*/  @!P1 LOP3.LUT R14, R15, R14, RZ, 0x3c, !PT ;  /* 0x0000000e0f0e9212 */ /* 0x000fc800078e3cff */
[----:B------:R-:W-:-:S05]  /*17200*/  @!P1 LOP3.LUT R15, R15, R14, RZ, 0x3c, !PT ;  /* 0x0000000e0f0f9212 */ /* 0x000fca00078e3cff */
[----:B------:R-:W3:Y:S04]  /*17210*/  @!P1 LDG.E.U16 R25, desc[UR6][R14.64] ;  /* 0x000000060e199981 */ /* 0x000ee8000c1e1500 */
[----:B------:R-:W2:Y:S04]  /*17220*/  LDL.LU R15, [R1+0x10] ;  /* 0x00001000010f7983 */ /* 0x000ea80000300800 */
[----:B------:R-:W3:Y:S04]  /*17230*/  LDL.LU R14, [R1+0x8] ;  /* 0x00000800010e7983 */ /* 0x000ee80000300800 */
[----:B0-----:R-:W3:Y:S04]  /*17240*/  LDL.LU R27, [R1+0x14d8] ;  /* 0x0014d800011b7983 */ /* 0x001ee80000300800 */
[----:B----4-:R-:W4:Y:S01]  /*17250*/  LDL.LU R28, [R1+0x14d4] ;  /* 0x0014d400011c7983 */ /* 0x010f220000300800 */
[----:B------:R-:W-:-:S03]  /*17260*/  LOP3.LUT R29, R29, 0x50, RZ, 0x3c, !PT ;  /* 0x000000501d1d7812 */ /* 0x000fc600078e3cff */
[----:B--2---:R-:W-:Y:S04]  /*17270*/  STS.U16 [R0+UR4+0x6480], R15 ;  /* 0x0064800f00007988 */ /* 0x004fe80008000404 */
[----:B----4-:R0:W-:Y:S04]  /*17280*/  STS.U16 [R0+UR4+0x6c00], R28 ;  /* 0x006c001c00007988 */ /* 0x0101e80008000404 */
[----:B---3--:R1:W-:Y:S04]  /*17290*/  STS.U16 [R0+UR4+0x6c80], R27 ;  /* 0x006c801b00007988 */ /* 0x0083e80008000404 */
        /* <DEDUP_REMOVED lines=11> */
[----:B------:R-:W3:Y:S04]  /*17350*/  LDL.LU R0, [R1+0x70] ;  /* 0x0000700001007983 */ /* 0x000ee80000300800 */
[----:B------:R1:W-:Y:S04]  /*17360*/  STS.U16 [R29+UR4+0x4580], R22 ;  /* 0x004580161d007988 */ /* 0x0003e80008000404 */
[----:B------:R1:W-:Y:S04]  /*17370*/  STS.U16 [R29+UR4+0x4d00], R26 ;  /* 0x004d001a1d007988 */ /* 0x0003e80008000404 */
[----:B0-----:R-:W3:Y:S04]  /*17380*/  LDL.LU R2, [R1+0x6c] ;  /* 0x00006c0001027983 */ /* 0x001ee80000300800 */
[----:B------:R-:W3:Y:S04]  /*17390*/  LDL.LU R15, [R1+0x58] ;  /* 0x00005800010f7983 */ /* 0x000ee80000300800 */
[----:B-1----:R-:W3:Y:S04]  /*173a0*/  LDL.LU R22, [R1+0x14d0] ;  /* 0x0014d00001167983 */ /* 0x002ee80000300800 */
[----:B------:R-:W3:Y:S04]  /*173b0*/  LDL.LU R26, [R1+0x14cc] ;  /* 0x0014cc00011a7983 */ /* 0x000ee80000300800 */
[----:B--2---:R0:W-:Y:S04]  /*173c0*/  STS.U16 [R29+UR4+0x4d80], R5 ;  /* 0x004d80051d007988 */ /* 0x0041e80008000404 */
        /* <DEDUP_REMOVED lines=10> */
[----:B------:R0:W-:Y:S04]  /*17470*/  STS.U16 [R29+UR4+0x6d00], R26 ;  /* 0x006d001a1d007988 */ /* 0x0001e80008000404 */
[----:B----4-:R-:W4:Y:S04]  /*17480*/  LDL.LU R27, [R1+0x34] ;  /* 0x00003400011b7983 */ /* 0x010f280000300800 */
[----:B------:R-:W4:Y:S04]  /*17490*/  LDL.LU R28, [R1+0x1c] ;  /* 0x00001c00011c7983 */ /* 0x000f280000300800 */
[----:B------:R-:W4:Y:S01]  /*174a0*/  LDL.LU R14, [R1+0x18] ;  /* 0x00001800010e7983 */ /* 0x000f220000300800 */
[----:B0-----:R-:W0:Y:S03]  /*174b0*/  S2R R26, SR_TID.X ;  /* 0x00000000001a7919 */ /* 0x001e260000002100 */
[----:B------:R1:W-:Y:S04]  /*174c0*/  STS.U16 [R29+UR4+0x6d80], R22 ;  /* 0x006d80161d007988 */ /* 0x0003e80008000404 */
[----:B------:R1:W-:Y:S04]  /*174d0*/  STS.U16 [R29+UR4+0x7500], R6 ;  /* 0x007500061d007988 */ /* 0x0003e80008000404 */
[----:B------:R1:W-:Y:S04]  /*174e0*/  STS.U16 [R29+UR4+0x7580], R7 ;  /* 0x007580071d007988 */ /* 0x0003e80008000404 */
[----:B------:R0:W-:Y:S04]  /*174f0*/  STS.U16 [R29+UR4+0x7d00], R8 ;  /* 0x007d00081d007988 */ /* 0x0001e80008000404 */
[----:B------:R0:W-:Y:S04]  /*17500*/  STS.U16 [R29+UR4+0x7d80], R9 ;  /* 0x007d80091d007988 */ /* 0x0001e80008000404 */
[----:B-1----:R-:W2:Y:S04]  /*17510*/  LDL.LU R22, [R1] ;  /* 0x0000000001167983 */ /* 0x002ea80000300800 */
[----:B------:R-:W3:Y:S04]  /*17520*/  LDL.LU R6, [R1+0x4] ;  /* 0x0000040001067983 */ /* 0x000ee80000300800 */
[----:B------:R-:W4:Y:S04]  /*17530*/  LDL.LU R7, [R1+0x20] ;  /* 0x0000200001077983 */ /* 0x000f280000300800 */
[----:B0-----:R-:W2:Y:S04]  /*17540*/  LDL.LU R8, [R1+0x40] ;  /* 0x0000400001087983 */ /* 0x001ea80000300800 */
[----:B------:R-:W3:Y:S04]  /*17550*/  LDL.LU R29, [R1+0x14c8] ;  /* 0x0014c800011d7983 */ /* 0x000ee80000300800 */
[----:B------:R-:W4:Y:S01]  /*17560*/  LDL.LU R9, [R1+0x54] ;  /* 0x0000540001097983 */ /* 0x000f220000300800 */
[----:B------:R-:W-:-:S05]  /*17570*/  LOP3.LUT R26, R26, 0x3f, RZ, 0xc0, !PT ;  /* 0x0000003f1a1a7812 */ /* 0x000fca00078ec0ff */
[----:B------:R-:W-:-:S05]  /*17580*/  IMAD.SHL.U32 R26, R26, 0x2, RZ ;  /* 0x000000021a1a7824 */ /* 0x000fca00078e00ff */
[----:B------:R-:W-:-:S05]  /*17590*/  LOP3.LUT R26, R26, 0x60, RZ, 0x3c, !PT ;  /* 0x000000601a1a7812 */ /* 0x000fca00078e3cff */
[----:B------:R0:W-:Y:S04]  /*175a0*/  STS.U16 [R26+UR4+0x4600], R0 ;  /* 0x004600001a007988 */ /* 0x0001e80008000404 */
[----:B------:R1:W-:Y:S04]  /*175b0*/  STS.U16 [R26+UR4+0x4680], R2 ;  /* 0x004680021a007988 */ /* 0x0003e80008000404 */
[----:B0-----:R-:W3:Y:S04]  /*175c0*/  LDL.LU R0, [R1+0x14c4] ;  /* 0x0014c40001007983 */ /* 0x001ee80000300800 */
[----:B-1----:R-:W3:Y:S04]  /*175d0*/  LDL.LU R2, [R1+0x14c0] ;  /* 0x0014c00001027983 */ /* 0x002ee80000300800 */
[----:B------:R0:W-:Y:S04]  /*175e0*/  STS.U16 [R26+UR4+0x4e00], R15 ;  /* 0x004e000f1a007988 */ /* 0x0001e80008000404 */
[----:B0-----:R-:W3:Y:S04]  /*175f0*/  LDL.LU R15, [R1+0x2d8] ;  /* 0x0002d800010f7983 */ /* 0x001ee80000300800 */
[----:B----4-:R-:W-:Y:S04]  /*17600*/  STS.U16 [R26+UR4+0x4e80], R9 ;  /* 0x004e80091a007988 */ /* 0x010fe80008000404 */
[----:B--2---:R-:W-:Y:S04]  /*17610*/  STS.U16 [R26+UR4+0x5600], R8 ;  /* 0x005600081a007988 */ /* 0x004fe80008000404 */
[----:B---3--:R0:W-:Y:S04]  /*17620*/  STS.U16 [R26+UR4+0x5680], R2 ;  /* 0x005680021a007988 */ /* 0x0081e80008000404 */
[----:B------:R1:W-:Y:S04]  /*17630*/  STS.U16 [R26+UR4+0x5e00], R0 ;  /* 0x005e00001a007988 */ /* 0x0003e80008000404 */
[----:B0-----:R-:W2:Y:S04]  /*17640*/  LDL.LU R2, [R1+0x14bc] ;  /* 0x0014bc0001027983 */ /* 0x001ea80000300800 */
[----:B-1----:R-:W3:Y:S04]  /*17650*/  LDL.LU R0, [R1+0x14b8] ;  /* 0x0014b80001007983 */ /* 0x002ee80000300800 */
[----:B------:R-:W-:Y:S04]  /*17660*/  STS.U16 [R26+UR4+0x5e80], R7 ;  /* 0x005e80071a007988 */ /* 0x000fe80008000404 */
[----:B------:R0:W-:Y:S04]  /*17670*/  STS.U16 [R26+UR4+0x6600], R6 ;  /* 0x006600061a007988 */ /* 0x0001e80008000404 */
[----:B0-----:R-:W4:Y:S04]  /*17680*/  LDL R6, [R1+0x228] ;  /* 0x0002280001067983 */ /* 0x001f280000100800 */
[----:B------:R-:W-:Y:S04]  /*17690*/  STS.U16 [R26+UR4+0x6680], R22 ;  /* 0x006680161a007988 */ /* 0x000fe80008000404 */
[----:B------:R-:W-:Y:S04]  /*176a0*/  STS.U16 [R26+UR4+0x6e00], R20 ;  /* 0x006e00141a007988 */ /* 0x000fe80008000404 */
[----:B------:R-:W-:Y:S04]  /*176b0*/  STS.U16 [R26+UR4+0x6e80], R18 ;  /* 0x006e80121a007988 */ /* 0x000fe80008000404 */
[----:B------:R-:W-:Y:S04]  /*176c0*/  STS.U16 [R26+UR4+0x7600], R10 ;  /* 0x0076000a1a007988 */ /* 0x000fe80008000404 */
[----:B------:R-:W-:Y:S04]  /*176d0*/  STS.U16 [R26+UR4+0x7680], R11 ;  /* 0x0076800b1a007988 */ /* 0x000fe80008000404 */
[----:B------:R-:W-:Y:S04]  /*176e0*/  STS.U16 [R26+UR4+0x7e00], R12 ;  /* 0x007e000c1a007988 */ /* 0x000fe80008000404 */
[----:B------:R-:W-:Y:S04]  /*176f0*/  STS.U16 [R26+UR4+0x7e80], R13 ;  /* 0x007e800d1a007988 */ /* 0x000fe80008000404 */
[----:B--2---:R-:W-:Y:S04]  /*17700*/  STS.U16 [R2+UR4+0x4700], R5 ;  /* 0x0047000502007988 */ /* 0x004fe80008000404 */
[----:B---3--:R0:W-:Y:S04]  /*17710*/  STS.U16 [R2+UR4+0x4780], R0 ;  /* 0x0047800002007988 */ /* 0x0081e80008000404 */
[----:B------:R-:W-:Y:S04]  /*17720*/  STS.U16 [R2+UR4+0x4f00], R4 ;  /* 0x004f000402007988 */ /* 0x000fe80008000404 */
[----:B------:R-:W-:Y:S04]  /*17730*/  STS.U16 [R2+UR4+0x4f80], R3 ;  /* 0x004f800302007988 */ /* 0x000fe80008000404 */
[----:B------:R-:W-:Y:S04]  /*17740*/  STS.U16 [R2+UR4+0x5700], R16 ;  /* 0x0057001002007988 */ /* 0x000fe80008000404 */
[----:B------:R-:W-:Y:S04]  /*17750*/  STS.U16 [R2+UR4+0x5780], R27 ;  /* 0x0057801b02007988 */ /* 0x000fe80008000404 */
[----:B------:R1:W-:Y:S04]  /*17760*/  STS.U16 [R2+UR4+0x5f00], R28 ;  /* 0x005f001c02007988 */ /* 0x0003e80008000404 */
[----:B0-----:R-:W2:Y:S04]  /*17770*/  LDL R0, [R1+0x204] ;  /* 0x0002040001007983 */ /* 0x001ea80000100800 */
[----:B-1----:R-:W3:Y:S04]  /*17780*/  LDL R28, [R1+0xb60] ;  /* 0x000b6000011c7983 */ /* 0x002ee80000100800 */
[----:B------:R0:W-:Y:S04]  /*17790*/  STS.U16 [R2+UR4+0x5f80], R14 ;  /* 0x005f800e02007988 */ /* 0x0001e80008000404 */
[----:B------:R-:W-:Y:S04]  /*177a0*/  STS.U16 [R2+UR4+0x6700], R29 ;  /* 0x0067001d02007988 */ /* 0x000fe80008000404 */
[----:B------:R-:W-:Y:S04]  /*177b0*/  STS.U16 [R2+UR4+0x6780], R17 ;  /* 0x0067801102007988 */ /* 0x000fe80008000404 */
[----:B------:R-:W-:Y:S04]  /*177c0*/  STS.U16 [R2+UR4+0x6f00], R19 ;  /* 0x006f001302007988 */ /* 0x000fe80008000404 */
[----:B------:R-:W-:Y:S04]  /*177d0*/  STS.U16 [R2+UR4+0x6f80], R21 ;  /* 0x006f801502007988 */ /* 0x000fe80008000404 */
[----:B------:R-:W-:Y:S04]  /*177e0*/  STS.U16 [R2+UR4+0x7700], R23 ;  /* 0x0077001702007988 */ /* 0x000fe80008000404 */
[----:B------:R-:W-:Y:S04]  /*177f0*/  STS.U16 [R2+UR4+0x7780], R24 ;  /* 0x0077801802007988 */ /* 0x000fe80008000404 */
[----:B------:R1:W-:Y:S04]  /*17800*/  STS.U16 [R2+UR4+0x7f00], R15 ;  /* 0x007f000f02007988 */ /* 0x0003e80008000404 */
[----:B------:R1:W-:Y:S01]  /*17810*/  STS.U16 [R2+UR4+0x7f80], R25 ;  /* 0x007f801902007988 */ /* 0x0003e20008000404 */
[----:B------:R-:W-:Y:S06]  /*17820*/  BAR.SYNC.DEFER_BLOCKING 0x0 ;  /* 0x0000000000007b1d */ /* 0x000fec0000010000 */
[----:B0-----:R-:W1:Y:S01]  /*17830*/  S2R R14, SR_TID.X ;  /* 0x00000000000e7919 */ /* 0x001e620000002100 */
[----:B----4-:R-:W0:Y:S04]  /*17840*/  LDSM.16.M88.4 R8, [R6+UR4+0x4000] ;  /* 0x004000040608783b */ /* 0x010e280008000200 */
[----:B------:R-:W4:Y:S01]  /*17850*/  LDSM.16.M88.4 R20, [R6+UR4+0x5000] ;  /* 0x005000040614783b */ /* 0x000f220008000200 */
[C---:B-1----:R-:W-:Y:S01]  /*17860*/  LOP3.LUT R15, R14.reuse, 0x7, RZ, 0xc0, !PT ;  /* 0x000000070e0f7812 */ /* 0x042fe200078ec0ff */
[----:B------:R-:W-:-:S04]  /*17870*/  IMAD.SHL.U32 R2, R14, 0x2, RZ ;  /* 0x000000020e027824 */ /* 0x000fc800078e00ff */
[----:B------:R-:W-:Y:S02]  /*17880*/  IMAD R15, R15, 0x90, RZ ;  /* 0x000000900f0f7824 */ /* 0x000fe400078e02ff */
[----:B------:R-:W-:-:S03]  /*17890*/  IMAD.SHL.U32 R3, R14, 0x40, RZ ;  /* 0x000000400e037824 */ /* 0x000fc600078e00ff */
[----:B------:R-:W-:-:S04]  /*178a0*/  LOP3.LUT R2, R15, 0x10, R2, 0x78, !PT ;  /* 0x000000100f027812 */ /* 0x000fc800078e7802 */
[----:B------:R-:W-:Y:S01]  /*178b0*/  LOP3.LUT R2, R2, 0x400, R3, 0xf8, !PT ;  /* 0x0000040002027812 */ /* 0x000fe200078ef803 */
[----:B0-----:R0:W-:Y:S01]  /*178c0*/  STL.64 [R1+0x50], R8 ;  /* 0x0000500801007387 */ /* 0x0011e20000100a00 */
[----:B------:R-:W-:-:S03]  /*178d0*/  IMAD.MOV.U32 R25, RZ, RZ, R8 ;  /* 0x000000ffff197224 */ /* 0x000fc600078e0008 */
[----:B------:R-:W-:Y:S01]  /*178e0*/  STL.64 [R1+0x58], R10 ;  /* 0x0000580a01007387 */ /* 0x000fe20000100a00 */
[----:B----4-:R-:W-:-:S03]  /*178f0*/  IMAD.MOV.U32 R3, RZ, RZ, R21 ;  /* 0x000000ffff037224 */ /* 0x010fc600078e0015 */
[----:B------:R-:W-:Y:S01]  /*17900*/  STL.64 [R1+0x48], R22 ;  /* 0x0000481601007387 */ /* 0x000fe20000100a00 */
[----:B------:R-:W-:Y:S02]  /*17910*/  IMAD.MOV.U32 R29, RZ, RZ, R23 ;  /* 0x000000ffff1d7224 */ /* 0x000fe400078e0017 */
[----:B0-----:R-:W-:Y:S02]  /*17920*/  IMAD.MOV.U32 R8, RZ, RZ, R20 ;  /* 0x000000ffff087224 */ /* 0x001fe400078e0014 */
[----:B------:R-:W0:Y:S04]  /*17930*/  LDSM.16.M88.4 R20, [R6+UR4+0x6000] ;  /* 0x006000040614783b */ /* 0x000e280008000200 */
[----:B------:R1:W-:Y:S04]  /*17940*/  STL [R1+0x140c], R29 ;  /* 0x00140c1d01007387 */ /* 0x0003e80000100800 */
[----:B0-----:R-:W-:Y:S01]  /*17950*/  STL.64 [R1+0x30], R20 ;  /* 0x0000301401007387 */ /* 0x001fe20000100a00 */
[----:B------:R-:W-:-:S03]  /*17960*/  IMAD.MOV.U32 R5, RZ, RZ, R20 ;  /* 0x000000ffff057224 */ /* 0x000fc600078e0014 */
[----:B------:R-:W-:Y:S01]  /*17970*/  STL.64 [R1+0x38], R22 ;  /* 0x0000381601007387 */ /* 0x000fe20000100a00 */
[----:B------:R-:W-:-:S03]  /*17980*/  IMAD.MOV.U32 R4, RZ, RZ, R21 ;  /* 0x000000ffff047224 */ /* 0x000fc600078e0015 */
[----:B------:R-:W0:Y:S01]  /*17990*/  LDSM.16.M88.4 R20, [R6+UR4+0x7000] ;  /* 0x007000040614783b */ /* 0x000e220008000200 */
[----:B-1----:R-:W-:Y:S01]  /*179a0*/  IMAD.MOV.U32 R29, RZ, RZ, R3 ;  /* 0x000000ffff1d7224 */ /* 0x002fe200078e0003 */
[----:B------:R-:W-:Y:S01]  /*179b0*/  LOP3.LUT R2, R2, 0x20, RZ, 0x3c, !PT ;  /* 0x0000002002027812 */ /* 0x000fe200078e3cff */
[----:B------:R-:W-:Y:S02]  /*179c0*/  IMAD.MOV.U32 R24, RZ, RZ, R9 ;  /* 0x000000ffff187224 */ /* 0x000fe400078e0009 */
[----:B0-----:R-:W-:Y:S01]  /*179d0*/  IMAD.MOV.U32 R3, RZ, RZ, R23 ;  /* 0x000000ffff037224 */ /* 0x001fe200078e0017 */
[----:B------:R-:W-:Y:S04]  /*179e0*/  STL [R1+0x18], R22 ;  /* 0x0000181601007387 */ /* 0x000fe80000100800 */
[----:B------:R0:W-:Y:S02]  /*179f0*/  STL [R1+0x13d0], R3 ;  /* 0x0013d00301007387 */ /* 0x0001e40000100800 */
[----:B0-----:R-:W-:-:S02]  /*17a00*/  IMAD.MOV.U32 R3, RZ, RZ, R8 ;  /* 0x000000ffff037224 */ /* 0x001fc400078e0008 */
[----:B------:R-:W0:Y:S01]  /*17a10*/  LDSM.16.MT88.4 R8, [R2+UR4] ;  /* 0x000000040208783b */ /* 0x000e220008004200 */
[----:B------:R-:W-:Y:S02]  /*17a20*/  IMAD.MOV.U32 R7, RZ, RZ, R20 ;  /* 0x000000ffff077224 */ /* 0x000fe400078e0014 */
[----:B------:R-:W-:Y:S02]  /*17a30*/  IMAD.MOV.U32 R6, RZ, RZ, R21 ;  /* 0x000000ffff067224 */ /* 0x000fe400078e0015 */
[----:B------:R-:W4:Y:S04]  /*17a40*/  LDL.LU.64 R20, [R1+0x1d0] ;  /* 0x0001d00001147983 */ /* 0x000f280000300a00 */
[----:B------:R-:W4:Y:S04]  /*17a50*/  LDL.LU.64 R22, [R1+0x1d8] ;  /* 0x0001d80001167983 */ /* 0x000f280000300a00 */
[----:B0-----:R0:W-:Y:S02]  /*17a60*/  STL.64 [R1+0x14a0], R10 ;  /* 0x0014a00a01007387 */ /* 0x0011e40000100a00 */
[----:B0-----:R-:W-:-:S02]  /*17a70*/  IMAD.MOV.U32 R11, RZ, RZ, R4 ;  /* 0x000000ffff0b7224 */ /* 0x001fc400078e0004 */
[C---:B------:R-:W-:Y:S02]  /*17a80*/  IMAD.SHL.U32 R4, R14.reuse, 0x2, RZ ;  /* 0x000000020e047824 */ /* 0x040fe400078e00ff */
[----:B------:R-:W-:Y:S02]  /*17a90*/  IMAD.MOV.U32 R10, RZ, RZ, R5 ;  /* 0x000000ffff0a7224 */ /* 0x000fe400078e0005 */
[----:B------:R-:W-:Y:S01]  /*17aa0*/  IMAD.SHL.U32 R5, R14, 0x40, RZ ;  /* 0x000000400e057824 */ /* 0x000fe200078e00ff */
[----:B------:R-:W-:-:S04]  /*17ab0*/  LOP3.LUT R4, R15, 0x10, R4, 0x78, !PT ;  /* 0x000000100f047812 */ /* 0x000fc800078e7804 */
[----:B------:R-:W-:-:S04]  /*17ac0*/  LOP3.LUT R4, R4, 0x400, R5, 0xf8, !PT ;  /* 0x0000040004047812 */ /* 0x000fc800078ef805 */
[----:B------:R-:W-:Y:S01]  /*17ad0*/  LOP3.LUT R4, R4, 0x40, RZ, 0x3c, !PT ;  /* 0x0000004004047812 */ /* 0x000fe200078e3cff */
[----:B------:R0:W-:Y:S02]  /*17ae0*/  STL.64 [R1+0x1498], R8 ;  /* 0x0014980801007387 */ /* 0x0001e40000100a00 */
[----:B0-----:R-:W-:Y:S02]  /*17af0*/  IMAD.MOV.U32 R8, RZ, RZ, R7 ;  /* 0x000000ffff087224 */ /* 0x001fe400078e0007 */
[----:B------:R-:W-:Y:S02]  /*17b00*/  IMAD.MOV.U32 R9, RZ, RZ, R6 ;  /* 0x000000ffff097224 */ /* 0x000fe400078e0006 */
[----:B------:R-:W0:Y:S04]  /*17b10*/  LDSM.16.MT88.4 R4, [R4+UR4] ;  /* 0x000000040404783b */ /* 0x000e280008004200 */
[----:B--2---:R-:W-:Y:S04]  /*17b20*/  LDSM.16.MT88.4 R16, [R0+UR4] ;  /* 0x000000040010783b */ /* 0x004fe80008004200 */
[----:B---3--:R-:W1:Y:S04]  /*17b30*/  LDSM.16.MT88.4 R12, [R28+UR4] ;  /* 0x000000041c0c783b */ /* 0x008e680008004200 */
[----:B0-----:R-:W-:Y:S04]  /*17b40*/  STL.64 [R1+0x1480], R6 ;  /* 0x0014800601007387 */ /* 0x001fe80000100a00 */
[----:B------:R0:W-:Y:S04]  /*17b50*/  STL.64 [R1+0x1478], R4 ;  /* 0x0014780401007387 */ /* 0x0001e80000100a00 */
[----:B-1----:R-:W-:Y:S04]  /*17b60*/  STL.64 [R1+0x1428], R14 ;  /* 0x0014280e01007387 */ /* 0x002fe80000100a00 */
[----:B------:R1:W-:Y:S04]  /*17b70*/  STL.64 [R1+0x1420], R12 ;  /* 0x0014200c01007387 */ /* 0x0003e80000100a00 */
[----:B0-----:R-:W2:Y:S04]  /*17b80*/  LDL.LU.64 R4, [R1+0x1c0] ;  /* 0x0001c00001047983 */ /* 0x001ea80000300a00 */
[----:B------:R-:W2:Y:S01]  /*17b90*/  LDL.LU.64 R6, [R1+0x1c8] ;  /* 0x0001c80001067983 */ /* 0x000ea20000300a00 */
[----:B-1----:R-:W-:-:S02]  /*17ba0*/  IMAD.MOV.U32 R12, RZ, RZ, R25 ;  /* 0x000000ffff0c7224 */ /* 0x002fc400078e0019 */
[----:B------:R-:W-:Y:S02]  /*17bb0*/  IMAD.MOV.U32 R13, RZ, RZ, R24 ;  /* 0x000000ffff0d7224 */ /* 0x000fe400078e0018 */
[----:B------:R-:W0:Y:S04]  /*17bc0*/  LDSM.16.MT88.4 R24, [R0+UR4+0x800] ;  /* 0x000800040018783b */ /* 0x000e280008004200 */
[----:B------:R-:W-:Y:S04]  /*17bd0*/  STL [R1+0x1408], R28 ;  /* 0x0014081c01007387 */ /* 0x000fe80000100800 */
[----:B0-----:R-:W-:Y:S04]  /*17be0*/  STL.64 [R1+0x13e0], R26 ;  /* 0x0013e01a01007387 */ /* 0x001fe80000100a00 */
[----:B------:R0:W-:Y:S02]  /*17bf0*/  STL.64 [R1+0x13d8], R24 ;  /* 0x0013d81801007387 */ /* 0x0001e40000100a00 */
[----:B0-----:R-:W-:-:S02]  /*17c00*/  IMAD.MOV.U32 R24, RZ, RZ, R8 ;  /* 0x000000ffff187224 */ /* 0x001fc400078e0008 */
[----:B------:R-:W-:-:S05]  /*17c10*/  IMAD.MOV.U32 R25, RZ, RZ, R9 ;  /* 0x000000ffff197224 */ /* 0x000fca00078e0009 */
[----:B------:R0:W-:Y:S04]  /*17c20*/  STL.64 [R1+0x14b0], R24 ;  /* 0x0014b01801007387 */ /* 0x0001e80000100a00 */
[----:B------:R-:W-:Y:S04]  /*17c30*/  STL [R1+0x13d4], R0 ;  /* 0x0013d40001007387 */ /* 0x000fe80000100800 */
[----:B0-----:R-:W3:Y:S04]  /*17c40*/  LDL.LU.64 R24, [R1+0x190] ;  /* 0x0001900001187983 */ /* 0x001ee80000300a00 */
[----:B------:R-:W3:Y:S04]  /*17c50*/  LDL.LU.64 R26, [R1+0x198] ;  /* 0x00019800011a7983 */ /* 0x000ee80000300a00 */
[----:B------:R0:W-:Y:S04]  /*17c60*/  STL.64 [R1+0x14a8], R12 ;  /* 0x0014a80c01007387 */ /* 0x0001e80000100a00 */
[----:B------:R-:W3:Y:S01]  /*17c70*/  LDL.LU.64 R8, [R1+0xe0] ;  /* 0x0000e00001087983 */ /* 0x000ee20000300a00 */
[----:B----4-:R-:W-:Y:S07]  /*17c80*/  HMMA.16816.F32 R20, R16, R12, R20 ;  /* 0x0000000c1014723c */ /* 0x010fee0000001814 */
[----:B0-----:R-:W-:-:S02]  /*17c90*/  IMAD.MOV.U32 R12, RZ, RZ, R10 ;  /* 0x000000ffff0c7224 */ /* 0x001fc400078e000a */
[----:B------:R-:W-:Y:S02]  /*17ca0*/  IMAD.MOV.U32 R13, RZ, RZ, R11 ;  /* 0x000000ffff0d7224 */ /* 0x000fe400078e000b */
[----:B------:R-:W4:-:S12]  /*17cb0*/  LDL.LU.64 R10, [R1+0xe8] ;  /* 0x0000e800010a7983 */ /* 0x000f180000300a00 */
[----:B------:R-:W-:Y:S04]  /*17cc0*/  STL.64 [R1+0x13f0], R22 ;  /* 0x0013f01601007387 */ /* 0x000fe80000100a00 */
[----:B------:R0:W-:Y:S02]  /*17cd0*/  STL.64 [R1+0x13e8], R20 ;  /* 0x0013e81401007387 */ /* 0x0001e40000100a00 */
[----:B0-----:R-:W-:Y:S02]  /*17ce0*/  IMAD.MOV.U32 R20, RZ, RZ, R3 ;  /* 0x000000ffff147224 */ /* 0x001fe400078e0003 */
[----:B------:R-:W-:-:S07]  /*17cf0*/  IMAD.MOV.U32 R21, RZ, RZ, R29 ;  /* 0x000000ffff157224 */ /* 0x000fce00078e001d */
[----:B--2---:R-:W-:-:S15]  /*17d00*/  HMMA.16816.F32 R4, R16, R20, R4 ;  /* 0x000000141004723c */ /* 0x004fde0000001804 */
[----:B------:R-:W-:-:S09]  /*17d10*/  NOP ;  /* 0x0000000000007918 */ /* 0x000fd20000000000 */
[----:B------:R-:W-:Y:S02]  /*17d20*/  IMAD.MOV.U32 R3, RZ, RZ, R7 ;  /* 0x000000ffff037224 */ /* 0x000fe400078e0007 */
[----:B------:R-:W-:Y:S01]  /*17d30*/  IMAD.MOV.U32 R0, RZ, RZ, R6 ;  /* 0x000000ffff007224 */ /* 0x000fe200078e0006 */
[----:B------:R0:W-:Y:S04]  /*17d40*/  STL.64 [R1+0x20], R4 ;  /* 0x0000200401007387 */ /* 0x0001e80000100a00 */
[----:B0-----:R-:W2:Y:S04]  /*17d50*/  LDL.LU.64 R4, [R1+0x100] ;  /* 0x0001000001047983 */ /* 0x001ea80000300a00 */
[----:B------:R-:W2:Y:S04]  /*17d60*/  LDL.LU.64 R6, [R1+0x108] ;  /* 0x0001080001067983 */ /* 0x000ea80000300a00 */
[----:B------:R-:W-:Y:S04]  /*17d70*/  STL [R1+0x1414], R3 ;  /* 0x0014140301007387 */ /* 0x000fe80000100800 */
[----:B------:R-:W-:Y:S01]  /*17d80*/  STL [R1+0x1410], R0 ;  /* 0x0014100001007387 */ /* 0x000fe20000100800 */
[----:B---3--:R-:W-:Y:S03]  /*17d90*/  HMMA.16816.F32 R12, R16, R12, R24 ;  /* 0x0000000c100c723c */ /* 0x008fe60000001818 */
[----:B------:R-:W4:-:S15]  /*17da0*/  LDL.LU.64 R24, [R1+0x14b0] ;  /* 0x0014b00001187983 */ /* 0x000f1e0000300a00 */
[----:B------:R-:W-:-:S06]  /*17db0*/  NOP ;  /* 0x0000000000007918 */ /* 0x000fcc0000000000 */
[----:B------:R-:W-:Y:S02]  /*17dc0*/  IMAD.MOV.U32 R27, RZ, RZ, R14 ;  /* 0x000000ffff1b7224 */ /* 0x000fe400078e000e */
[----:B------:R-:W-:Y:S01]  /*17dd0*/  IMAD.MOV.U32 R28, RZ, RZ, R13 ;  /* 0x000000ffff1c7224 */ /* 0x000fe200078e000d */
[----:B------:R0:W-:Y:S04]  /*17de0*/  STL [R1+0x80], R12 ;  /* 0x0000800c01007387 */ /* 0x0001e80000100800 */
[----:B0-----:R-:W3:Y:S04]  /*17df0*/  LDL.LU.64 R12, [R1+0x14a8] ;  /* 0x0014a800010c7983 */ /* 0x001ee80000300a00 */
[----:B------:R0:W-:Y:S04]  /*17e00*/  STL [R1+0x141c], R27 ;  /* 0x00141c1b01007387 */ /* 0x0001e80000100800 */
[----:B0-----:R-:W2:Y:S04]  /*17e10*/  LDL R27, [R1+0xb64] ;  /* 0x000b6400011b7983 */ /* 0x001ea80000100800 */
[----:B------:R-:W-:Y:S01]  /*17e20*/  STL [R1+0x1418], R28 ;  /* 0x0014181c01007387 */ /* 0x000fe20000100800 */
[----:B----4-:R-:W-:Y:S03]  /*17e30*/  HMMA.16816.F32 R16, R16, R24, R8 ;  /* 0x000000181010723c */ /* 0x010fe60000001808 */
[----:B------:R-:W4:Y:S04]  /*17e40*/  LDL.LU.64 R10, [R1+0x14a0] ;  /* 0x0014a000010a7983 */ /* 0x000f280000300a00 */
[----:B------:R-:W4:-:S15]  /*17e50*/  LDL.LU.64 R8, [R1+0x1498] ;  /* 0x0014980001087983 */ /* 0x000f1e0000300a00 */
[----:B------:R-:W-:-:S01]  /*17e60*/  NOP ;  /* 0x0000000000007918 */ /* 0x000fc20000000000 */
[----:B------:R0:W-:Y:S01]  /*17e70*/  STL [R1+0x70], R16 ;  /* 0x0000701001007387 */ /* 0x0001e20000100800 */
[----:B------:R-:W-:Y:S02]  /*17e80*/  IMAD.MOV.U32 R3, RZ, RZ, R17 ;  /* 0x000000ffff037224 */ /* 0x000fe400078e0011 */
[----:B------:R-:W-:Y:S02]  /*17e90*/  IMAD.MOV.U32 R0, RZ, RZ, R18 ;  /* 0x000000ffff007224 */ /* 0x000fe400078e0012 */
[----:B------:R-:W-:Y:S01]  /*17ea0*/  IMAD.MOV.U32 R29, RZ, RZ, R19 ;  /* 0x000000ffff1d7224 */ /* 0x000fe200078e0013 */
[----:B0-----:R-:W3:Y:S04]  /*17eb0*/  LDL.LU.64 R16, [R1+0x1b0] ;  /* 0x0001b00001107983 */ /* 0x001ee80000300a00 */
[----:B------:R-:W3:Y:S01]  /*17ec0*/  LDL.LU.64 R18, [R1+0x1b8] ;  /* 0x0001b80001127983 */ /* 0x000ee20000300a00 */
[----:B------:R-:W-:-:S05]  /*17ed0*/  IMAD.MOV.U32 R26, RZ, RZ, R15 ;  /* 0x000000ffff1a7224 */ /* 0x000fca00078e000f */
[----:B--2---:R-:W-:Y:S04]  /*17ee0*/  STL.64 [R1+0x1490], R26 ;  /* 0x0014901a01007387 */ /* 0x004fe80000100a00 */
[----:B------:R0:W-:Y:S04]  /*17ef0*/  STL.64 [R1+0x1488], R24 ;  /* 0x0014881801007387 */ /* 0x0001e80000100a00 */
[----:B0-----:R-:W2:Y:S01]  /*17f00*/  LDL.LU.64 R24, [R1+0xf0] ;  /* 0x0000f00001187983 */ /* 0x001ea20000300a00 */
[C---:B----4-:R-:W-:Y:S06]  /*17f10*/  HMMA.16816.F32 R4, R8.reuse, R20, R4 ;  /* 0x000000140804723c */ /* 0x050fec0000001804 */
[----:B---3--:R-:W-:Y:S01]  /*17f20*/  HMMA.16816.F32 R12, R8, R12, R16 ;  /* 0x0000000c080c723c */ /* 0x008fe20000001810 */
[----:B------:R-:W0:-:S15]  /*17f30*/  LDSM.16.MT88.4 R16, [R2+UR4+0x800] ;  /* 0x000800040210783b */ /* 0x000e1e0008004200 */
[----:B------:R-:W-:-:S07]  /*17f40*/  NOP ;  /* 0x0000000000007918 */ /* 0x000fce0000000000 */
[----:B------:R-:W-:Y:S04]  /*17f50*/  STL.64 [R1+0xe0], R12 ;  /* 0x0000e00c01007387 */ /* 0x000fe80000100a00 */
[----:B------:R-:W-:Y:S04]  /*17f60*/  STL.64 [R1+0xe8], R14 ;  /* 0x0000e80e01007387 */ /* 0x000fe80000100a00 */
[----:B------:R-:W2:Y:S04]  /*17f70*/  LDL.LU.64 R26, [R1+0xf8] ;  /* 0x0000f800011a7983 */ /* 0x000ea80000300a00 */
[----:B------:R1:W-:Y:S04]  /*17f80*/  STL.64 [R1+0x100], R4 ;  /* 0x0001000401007387 */ /* 0x0003e80000100a00 */
[----:B------:R3:W-:Y:S04]  /*17f90*/  STL.64 [R1+0x108], R6 ;  /* 0x0001080601007387 */ /* 0x0007e80000100a00 */
[----:B-1----:R-:W4:Y:S04]  /*17fa0*/  LDL.LU.64 R4, [R1+0x110] ;  /* 0x0001100001047983 */ /* 0x002f280000300a00 */
[----:B---3--:R-:W4:Y:S04]  /*17fb0*/  LDL.LU.64 R6, [R1+0x118] ;  /* 0x0001180001067983 */ /* 0x008f280000300a00 */
[----:B------:R1:W-:Y:S04]  /*17fc0*/  STL.64 [R1+0x1470], R20 ;  /* 0x0014701401007387 */ /* 0x0003e80000100a00 */
[----:B-1----:R-:W3:Y:S04]  /*17fd0*/  LDL.LU.64 R20, [R1+0x1a0] ;  /* 0x0001a00001147983 */ /* 0x002ee80000300a00 */
[----:B------:R-:W3:Y:S04]  /*17fe0*/  LDL.LU.64 R22, [R1+0x1a8] ;  /* 0x0001a80001167983 */ /* 0x000ee80000300a00 */
[----:B------:R-:W2:Y:S04]  /*17ff0*/  LDL.LU.64 R12, [R1+0x120] ;  /* 0x00012000010c7983 */ /* 0x000ea80000300a00 */
[----:B------:R-:W4:Y:S04]  /*18000*/  LDL.LU.64 R14, [R1+0x128] ;  /* 0x00012800010e7983 */ /* 0x000f280000300a00 */
[----:B----4-:R-:W-:Y:S04]  /*18010*/  STL.64 [R1+0x1438], R14 ;  /* 0x0014380e01007387 */ /* 0x010fe80000100a00 */
[----:B--2---:R1:W-:Y:S04]  /*18020*/  STL.64 [R1+0x1430], R12 ;  /* 0x0014300c01007387 */ /* 0x0043e80000100a00 */
[----:B-1----:R-:W2:Y:S04]  /*18030*/  LDL.LU.64 R12, [R1+0x30] ;  /* 0x00003000010c7983 */ /* 0x002ea80000300a00 */
[----:B0-----:R-:W-:Y:S04]  /*18040*/  STL.64 [R1+0x13a0], R18 ;  /* 0x0013a01201007387 */ /* 0x001fe80000100a00 */
[----:B------:R0:W-:Y:S04]  /*18050*/  STL.64 [R1+0x1398], R16 ;  /* 0x0013981001007387 */ /* 0x0001e80000100a00 */
[----:B0-----:R-:W4:Y:S04]  /*18060*/  LDL.LU.64 R16, [R1+0x170] ;  /* 0x0001700001107983 */ /* 0x001f280000300a00 */
[----:B------:R-:W3:Y:S04]  /*18070*/  LDL.LU.64 R18, [R1+0x178] ;  /* 0x0001780001127983 */ /* 0x000ee80000300a00 */
[----:B---3--:R-:W-:Y:S04]  /*18080*/  STL.64 [R1+0x1448], R18 ;  /* 0x0014481201007387 */ /* 0x008fe80000100a00 */
[----:B----4-:R0:W-:Y:S04]  /*18090*/  STL.64 [R1+0x1440], R16 ;  /* 0x0014401001007387 */ /* 0x0101e80000100a00 */
[----:B0-----:R-:W3:Y:S04]  /*180a0*/  LDL.LU.64 R16, [R1+0x130] ;  /* 0x0001300001107983 */ /* 0x001ee80000300a00 */
[----:B------:R-:W4:Y:S01]  /*180b0*/  LDL.LU.64 R18, [R1+0x138] ;  /* 0x0001380001127983 */ /* 0x000f220000300a00 */
[C---:B--2---:R-:W-:Y:S03]  /*180c0*/  HMMA.16816.F32 R24, R8.reuse, R12, R24 ;  /* 0x0000000c0818723c */ /* 0x044fe60000001818 */
[----:B----4-:R-:W-:Y:S04]  /*180d0*/  STL.64 [R1+0x1458], R18 ;  /* 0x0014581201007387 */ /* 0x010fe80000100a00 */
[----:B---3--:R0:W-:Y:S04]  /*180e0*/  STL.64 [R1+0x1450], R16 ;  /* 0x0014501001007387 */ /* 0x0081e80000100a00 */
[----:B0-----:R-:W2:Y:S04]  /*180f0*/  LDL.LU.64 R16, [R1+0x180] ;  /* 0x0001800001107983 */ /* 0x001ea80000300a00 */
[----:B------:R-:W3:Y:S04]  /*18100*/  LDL.LU.64 R18, [R1+0x188] ;  /* 0x0001880001127983 */ /* 0x000ee80000300a00 */
[----:B---3--:R-:W-:Y:S04]  /*18110*/  STL.64 [R1+0x1468], R18 ;  /* 0x0014681201007387 */ /* 0x008fe80000100a00 */
[----:B--2---:R0:W-:Y:S04]  /*18120*/  STL.64 [R1+0x1460], R16 ;  /* 0x0014601001007387 */ /* 0x0041e80000100a00 */
[----:B0-----:R-:W2:Y:S04]  /*18130*/  LDL.LU.64 R16, [R1+0x50] ;  /* 0x0000500001107983 */ /* 0x001ea80000300a00 */
[----:B------:R-:W-:Y:S04]  /*18140*/  STL.64 [R1+0xf0], R24 ;  /* 0x0000f01801007387 */ /* 0x000fe80000100a00 */
[----:B------:R0:W-:Y:S04]  /*18150*/  STL.64 [R1+0xf8], R26 ;  /* 0x0000f81a01007387 */ /* 0x0001e80000100a00 */
[----:B0-----:R-:W3:Y:S04]  /*18160*/  LDL.LU.64 R26, [R1+0x1490] ;  /* 0x00149000011a7983 */ /* 0x001ee80000300a00 */
[----:B------:R-:W4:Y:S02]  /*18170*/  LDL.LU.64 R24, [R1+0x1488] ;  /* 0x0014880001187983 */ /* 0x000f240000300a00 */
[----:B----4-:R-:W-:Y:S02]  /*18180*/  HMMA.16816.F32 R8, R8, R24, R4 ;  /* 0x000000180808723c */ /* 0x010fe40000001804 */
[----:B------:R-:W2:Y:S04]  /*18190*/  LDL.LU.64 R6, [R1+0x1480] ;  /* 0x0014800001067983 */ /* 0x000ea80000300a00 */
[----:B------:R-:W2:-:S15]  /*181a0*/  LDL.LU.64 R4, [R1+0x1478] ;  /* 0x0014780001047983 */ /* 0x000e9e0000300a00 */
[----:B------:R-:W-:-:S02]  /*181b0*/  NOP ;  /* 0x0000000000007918 */ /* 0x000fc40000000000 */
[----:B------:R0:W-:Y:S04]  /*181c0*/  STL.64 [R1+0xd0], R8 ;  /* 0x0000d00801007387 */ /* 0x0001e80000100a00 */
[----:B------:R1:W-:Y:S04]  /*181d0*/  STL.64 [R1+0xd8], R10 ;  /* 0x0000d80a01007387 */ /* 0x0003e80000100a00 */
[----:B0-----:R-:W4:Y:S04]  /*181e0*/  LDL.LU.64 R8, [R1+0x150] ;  /* 0x0001500001087983 */ /* 0x001f280000300a00 */
[----:B-1----:R-:W4:Y:S01]  /*181f0*/  LDL.LU.64 R10, [R1+0x158] ;  /* 0x00015800010a7983 */ /* 0x002f220000300a00 */
[----:B--2---:R-:W-:-:S15]  /*18200*/  HMMA.16816.F32 R20, R4, R16, R20 ;  /* 0x000000100414723c */ /* 0x004fde0000001814 */
[----:B------:R-:W-:-:S08]  /*18210*/  NOP ;  /* 0x0000000000007918 */ /* 0x000fd00000000000 */
[----:B------:R0:W-:Y:S04]  /*18220*/  STL.64 [R1+0xc0], R20 ;  /* 0x0000c01401007387 */ /* 0x0001e80000100a00 */
[----:B------:R1:W-:Y:S04]  /*18230*/  STL.64 [R1+0xc8], R22 ;  /* 0x0000c81601007387 */ /* 0x0003e80000100a00 */
[----:B0-----:R-:W2:Y:S01]  /*18240*/  LDL.LU.64 R20, [R1+0x1470] ;  /* 0x0014700001147983 */ /* 0x001ea20000300a00 */
[----:B-1----:R-:W-:Y:S02]  /*18250*/  IMAD.MOV.U32 R23, RZ, RZ, R16 ;  /* 0x000000ffff177224 */ /* 0x002fe400078e0010 */
[----:B------:R-:W-:Y:S01]  /*18260*/  IMAD.MOV.U32 R22, RZ, RZ, R17 ;  /* 0x000000ffff167224 */ /* 0x000fe200078e0011 */
[----:B------:R-:W2:Y:S04]  /*18270*/  LDL.LU.64 R18, [R1+0x1468] ;  /* 0x0014680001127983 */ /* 0x000ea80000300a00 */
[----:B------:R-:W2:Y:S02]  /*18280*/  LDL.LU.64 R16, [R1+0x1460] ;  /* 0x0014600001107983 */ /* 0x000ea40000300a00 */
[----:B--2---:R-:W-:-:S15]  /*18290*/  HMMA.16816.F32 R16, R4, R20, R16 ;  /* 0x000000140410723c */ /* 0x004fde0000001810 */
[----:B------:R-:W-:-:S08]  /*182a0*/  NOP ;  /* 0x0000000000007918 */ /* 0x000fd00000000000 */
[----:B------:R-:W-:Y:S04]  /*182b0*/  STL.64 [R1+0x110], R16 ;  /* 0x0001101001007387 */ /* 0x000fe80000100a00 */
[----:B------:R-:W-:Y:S04]  /*182c0*/  STL.64 [R1+0x118], R18 ;  /* 0x0001181201007387 */ /* 0x000fe80000100a00 */
[----:B---3--:R-:W0:Y:S04]  /*182d0*/  LDSM.16.MT88.4 R16, [R27+UR4+0x800] ;  /* 0x000800041b10783b */ /* 0x008e280008004200 */
[----:B0-----:R-:W-:Y:S04]  /*182e0*/  STL.64 [R1], R16 ;  /* 0x0000001001007387 */ /* 0x001fe80000100a00 */
[----:B------:R0:W-:Y:S04]  /*182f0*/  STL.64 [R1+0x8], R18 ;  /* 0x0000081201007387 */ /* 0x0001e80000100a00 */
[----:B0-----:R-:W2:Y:S04]  /*18300*/  LDL.LU.64 R18, [R1+0x1458] ;  /* 0x0014580001127983 */ /* 0x001ea80000300a00 */
[----:B------:R-:W2:Y:S01]  /*18310*/  LDL.LU.64 R16, [R1+0x1450] ;  /* 0x0014500001107983 */ /* 0x000ea20000300a00 */
[----:B------:R-:W-:-:S02]  /*18320*/  IMAD.MOV.U32 R27, RZ, RZ, R12 ;  /* 0x000000ffff1b7224 */ /* 0x000fc400078e000c */
[----:B------:R-:W-:Y:S01]  /*18330*/  IMAD.MOV.U32 R28, RZ, RZ, R13 ;  /* 0x000000ffff1c7224 */ /* 0x000fe200078e000d */
[----:B--2---:R-:W-:-:S15]  /*18340*/  HMMA.16816.F32 R16, R4, R12, R16 ;  /* 0x0000000c0410723c */ /* 0x004fde0000001810 */
[----:B------:R-:W-:-:S08]  /*18350*/  NOP ;  /* 0x0000000000007918 */ /* 0x000fd00000000000 */
[----:B------:R-:W-:Y:S04]  /*18360*/  STL.64 [R1+0x130], R16 ;  /* 0x0001301001007387 */ /* 0x000fe80000100a00 */
[----:B------:R0:W-:Y:S04]  /*18370*/  STL.64 [R1+0x138], R18 ;  /* 0x0001381201007387 */ /* 0x0001e80000100a00 */
[----:B0-----:R-:W2:Y:S04]  /*18380*/  LDL.LU.64 R18, [R1+0x1448] ;  /* 0x0014480001127983 */ /* 0x001ea80000300a00 */
[----:B------:R-:W2:Y:S04]  /*18390*/  LDL.LU.64 R16, [R1+0x1440] ;  /* 0x0014400001107983 */ /* 0x000ea80000300a00 */
[----:B------:R-:W3:Y:S04]  /*183a0*/  LDL.LU.64 R14, [R1+0x1438] ;  /* 0x00143800010e7983 */ /* 0x000ee80000300a00 */
[----:B------:R-:W3:Y:S02]  /*183b0*/  LDL.LU.64 R12, [R1+0x1430] ;  /* 0x00143000010c7983 */ /* 0x000ee40000300a00 */
[----:B---3--:R-:W-:Y:S02]  /*183c0*/  HMMA.16816.F32 R4, R4, R24, R12 ;  /* 0x000000180404723c */ /* 0x008fe4000000180c */
[----:B------:R-:W4:Y:S04]  /*183d0*/  LDL.LU.64 R14, [R1+0x1428] ;  /* 0x00142800010e7983 */ /* 0x000f280000300a00 */
[----:B------:R-:W4:Y:S04]  /*183e0*/  LDL.LU.64 R12, [R1+0x1420] ;  /* 0x00142000010c7983 */ /* 0x000f280000300a00 */
[----:B------:R0:W-:Y:S02]  /*183f0*/  STL.64 [R1+0x13f8], R24 ;  /* 0x0013f81801007387 */ /* 0x0001e40000100a00 */
[----:B0-----:R-:W-:-:S02]  /*18400*/  IMAD.MOV.U32 R24, RZ, RZ, R27 ;  /* 0x000000ffff187224 */ /* 0x001fc400078e001b */
[----:B------:R-:W-:-:S09]  /*18410*/  IMAD.MOV.U32 R25, RZ, RZ, R28 ;  /* 0x000000ffff197224 */ /* 0x000fd200078e001c */
[----:B------:R-:W-:Y:S04]  /*18420*/  STL.64 [R1+0x120], R4 ;  /* 0x0001200401007387 */ /* 0x000fe80000100a00 */
[----:B------:R0:W-:Y:S04]  /*18430*/  STL.64 [R1+0x128], R6 ;  /* 0x0001280601007387 */ /* 0x0001e80000100a00 */
[----:B------:R-:W3:Y:S04]  /*18440*/  LDL.LU R27, [R1+0x141c] ;  /* 0x00141c00011b7983 */ /* 0x000ee80000300800 */
[----:B------:R-:W3:Y:S04]  /*18450*/  LDL.LU R28, [R1+0x1418] ;  /* 0x00141800011c7983 */ /* 0x000ee80000300800 */
[----:B0-----:R-:W2:Y:S04]  /*18460*/  LDL R6, [R1+0x58] ;  /* 0x0000580001067983 */ /* 0x001ea80000100800 */
[----:B------:R-:W2:Y:S01]  /*18470*/  LDL R7, [R1+0x5c] ;  /* 0x00005c0001077983 */ /* 0x000ea20000100800 */
[----:B------:R-:W-:-:S02]  /*18480*/  IMAD.MOV.U32 R4, RZ, RZ, R23 ;  /* 0x000000ffff047224 */ /* 0x000fc400078e0017 */
[----:B------:R-:W-:-:S07]  /*18490*/  IMAD.MOV.U32 R5, RZ, RZ, R22 ;  /* 0x000000ffff057224 */ /* 0x000fce00078e0016 */
[----:B----4-:R-:W-:Y:S01]  /*184a0*/  HMMA.16816.F32 R8, R12, R4, R8 ;  /* 0x000000040c08723c */ /* 0x010fe20000001808 */
[----:B--2---:R0:W-:-:S15]  /*184b0*/  STL.64 [R1+0x1400], R6 ;  /* 0x0014000601007387 */ /* 0x0041de0000100a00 */
[----:B------:R-:W-:-:S07]  /*184c0*/  NOP ;  /* 0x0000000000007918 */ /* 0x000fce0000000000 */
[----:B------:R-:W-:Y:S04]  /*184d0*/  STL.64 [R1+0x150], R8 ;  /* 0x0001500801007387 */ /* 0x000fe80000100a00 */
[----:B------:R1:W-:Y:S04]  /*184e0*/  STL.64 [R1+0x158], R10 ;  /* 0x0001580a01007387 */ /* 0x0003e80000100a00 */
[----:B------:R-:W2:Y:S04]  /*184f0*/  LDL.LU.64 R4, [R1+0x160] ;  /* 0x0001600001047983 */ /* 0x000ea80000300a00 */
[----:B0-----:R-:W2:Y:S01]  /*18500*/  LDL.LU.64 R6, [R1+0x168] ;  /* 0x0001680001067983 */ /* 0x001ea20000300a00 */
[----:B-1----:R-:W-:-:S15]  /*18510*/  HMMA.16816.F32 R8, R12, R20, R16 ;  /* 0x000000140c08723c */ /* 0x002fde0000001810 */
[----:B------:R-:W-:-:S08]  /*18520*/  NOP ;  /* 0x0000000000007918 */ /* 0x000fd00000000000 */
[----:B------:R0:W-:Y:S04]  /*18530*/  STL.64 [R1+0x180], R8 ;  /* 0x0001800801007387 */ /* 0x0001e80000100a00 */
[----:B------:R1:W-:Y:S04]  /*18540*/  STL.64 [R1+0x188], R10 ;  /* 0x0001880a01007387 */ /* 0x0003e80000100a00 */
[----:B------:R-:W4:Y:S04]  /*18550*/  LDL.LU.64 R20, [R1+0x140] ;  /* 0x0001400001147983 */ /* 0x000f280000300a00 */
[----:B------:R-:W4:Y:S04]  /*18560*/  LDL.LU.64 R22, [R1+0x148] ;  /* 0x0001480001167983 */ /* 0x000f280000300a00 */
[----:B0-----:R-:W2:Y:S01]  /*18570*/  LDL.LU R8, [R1+0x70] ;  /* 0x0000700001087983 */ /* 0x001ea20000300800 */
[----:B-1----:R-:W-:-:S02]  /*18580*/  IMAD.MOV.U32 R10, RZ, RZ, R0 ;  /* 0x000000ffff0a7224 */ /* 0x002fc400078e0000 */
[----:B------:R-:W-:Y:S02]  /*18590*/  IMAD.MOV.U32 R11, RZ, RZ, R29 ;  /* 0x000000ffff0b7224 */ /* 0x000fe400078e001d */
[----:B------:R-:W-:Y:S02]  /*185a0*/  IMAD.MOV.U32 R9, RZ, RZ, R3 ;  /* 0x000000ffff097224 */ /* 0x000fe400078e0003 */
[----:B------:R-:W4:Y:S04]  /*185b0*/  LDL.LU R3, [R1+0x1414] ;  /* 0x0014140001037983 */ /* 0x000f280000300800 */
[----:B------:R-:W4:Y:S04]  /*185c0*/  LDL.LU R0, [R1+0x1410] ;  /* 0x0014100001007983 */ /* 0x000f280000300800 */
[----:B------:R-:W4:Y:S04]  /*185d0*/  LDL.LU R29, [R1+0x140c] ;  /* 0x00140c00011d7983 */ /* 0x000f280000300800 */
[----:B------:R3:W-:Y:S02]  /*185e0*/  STL.64 [R1+0x13b0], R10 ;  /* 0x0013b00a01007387 */ /* 0x0007e40000100a00 */
[----:B---3--:R-:W-:-:S02]  /*185f0*/  IMAD.MOV.U32 R10, RZ, RZ, R27 ;  /* 0x000000ffff0a7224 */ /* 0x008fc400078e001b */
[----:B--2---:R0:W-:Y:S04]  /*18600*/  STL.64 [R1+0x13a8], R8 ;  /* 0x0013a80801007387 */ /* 0x0041e80000100a00 */
[----:B0-----:R-:W2:Y:S01]  /*18610*/  LDL.LU R8, [R1+0x80] ;  /* 0x0000800001087983 */ /* 0x001ea20000300800 */
[----:B------:R-:W-:Y:S02]  /*18620*/  IMAD.MOV.U32 R11, RZ, RZ, R26 ;  /* 0x000000ffff0b7224 */ /* 0x000fe400078e001a */
[C---:B------:R-:W-:Y:S01]  /*18630*/  HMMA.16816.F32 R24, R12.reuse, R24, R4 ;  /* 0x000000180c18723c */ /* 0x040fe20000001804 */
[----:B------:R-:W-:Y:S02]  /*18640*/  IMAD.MOV.U32 R9, RZ, RZ, R28 ;  /* 0x000000ffff097224 */ /* 0x000fe400078e001c */
[----:B------:R-:W3:Y:S04]  /*18650*/  LDL.LU R28, [R1+0x1408] ;  /* 0x00140800011c7983 */ /* 0x000ee80000300800 */
[----:B------:R0:W-:Y:S04]  /*18660*/  STL.64 [R1+0x13c8], R10 ;  /* 0x0013c80a01007387 */ /* 0x0001e80000100a00 */
[----:B--2---:R-:W-:Y:S04]  /*18670*/  STL.64 [R1+0x13c0], R8 ;  /* 0x0013c00801007387 */ /* 0x004fe80000100a00 */
[----:B0-----:R-:W2:Y:S04]  /*18680*/  LDL R10, [R1+0x48] ;  /* 0x00004800010a7983 */ /* 0x001ea80000100800 */
[----:B------:R-:W2:Y:S04]  /*18690*/  LDL R16, [R1+0xb5c] ;  /* 0x000b5c0001107983 */ /* 0x000ea80000100800 */
[----:B------:R-:W3:Y:S04]  /*186a0*/  LDL.LU.64 R6, [R1+0x1400] ;  /* 0x0014000001067983 */ /* 0x000ee80000300a00 */
[----:B------:R0:W-:Y:S04]  /*186b0*/  STL.64 [R1+0x1d0], R24 ;  /* 0x0001d01801007387 */ /* 0x0001e80000100a00 */
[----:B------:R1:W-:Y:S04]  /*186c0*/  STL.64 [R1+0x1d8], R26 ;  /* 0x0001d81a01007387 */ /* 0x0003e80000100a00 */
[----:B0-----:R-:W4:Y:S02]  /*186d0*/  LDL.LU.64 R24, [R1+0x13f8] ;  /* 0x0013f80001187983 */ /* 0x001f240000300a00 */
[----:B----4-:R-:W-:Y:S02]  /*186e0*/  HMMA.16816.F32 R12, R12, R24, R20 ;  /* 0x000000180c0c723c */ /* 0x010fe40000001814 */
[----:B------:R-:W3:Y:S04]  /*186f0*/  LDL.LU.64 R22, [R1+0x13f0] ;  /* 0x0013f00001167983 */ /* 0x000ee80000300a00 */
[----:B------:R-:W3:Y:S04]  /*18700*/  LDL.LU.64 R20, [R1+0x13e8] ;  /* 0x0013e80001147983 */ /* 0x000ee80000300a00 */
[----:B-1----:R-:W3:Y:S04]  /*18710*/  LDL.LU.64 R26, [R1+0x13e0] ;  /* 0x0013e000011a7983 */ /* 0x002ee80000300a00 */
[----:B------:R-:W3:Y:S09]  /*18720*/  LDL.LU.64 R24, [R1+0x13d8] ;  /* 0x0013d80001187983 */ /* 0x000ef20000300a00 */
[----:B------:R0:W-:Y:S04]  /*18730*/  STL.64 [R1+0x1c0], R12 ;  /* 0x0001c00c01007387 */ /* 0x0001e80000100a00 */
[----:B------:R1:W-:Y:S04]  /*18740*/  STL [R1+0x1c8], R14 ;  /* 0x0001c80e01007387 */ /* 0x0003e80000100800 */
[----:B0-----:R-:W2:Y:S04]  /*18750*/  LDL.LU R12, [R1+0x20] ;  /* 0x00002000010c7983 */ /* 0x001ea80000300800 */
[----:B------:R-:W2:Y:S01]  /*18760*/  LDL.LU R13, [R1+0x24] ;  /* 0x00002400010d7983 */ /* 0x000ea20000300800 */
[----:B------:R-:W-:-:S02]  /*18770*/  IMAD.MOV.U32 R11, RZ, RZ, R29 ;  /* 0x000000ffff0b7224 */ /* 0x000fc400078e001d */
[----:B------:R-:W-:Y:S02]  /*18780*/  IMAD.MOV.U32 R29, RZ, RZ, R15 ;  /* 0x000000ffff1d7224 */ /* 0x000fe400078e000f */
[----:B-1----:R-:W-:Y:S02]  /*18790*/  IMAD.MOV.U32 R14, RZ, RZ, R0 ;  /* 0x000000ffff0e7224 */ /* 0x002fe400078e0000 */
[----:B------:R-:W-:Y:S01]  /*187a0*/  IMAD.MOV.U32 R15, RZ, RZ, R3 ;  /* 0x000000ffff0f7224 */ /* 0x000fe200078e0003 */
[----:B------:R-:W4:Y:S04]  /*187b0*/  LDL.LU R0, [R1+0x13d4] ;  /* 0x0013d40001007983 */ /* 0x000f280000300800 */
[----:B------:R-:W4:Y:S04]  /*187c0*/  LDL.LU R3, [R1+0x13d0] ;  /* 0x0013d00001037983 */ /* 0x000f280000300800 */
[----:B------:R-:W-:Y:S01]  /*187d0*/  STL [R1+0x1334], R29 ;  /* 0x0013341d01007387 */ /* 0x000fe20000100800 */
[C---:B---3--:R-:W-:Y:S03]  /*187e0*/  HMMA.16816.F32 R20, R24.reuse, R6, R20 ;  /* 0x000000061814723c */ /* 0x048fe60000001814 */
[----:B------:R-:W0:Y:S03]  /*187f0*/  LDSM.16.MT88.4 R4, [R28+UR4+0x800] ;  /* 0x000800041c04783b */ /* 0x000e260008004200 */
[----:B--2---:R-:W-:Y:S01]  /*18800*/  HMMA.16816.F32 R8, R24, R10, R12 ;  /* 0x0000000a1808723c */ /* 0x004fe2000000180c */
[----:B0-----:R-:W-:-:S15]  /*18810*/  STL [R1+0x1338], R6 ;  /* 0x0013380601007387 */ /* 0x001fde0000100800 */
[----:B------:R-:W-:-:S01]  /*18820*/  NOP ;  /* 0x0000000000007918 */ /* 0x000fc20000000000 */
[----:B------:R-:W-:Y:S04]  /*18830*/  STL.64 [R1+0x1b0], R20 ;  /* 0x0001b01401007387 */ /* 0x000fe80000100a00 */
[----:B------:R-:W-:Y:S04]  /*18840*/  STL.64 [R1+0x1b8], R22 ;  /* 0x0001b81601007387 */ /* 0x000fe80000100a00 */
[----:B------:R-:W-:Y:S04]  /*18850*/  STL [R1+0x1330], R7 ;  /* 0x0013300701007387 */ /* 0x000fe80000100800 */
[----:B------:R-:W2:Y:S04]  /*18860*/  LDL R15, [R1+0xb64] ;  /* 0x000b6400010f7983 */ /* 0x000ea80000100800 */
[----:B----4-:R-:W0:Y:S04]  /*18870*/  LDSM.16.MT88.4 R20, [R0+UR4+0x1000] ;  /* 0x001000040014783b */ /* 0x010e280008004200 */
[----:B--2---:R1:W-:Y:S04]  /*18880*/  STL [R1+0x13b8], R15 ;  /* 0x0013b80f01007387 */ /* 0x0043e80000100800 */
[----:B------:R-:W-:Y:S04]  /*18890*/  STL.64 [R1+0x1a0], R8 ;  /* 0x0001a00801007387 */ /* 0x000fe80000100a00 */
[----:B------:R-:W-:Y:S04]  /*188a0*/  STL.64 [R1+0x1a8], R10 ;  /* 0x0001a80a01007387 */ /* 0x000fe80000100a00 */
[----:B------:R-:W2:Y:S04]  /*188b0*/  LDSM.16.M88.4 R8, [R16+UR4+0x4000] ;  /* 0x004000041008783b */ /* 0x000ea80008000200 */
[----:B-1----:R-:W3:Y:S04]  /*188c0*/  LDL.LU.64 R14, [R1+0x38] ;  /* 0x00003800010e7983 */ /* 0x002ee80000300a00 */
[----:B0-----:R0:W-:Y:S04]  /*188d0*/  STL.64 [R1+0x1300], R22 ;  /* 0x0013001601007387 */ /* 0x0011e80000100a00 */
[----:B------:R-:W-:Y:S04]  /*188e0*/  STL.64 [R1+0x12f8], R20 ;  /* 0x0012f81401007387 */ /* 0x000fe80000100a00 */
[----:B0-----:R-:W4:Y:S04]  /*188f0*/  LDL.LU R22, [R1+0x18] ;  /* 0x0000180001167983 */ /* 0x001f280000300800 */
[----:B--2---:R-:W-:Y:S04]  /*18900*/  STL.64 [R1+0x60], R8 ;  /* 0x0000600801007387 */ /* 0x004fe80000100a00 */
[----:B------:R-:W-:Y:S01]  /*18910*/  STL.64 [R1+0x68], R10 ;  /* 0x0000680a01007387 */ /* 0x000fe20000100a00 */
[----:B------:R-:W-:-:S03]  /*18920*/  IMAD.MOV.U32 R7, RZ, RZ, R8 ;  /* 0x000000ffff077224 */ /* 0x000fc600078e0008 */
[----:B------:R-:W0:Y:S04]  /*18930*/  LDSM.16.M88.4 R8, [R16+UR4+0x5000] ;  /* 0x005000041008783b */ /* 0x000e280008000200 */
[----:B0-----:R-:W-:Y:S04]  /*18940*/  STL.64 [R1+0xb0], R8 ;  /* 0x0000b00801007387 */ /* 0x001fe80000100a00 */
[----:B------:R-:W-:Y:S04]  /*18950*/  STL.64 [R1+0xb8], R10 ;  /* 0x0000b80a01007387 */ /* 0x000fe80000100a00 */
[----:B------:R-:W0:Y:S01]  /*18960*/  LDSM.16.M88.4 R8, [R16+UR4+0x6000] ;  /* 0x006000041008783b */ /* 0x000e220008000200 */
[----:B------:R-:W-:-:S03]  /*18970*/  IMAD.MOV.U32 R23, RZ, RZ, R3 ;  /* 0x000000ffff177224 */ /* 0x000fc600078e0003 */
[----:B------:R-:W1:Y:S04]  /*18980*/  LDSM.16.M88.4 R16, [R16+UR4+0x7000] ;  /* 0x007000041010783b */ /* 0x000e680008000200 */
[----:B0-----:R-:W-:Y:S04]  /*18990*/  STL.64 [R1+0xa0], R8 ;  /* 0x0000a00801007387 */ /* 0x001fe80000100a00 */
[----:B------:R0:W-:Y:S01]  /*189a0*/  STL.64 [R1+0xa8], R10 ;  /* 0x0000a80a01007387 */ /* 0x0001e20000100a00 */
[----:B------:R-:W-:Y:S02]  /*189b0*/  IMAD.MOV.U32 R6, RZ, RZ, R8 ;  /* 0x000000ffff067224 */ /* 0x000fe400078e0008 */
[----:B------:R-:W-:Y:S01]  /*189c0*/  IMAD.MOV.U32 R29, RZ, RZ, R9 ;  /* 0x000000ffff1d7224 */ /* 0x000fe200078e0009 */
[----:B0-----:R-:W2:Y:S04]  /*189d0*/  LDL.LU.64 R10, [R1+0x13c8] ;  /* 0x0013c800010a7983 */ /* 0x001ea80000300a00 */
[----:B------:R-:W2:Y:S04]  /*189e0*/  LDL.LU.64 R8, [R1+0x13c0] ;  /* 0x0013c00001087983 */ /* 0x000ea80000300a00 */
[----:B------:R0:W-:Y:S04]  /*189f0*/  STL.64 [R1+0x1348], R6 ;  /* 0x0013480601007387 */ /* 0x0001e80000100a00 */
[----:B------:R3:W-:Y:S04]  /*18a00*/  STL.64 [R1+0x1340], R4 ;  /* 0x0013400401007387 */ /* 0x0007e80000100a00 */
[----:B0-----:R-:W4:Y:S01]  /*18a10*/  LDL.LU.64 R6, [R1+0x58] ;  /* 0x0000580001067983 */ /* 0x001f220000300a00 */
[----:B---3--:R-:W-:Y:S01]  /*18a20*/  IMAD.MOV.U32 R4, RZ, RZ, R15 ;  /* 0x000000ffff047224 */ /* 0x008fe200078e000f */
[----:B--2---:R-:W-:Y:S02]  /*18a30*/  HMMA.16816.F32 R8, R24, R14, R8 ;  /* 0x0000000e1808723c */ /* 0x004fe40000001808 */
[----:B------:R-:W2:-:S15]  /*18a40*/  LDL.LU R15, [R1+0x13b8] ;  /* 0x0013b800010f7983 */ /* 0x000e9e0000300800 */
[----:B------:R-:W-:-:S06]  /*18a50*/  NOP ;  /* 0x0000000000007918 */ /* 0x000fcc0000000000 */
[----:B------:R-:W-:Y:S04]  /*18a60*/  STL.64 [R1+0x190], R8 ;  /* 0x0001900801007387 */ /* 0x000fe80000100a00 */
[----:B------:R0:W-:Y:S01]  /*18a70*/  STL [R1+0x198], R10 ;  /* 0x0001980a01007387 */ /* 0x0001e20000100800 */
[----:B------:R-:W-:-:S03]  /*18a80*/  IMAD.MOV.U32 R3, RZ, RZ, R11 ;  /* 0x000000ffff037224 */ /* 0x000fc600078e000b */
[----:B0-----:R-:W4:Y:S04]  /*18a90*/  LDL.LU.64 R10, [R1+0x13b0] ;  /* 0x0013b000010a7983 */ /* 0x001f280000300a00 */
[----:B------:R-:W4:Y:S04]  /*18aa0*/  LDL.LU.64 R8, [R1+0x13a8] ;  /* 0x0013a80001087983 */ /* 0x000f280000300a00 */
[----:B------:R-:W-:Y:S04]  /*18ab0*/  STL [R1+0x1318], R3 ;  /* 0x0013180301007387 */ /* 0x000fe80000100800 */
[----:B-1----:R-:W-:Y:S04]  /*18ac0*/  STL.64 [R1+0x90], R16 ;  /* 0x0000901001007387 */ /* 0x002fe80000100a00 */
[----:B------:R0:W-:Y:S04]  /*18ad0*/  STL.64 [R1+0x98], R18 ;  /* 0x0000981201007387 */ /* 0x0001e80000100a00 */
[----:B0-----:R-:W3:Y:S04]  /*18ae0*/  LDL.LU.64 R18, [R1+0x13a0] ;  /* 0x0013a00001127983 */ /* 0x001ee80000300a00 */
[----:B------:R-:W3:Y:S01]  /*18af0*/  LDL.LU.64 R16, [R1+0x1398] ;  /* 0x0013980001107983 */ /* 0x000ee20000300a00 */
[----:B----4-:R-:W-:-:S15]  /*18b00*/  HMMA.16816.F32 R8, R24, R22, R8 ;  /* 0x000000161808723c */ /* 0x010fde0000001808 */
[----:B------:R-:W-:-:S08]  /*18b10*/  NOP ;  /* 0x0000000000007918 */ /* 0x000fd00000000000 */
[----:B------:R-:W-:Y:S04]  /*18b20*/  STL.64 [R1+0x170], R8 ;  /* 0x0001700801007387 */ /* 0x000fe80000100a00 */
[----:B------:R-:W-:Y:S04]  /*18b30*/  STL [R1+0x178], R10 ;  /* 0x0001780a01007387 */ /* 0x000fe80000100800 */
[----:B------:R-:W3:Y:S04]  /*18b40*/  LDL.LU R24, [R1+0xe0] ;  /* 0x0000e00001187983 */ /* 0x000ee80000300800 */
[----:B------:R-:W3:Y:S04]  /*18b50*/  LDL.LU R25, [R1+0xe4] ;  /* 0x0000e40001197983 */ /* 0x000ee80000300800 */
[----:B------:R-:W3:Y:S04]  /*18b60*/  LDL.LU R26, [R1+0xe8] ;  /* 0x0000e800011a7983 */ /* 0x000ee80000300800 */
[----:B------:R-:W3:Y:S01]  /*18b70*/  LDL.LU R27, [R1+0xec] ;  /* 0x0000ec00011b7983 */ /* 0x000ee20000300800 */
[----:B------:R-:W-:-:S03]  /*18b80*/  IMAD.MOV.U32 R3, RZ, RZ, R11 ;  /* 0x000000ffff037224 */ /* 0x000fc600078e000b */
[----:B------:R-:W0:Y:S01]  /*18b90*/  LDSM.16.MT88.4 R8, [R2+UR4+0x1000] ;  /* 0x001000040208783b */ /* 0x000e220008004200 */
[----:B------:R-:W-:-:S03]  /*18ba0*/  IMAD.MOV.U32 R5, RZ, RZ, R14 ;  /* 0x000000ffff057224 */ /* 0x000fc600078e000e */
[----:B------:R-:W-:Y:S04]  /*18bb0*/  STL.64 [R1+0x1380], R22 ;  /* 0x0013801601007387 */ /* 0x000fe80000100a00 */
[----:B--2---:R-:W1:Y:S04]  /*18bc0*/  LDSM.16.MT88.4 R12, [R15+UR4+0x1000] ;  /* 0x001000040f0c783b */ /* 0x004e680008004200 */
[----:B------:R-:W-:Y:S04]  /*18bd0*/  STL [R1+0x12e4], R2 ;  /* 0x0012e40201007387 */ /* 0x000fe80000100800 */
[----:B0-----:R0:W-:Y:S04]  /*18be0*/  STL [R1+0x12c8], R8 ;  /* 0x0012c80801007387 */ /* 0x0011e80000100800 */
[----:B------:R2:W-:Y:S04]  /*18bf0*/  STL [R1+0x12c4], R9 ;  /* 0x0012c40901007387 */ /* 0x0005e80000100800 */
[----:B------:R4:W-:Y:S04]  /*18c00*/  STL [R1+0x12c0], R10 ;  /* 0x0012c00a01007387 */ /* 0x0009e80000100800 */
[----:B------:R1:W-:Y:S01]  /*18c10*/  STL [R1+0x12bc], R11 ;  /* 0x0012bc0b01007387 */ /* 0x0003e20000100800 */
[----:B0-----:R-:W-:-:S02]  /*18c20*/  IMAD.MOV.U32 R8, RZ, RZ, R7 ;  /* 0x000000ffff087224 */ /* 0x001fc400078e0007 */
[----:B--2---:R-:W-:Y:S02]  /*18c30*/  IMAD.MOV.U32 R9, RZ, RZ, R6 ;  /* 0x000000ffff097224 */ /* 0x004fe400078e0006 */
[----:B----4-:R-:W-:Y:S02]  /*18c40*/  IMAD.MOV.U32 R10, RZ, RZ, R5 ;  /* 0x000000ffff0a7224 */ /* 0x010fe400078e0005 */
[----:B-1----:R-:W-:Y:S01]  /*18c50*/  IMAD.MOV.U32 R11, RZ, RZ, R4 ;  /* 0x000000ffff0b7224 */ /* 0x002fe200078e0004 */
[----:B---3--:R-:W-:-:S15]  /*18c60*/  HMMA.16816.F32 R20, R16, R6, R24 ;  /* 0x000000061014723c */ /* 0x008fde0000001818 */
[----:B------:R-:W-:-:S08]  /*18c70*/  NOP ;  /* 0x0000000000007918 */ /* 0x000fd00000000000 */
[----:B------:R-:W-:Y:S04]  /*18c80*/  STL.64 [R1+0x160], R20 ;  /* 0x0001601401007387 */ /* 0x000fe80000100a00 */
[----:B------:R-:W-:Y:S04]  /*18c90*/  STL.64 [R1+0x168], R22 ;  /* 0x0001681601007387 */ /* 0x000fe80000100a00 */
[----:B------:R-:W-:Y:S04]  /*18ca0*/  STL.64 [R1+0x1390], R10 ;  /* 0x0013900a01007387 */ /* 0x000fe80000100a00 */
[----:B------:R0:W-:Y:S04]  /*18cb0*/  STL.64 [R1+0x1388], R8 ;  /* 0x0013880801007387 */ /* 0x0001e80000100a00 */
[----:B------:R-:W2:Y:S04]  /*18cc0*/  LDL.LU R24, [R1+0xd0] ;  /* 0x0000d00001187983 */ /* 0x000ea80000300800 */
[----:B------:R-:W2:Y:S04]  /*18cd0*/  LDL.LU R25, [R1+0xd4] ;  /* 0x0000d40001197983 */ /* 0x000ea80000300800 */
[----:B------:R-:W2:Y:S04]  /*18ce0*/  LDL.LU R26, [R1+0xd8] ;  /* 0x0000d800011a7983 */ /* 0x000ea80000300800 */
[----:B------:R-:W2:Y:S04]  /*18cf0*/  LDL.LU R27, [R1+0xdc] ;  /* 0x0000dc00011b7983 */ /* 0x000ea80000300800 */
[----:B0-----:R-:W3:Y:S04]  /*18d00*/  LDL.LU R8, [R1+0x100] ;  /* 0x0001000001087983 */ /* 0x001ee80000300800 */
[----:B------:R-:W3:Y:S04]  /*18d10*/  LDL.LU R9, [R1+0x104] ;  /* 0x0001040001097983 */ /* 0x000ee80000300800 */
[----:B------:R-:W3:Y:S04]  /*18d20*/  LDL.LU R10, [R1+0x108] ;  /* 0x00010800010a7983 */ /* 0x000ee80000300800 */
[----:B------:R-:W3:Y:S04]  /*18d30*/  LDL.LU R11, [R1+0x10c] ;  /* 0x00010c00010b7983 */ /* 0x000ee80000300800 */
[----:B------:R-:W4:Y:S04]  /*18d40*/  LDL.LU R20, [R1+0xf0] ;  /* 0x0000f00001147983 */ /* 0x000f280000300800 */
[----:B------:R-:W4:Y:S04]  /*18d50*/  LDL.LU R21, [R1+0xf4] ;  /* 0x0000f40001157983 */ /* 0x000f280000300800 */
[----:B------:R-:W4:Y:S04]  /*18d60*/  LDL.LU R22, [R1+0xf8] ;  /* 0x0000f80001167983 */ /* 0x000f280000300800 */
[----:B------:R-:W4:Y:S04]  /*18d70*/  LDL.LU R23, [R1+0xfc] ;  /* 0x0000fc0001177983 */ /* 0x000f280000300800 */
[----:B------:R-:W-:Y:S04]  /*18d80*/  STL [R1+0x128c], R12 ;  /* 0x00128c0c01007387 */ /* 0x000fe80000100800 */
[----:B------:R-:W-:Y:S04]  /*18d90*/  STL [R1+0x1288], R13 ;  /* 0x0012880d01007387 */ /* 0x000fe80000100800 */
[----:B------:R0:W-:Y:S04]  /*18da0*/  STL [R1+0x1284], R14 ;  /* 0x0012840e01007387 */ /* 0x0001e80000100800 */
[----:B------:R1:W-:Y:S04]  /*18db0*/  STL [R1+0x1280], R15 ;  /* 0x0012800f01007387 */ /* 0x0003e80000100800 */
[----:B0-----:R-:W3:Y:S04]  /*18dc0*/  LDL.LU R14, [R1+0x48] ;  /* 0x00004800010e7983 */ /* 0x001ee80000300800 */
[----:B-1----:R-:W3:Y:S04]  /*18dd0*/  LDL.LU R15, [R1+0x4c] ;  /* 0x00004c00010f7983 */ /* 0x002ee80000300800 */
[----:B------:R-:W2:Y:S04]  /*18de0*/  LDL.LU R4, [R1+0x120] ;  /* 0x0001200001047983 */ /* 0x000ea80000300800 */
[----:B------:R-:W2:Y:S04]  /*18df0*/  LDL.LU R5, [R1+0x124] ;  /* 0x0001240001057983 */ /* 0x000ea80000300800 */
[----:B------:R-:W4:Y:S04]  /*18e00*/  LDL.LU R6, [R1+0x128] ;  /* 0x0001280001067983 */ /* 0x000f280000300800 */
[----:B------:R-:W4:Y:S04]  /*18e10*/  LDL.LU R7, [R1+0x12c] ;  /* 0x00012c0001077983 */ /* 0x000f280000300800 */
[----:B----4-:R-:W-:Y:S04]  /*18e20*/  STL.64 [R1+0x1358], R6 ;  /* 0x0013580601007387 */ /* 0x010fe80000100a00 */
[----:B--2---:R0:W-:Y:S04]  /*18e30*/  STL.64 [R1+0x1350], R4 ;  /* 0x0013500401007387 */ /* 0x0041e80000100a00 */
[----:B0-----:R-:W2:Y:S04]  /*18e40*/  LDL.LU R4, [R1+0x130] ;  /* 0x0001300001047983 */ /* 0x001ea80000300800 */
[----:B------:R-:W2:Y:S04]  /*18e50*/  LDL.LU R5, [R1+0x134] ;  /* 0x0001340001057983 */ /* 0x000ea80000300800 */
[----:B------:R-:W4:Y:S04]  /*18e60*/  LDL.LU R6, [R1+0x138] ;  /* 0x0001380001067983 */ /* 0x000f280000300800 */
[----:B------:R-:W4:Y:S01]  /*18e70*/  LDL.LU R7, [R1+0x13c] ;  /* 0x00013c0001077983 */ /* 0x000f220000300800 */
[----:B---3--:R-:W-:Y:S03]  /*18e80*/  HMMA.16816.F32 R8, R16, R14, R8 ;  /* 0x0000000e1008723c */ /* 0x008fe60000001808 */
[----:B----4-:R-:W-:Y:S04]  /*18e90*/  STL.64 [R1+0x1368], R6 ;  /* 0x0013680601007387 */ /* 0x010fe80000100a00 */
[----:B--2---:R0:W-:Y:S04]  /*18ea0*/  STL.64 [R1+0x1360], R4 ;  /* 0x0013600401007387 */ /* 0x0041e80000100a00 */
[----:B0-----:R-:W2:Y:S04]  /*18eb0*/  LDL.LU R4, [R1+0x110] ;  /* 0x0001100001047983 */ /* 0x001ea80000300800 */
[----:B------:R-:W2:Y:S04]  /*18ec0*/  LDL.LU R5, [R1+0x114] ;  /* 0x0001140001057983 */ /* 0x000ea80000300800 */
[----:B------:R-:W3:Y:S04]  /*18ed0*/  LDL.LU R6, [R1+0x118] ;  /* 0x0001180001067983 */ /* 0x000ee80000300800 */
[----:B------:R-:W3:Y:S01]  /*18ee0*/  LDL.LU R7, [R1+0x11c] ;  /* 0x00011c0001077983 */ /* 0x000ee20000300800 */
[----:B------:R-:W-:-:S03]  /*18ef0*/  IMAD.MOV.U32 R2, RZ, RZ, R10 ;  /* 0x000000ffff027224 */ /* 0x000fc600078e000a */
[----:B---3--:R-:W-:Y:S04]  /*18f00*/  STL.64 [R1+0x1378], R6 ;  /* 0x0013780601007387 */ /* 0x008fe80000100a00 */
[----:B--2---:R0:W-:Y:S04]  /*18f10*/  STL.64 [R1+0x1370], R4 ;  /* 0x0013700401007387 */ /* 0x0041e80000100a00 */
[----:B0-----:R-:W2:Y:S04]  /*18f20*/  LDL.LU R4, [R1+0xc0] ;  /* 0x0000c00001047983 */ /* 0x001ea80000300800 */
[----:B------:R-:W2:Y:S04]  /*18f30*/  LDL.LU R5, [R1+0xc4] ;  /* 0x0000c40001057983 */ /* 0x000ea80000300800 */
[----:B------:R-:W2:Y:S04]  /*18f40*/  LDL.LU R6, [R1+0xc8] ;  /* 0x0000c80001067983 */ /* 0x000ea80000300800 */
[----:B------:R-:W2:Y:S04]  /*18f50*/  LDL.LU R7, [R1+0xcc] ;  /* 0x0000cc0001077983 */ /* 0x000ea80000300800 */
[----:B------:R-:W-:Y:S04]  /*18f60*/  STL.64 [R1+0x140], R8 ;  /* 0x0001400801007387 */ /* 0x000fe80000100a00 */
[----:B------:R0:W-:Y:S04]  /*18f70*/  STL [R1+0x14c], R11 ;  /* 0x00014c0b01007387 */ /* 0x0001e80000100800 */
[----:B0-----:R-:W3:Y:S04]  /*18f80*/  LDL.LU.64 R10, [R1+0x1390] ;  /* 0x00139000010a7983 */ /* 0x001ee80000300a00 */
[----:B------:R-:W4:Y:S01]  /*18f90*/  LDL.LU.64 R8, [R1+0x1388] ;  /* 0x0013880001087983 */ /* 0x000f220000300a00 */
[----:B---3--:R-:W-:-:S15]  /*18fa0*/  HMMA.16816.F32 R20, R16, R10, R20 ;  /* 0x0000000a1014723c */ /* 0x008fde0000001814 */
[----:B------:R-:W-:-:S08]  /*18fb0*/  NOP ;  /* 0x0000000000007918 */ /* 0x000fd00000000000 */
[----:B------:R-:W-:Y:S04]  /*18fc0*/  STL.64 [R1+0x100], R20 ;  /* 0x0001001401007387 */ /* 0x000fe80000100a00 */
[----:B------:R0:W-:Y:S04]  /*18fd0*/  STL.64 [R1+0x108], R22 ;  /* 0x0001081601007387 */ /* 0x0001e80000100a00 */
[----:B0-----:R-:W3:Y:S02]  /*18fe0*/  LDL.LU.64 R22, [R1+0x1380] ;  /* 0x0013800001167983 */ /* 0x001ee40000300a00 */
[----:B---3--:R-:W-:Y:S02]  /*18ff0*/  HMMA.16816.F32 R24, R16, R22, R24 ;  /* 0x000000161018723c */ /* 0x008fe40000001818 */
[----:B------:R-:W2:Y:S04]  /*19000*/  LDL.LU.64 R16, [R1] ;  /* 0x0000000001107983 */ /* 0x000ea80000300a00 */
[----:B------:R-:W2:-:S15]  /*19010*/  LDL.LU.64 R18, [R1+0x8] ;  /* 0x0000080001127983 */ /* 0x000e9e0000300a00 */
[----:B------:R-:W-:-:S02]  /*19020*/  NOP ;  /* 0x0000000000007918 */ /* 0x000fc40000000000 */
[----:B------:R4:W-:Y:S02]  /*19030*/  STL.64 [R1+0x12a0], R26 ;  /* 0x0012a01a01007387 */ /* 0x0009e40000100a00 */
[----:B----4-:R-:W-:Y:S02]  /*19040*/  IMAD.MOV.U32 R26, RZ, RZ, R9 ;  /* 0x000000ffff1a7224 */ /* 0x010fe400078e0009 */
[----:B------:R-:W-:Y:S01]  /*19050*/  IMAD.MOV.U32 R27, RZ, RZ, R8 ;  /* 0x000000ffff1b7224 */ /* 0x000fe200078e0008 */
[----:B------:R-:W-:Y:S06]  /*19060*/  STL.64 [R1+0x1298], R24 ;  /* 0x0012981801007387 */ /* 0x000fec0000100a00 */
[----:B--2---:R-:W-:-:S15]  /*19070*/  HMMA.16816.F32 R4, R16, R26, R4 ;  /* 0x0000001a1004723c */ /* 0x004fde0000001804 */
[----:B------:R-:W-:-:S08]  /*19080*/  NOP ;  /* 0x0000000000007918 */ /* 0x000fd00000000000 */
[----:B------:R-:W-:Y:S04]  /*19090*/  STL.64 [R1+0xd0], R4 ;  /* 0x0000d00401007387 */ /* 0x000fe80000100a00 */
[----:B------:R0:W-:Y:S04]  /*190a0*/  STL.64 [R1+0xd8], R6 ;  /* 0x0000d80601007387 */ /* 0x0001e80000100a00 */
[----:B0-----:R-:W2:Y:S04]  /*190b0*/  LDL.LU.64 R6, [R1+0x1378] ;  /* 0x0013780001067983 */ /* 0x001ea80000300a00 */
[----:B------:R-:W2:Y:S01]  /*190c0*/  LDL.LU.64 R4, [R1+0x1370] ;  /* 0x0013700001047983 */ /* 0x000ea20000300a00 */
[----:B------:R-:W-:-:S02]  /*190d0*/  IMAD.MOV.U32 R13, RZ, RZ, R16 ;  /* 0x000000ffff0d7224 */ /* 0x000fc400078e0010 */
[----:B------:R-:W-:Y:S02]  /*190e0*/  IMAD.MOV.U32 R12, RZ, RZ, R17 ;  /* 0x000000ffff0c7224 */ /* 0x000fe400078e0011 */
[----:B------:R-:W-:Y:S02]  /*190f0*/  IMAD.MOV.U32 R9, RZ, RZ, R18 ;  /* 0x000000ffff097224 */ /* 0x000fe400078e0012 */
[----:B------:R-:W-:Y:S02]  /*19100*/  IMAD.MOV.U32 R8, RZ, RZ, R19 ;  /* 0x000000ffff087224 */ /* 0x000fe400078e0013 */
[----:B------:R-:W0:Y:S04]  /*19110*/  LDSM.16.MT88.4 R16, [R28+UR4+0x1000] ;  /* 0x001000041c10783b */ /* 0x000e280008004200 */
[----:B------:R-:W-:Y:S04]  /*19120*/  STL [R1+0x1290], R28 ;  /* 0x0012901c01007387 */ /* 0x000fe80000100800 */
[----:B0-----:R0:W-:Y:S04]  /*19130*/  STL.64 [R1+0x1250], R18 ;  /* 0x0012501201007387 */ /* 0x0011e80000100a00 */
[----:B------:R1:W-:Y:S01]  /*19140*/  STL.64 [R1+0x1248], R16 ;  /* 0x0012481001007387 */ /* 0x0003e20000100a00 */
[----:B0-----:R-:W-:-:S02]  /*19150*/  IMAD.MOV.U32 R18, RZ, RZ, R9 ;  /* 0x000000ffff127224 */ /* 0x001fc400078e0009 */
[----:B-1----:R-:W-:Y:S02]  /*19160*/  IMAD.MOV.U32 R16, RZ, RZ, R13 ;  /* 0x000000ffff107224 */ /* 0x002fe400078e000d */
[----:B------:R-:W-:Y:S02]  /*19170*/  IMAD.MOV.U32 R17, RZ, RZ, R12 ;  /* 0x000000ffff117224 */ /* 0x000fe400078e000c */
[----:B------:R-:W-:Y:S01]  /*19180*/  IMAD.MOV.U32 R19, RZ, RZ, R8 ;  /* 0x000000ffff137224 */ /* 0x000fe200078e0008 */
[----:B------:R0:W-:Y:S04]  /*19190*/  STL.64 [R1+0x1328], R14 ;  /* 0x0013280e01007387 */ /* 0x0001e80000100a00 */
[----:B------:R-:W3:Y:S02]  /*191a0*/  LDL.LU R12, [R1+0x150] ;  /* 0x00015000010c7983 */ /* 0x000ee40000300800 */
[----:B--2---:R-:W-:-:S15]  /*191b0*/  HMMA.16816.F32 R4, R16, R14, R4 ;  /* 0x0000000e1004723c */ /* 0x004fde0000001804 */
[----:B------:R-:W-:-:S08]  /*191c0*/  NOP ;  /* 0x0000000000007918 */ /* 0x000fd00000000000 */
[----:B------:R-:W-:Y:S04]  /*191d0*/  STL.64 [R1+0xf0], R4 ;  /* 0x0000f00401007387 */ /* 0x000fe80000100a00 */
[----:B------:R-:W-:Y:S04]  /*191e0*/  STL.64 [R1+0xf8], R6 ;  /* 0x0000f80601007387 */ /* 0x000fe80000100a00 */
[----:B------:R-:W1:Y:S04]  /*191f0*/  LDSM.16.MT88.4 R4, [R0+UR4+0x1800] ;  /* 0x001800040004783b */ /* 0x000e680008004200 */
[----:B------:R-:W3:Y:S04]  /*19200*/  LDL.LU R13, [R1+0x154] ;  /* 0x00015400010d7983 */ /* 0x000ee80000300800 */
[----:B0-----:R-:W3:Y:S04]  /*19210*/  LDL.LU R14, [R1+0x158] ;  /* 0x00015800010e7983 */ /* 0x001ee80000300800 */
[----:B------:R-:W3:Y:S04]  /*19220*/  LDL.LU R15, [R1+0x15c] ;  /* 0x00015c00010f7983 */ /* 0x000ee80000300800 */
[----:B-1----:R-:W-:Y:S04]  /*19230*/  STL.64 [R1+0x20], R4 ;  /* 0x0000200401007387 */ /* 0x002fe80000100a00 */
[----:B------:R0:W-:Y:S04]  /*19240*/  STL.64 [R1+0x28], R6 ;  /* 0x0000280601007387 */ /* 0x0001e80000100a00 */
[----:B0-----:R-:W2:Y:S04]  /*19250*/  LDL.LU.64 R6, [R1+0x1368] ;  /* 0x0013680001067983 */ /* 0x001ea80000300a00 */
[----:B------:R-:W2:Y:S04]  /*19260*/  LDL.LU.64 R4, [R1+0x1360] ;  /* 0x0013600001047983 */ /* 0x000ea80000300a00 */
[----:B------:R-:W-:Y:S01]  /*19270*/  STL [R1+0x11c8], R0 ;  /* 0x0011c80001007387 */ /* 0x000fe20000100800 */
[----:B--2---:R-:W-:-:S15]  /*19280*/  HMMA.16816.F32 R4, R16, R10, R4 ;  /* 0x0000000a1004723c */ /* 0x004fde0000001804 */
[----:B------:R-:W-:-:S08]  /*19290*/  NOP ;  /* 0x0000000000007918 */ /* 0x000fd00000000000 */
[----:B------:R-:W-:Y:S04]  /*192a0*/  STL.64 [R1+0xe0], R4 ;  /* 0x0000e00401007387 */ /* 0x000fe80000100a00 */
[----:B------:R0:W-:Y:S04]  /*192b0*/  STL.64 [R1+0xe8], R6 ;  /* 0x0000e80601007387 */ /* 0x0001e80000100a00 */
[----:B0-----:R-:W2:Y:S04]  /*192c0*/  LDL.LU.64 R6, [R1+0x1358] ;  /* 0x0013580001067983 */ /* 0x001ea80000300a00 */
[----:B------:R-:W2:Y:S04]  /*192d0*/  LDL.LU.64 R4, [R1+0x1350] ;  /* 0x0013500001047983 */ /* 0x000ea80000300a00 */
[----:B------:R0:W-:Y:S04]  /*192e0*/  STL.64 [R1+0x1320], R10 ;  /* 0x0013200a01007387 */ /* 0x0001e80000100a00 */
[----:B------:R-:W4:Y:S04]  /*192f0*/  LDL.LU R8, [R1+0x180] ;  /* 0x0001800001087983 */ /* 0x000f280000300800 */
[----:B------:R-:W4:Y:S04]  /*19300*/  LDL.LU R9, [R1+0x184] ;  /* 0x0001840001097983 */ /* 0x000f280000300800 */
[----:B0-----:R-:W4:Y:S04]  /*19310*/  LDL.LU R10, [R1+0x188] ;  /* 0x00018800010a7983 */ /* 0x001f280000300800 */
[----:B------:R-:W4:Y:S01]  /*19320*/  LDL.LU R11, [R1+0x18c] ;  /* 0x00018c00010b7983 */ /* 0x000f220000300800 */
[----:B--2---:R-:W-:Y:S03]  /*19330*/  HMMA.16816.F32 R16, R16, R22, R4 ;  /* 0x000000161010723c */ /* 0x004fe60000001804 */
[----:B------:R-:W2:Y:S04]  /*19340*/  LDL.LU.64 R6, [R1+0x1348] ;  /* 0x0013480001067983 */ /* 0x000ea80000300a00 */
[----:B------:R-:W3:Y:S04]  /*19350*/  LDL.LU.64 R4, [R1+0x1340] ;  /* 0x0013400001047983 */ /* 0x000ee80000300a00 */
[----:B------:R0:W-:Y:S04]  /*19360*/  STL.64 [R1+0x1310], R22 ;  /* 0x0013101601007387 */ /* 0x0001e80000100a00 */
[----:B------:R-:W4:Y:S04]  /*19370*/  LDL.LU R20, [R1+0x1d0] ;  /* 0x0001d00001147983 */ /* 0x000f280000300800 */
[----:B------:R-:W4:Y:S04]  /*19380*/  LDL.LU R21, [R1+0x1d4] ;  /* 0x0001d40001157983 */ /* 0x000f280000300800 */
[----:B0-----:R-:W4:Y:S04]  /*19390*/  LDL.LU R22, [R1+0x1d8] ;  /* 0x0001d80001167983 */ /* 0x001f280000300800 */
[----:B------:R-:W4:Y:S04]  /*193a0*/  LDL.LU R23, [R1+0x1dc] ;  /* 0x0001dc0001177983 */ /* 0x000f280000300800 */
[----:B------:R-:W-:Y:S04]  /*193b0*/  STL.64 [R1+0x1260], R18 ;  /* 0x0012601201007387 */ /* 0x000fe80000100a00 */
[----:B------:R0:W-:Y:S02]  /*193c0*/  STL.64 [R1+0x1258], R16 ;  /* 0x0012581001007387 */ /* 0x0001e40000100a00 */
[----:B0-----:R-:W-:-:S02]  /*193d0*/  IMAD.MOV.U32 R17, RZ, RZ, R29 ;  /* 0x000000ffff117224 */ /* 0x001fc400078e001d */
[----:B--2---:R-:W-:Y:S02]  /*193e0*/  IMAD.MOV.U32 R16, RZ, RZ, R6 ;  /* 0x000000ffff107224 */ /* 0x004fe400078e0006 */
[----:B------:R-:W3:Y:S04]  /*193f0*/  LDL.LU R6, [R1+0x1338] ;  /* 0x0013380001067983 */ /* 0x000ee80000300800 */
[----:B------:R-:W2:Y:S04]  /*19400*/  LDL.LU R29, [R1+0x1334] ;  /* 0x00133400011d7983 */ /* 0x000ea80000300800 */
[----:B------:R0:W-:Y:S02]  /*19410*/  STL.64 [R1+0x12f0], R16 ;  /* 0x0012f01001007387 */ /* 0x0001e40000100a00 */
[----:B0-----:R-:W-:-:S02]  /*19420*/  IMAD.MOV.U32 R16, RZ, RZ, R7 ;  /* 0x000000ffff107224 */ /* 0x001fc400078e0007 */
[----:B------:R-:W3:Y:S04]  /*19430*/  LDL.LU R7, [R1+0x1330] ;  /* 0x0013300001077983 */ /* 0x000ee80000300800 */
[----:B------:R-:W4:Y:S01]  /*19440*/  LDL R17, [R1+0x64] ;  /* 0x0000640001117983 */ /* 0x000f220000100800 */
[----:B---3--:R-:W-:Y:S03]  /*19450*/  HMMA.16816.F32 R24, R4, R26, R12 ;  /* 0x0000001a0418723c */ /* 0x008fe6000000180c */
[----:B----4-:R0:W-:Y:S04]  /*19460*/  STL.64 [R1+0x1308], R16 ;  /* 0x0013081001007387 */ /* 0x0101e80000100a00 */
[----:B0-----:R-:W3:Y:S04]  /*19470*/  LDL.LU R16, [R1+0x1c0] ;  /* 0x0001c00001107983 */ /* 0x001ee80000300800 */
[----:B------:R-:W3:Y:S04]  /*19480*/  LDL.LU R17, [R1+0x1c4] ;  /* 0x0001c40001117983 */ /* 0x000ee80000300800 */
[----:B------:R-:W3:Y:S04]  /*19490*/  LDL.LU R18, [R1+0x1c8] ;  /* 0x0001c80001127983 */ /* 0x000ee80000300800 */
[----:B------:R-:W4:Y:S04]  /*194a0*/  LDL.LU.64 R14, [R1+0x1328] ;  /* 0x00132800010e7983 */ /* 0x000f280000300a00 */
[----:B------:R0:W-:Y:S04]  /*194b0*/  STL.64 [R1+0x80], R24 ;  /* 0x0000801801007387 */ /* 0x0001e80000100a00 */
[----:B------:R-:W-:Y:S04]  /*194c0*/  STL [R1+0x88], R26 ;  /* 0x0000881a01007387 */ /* 0x000fe80000100800 */
[----:B0-----:R-:W3:Y:S01]  /*194d0*/  LDL.LU.64 R24, [R1+0x90] ;  /* 0x0000900001187983 */ /* 0x001ee20000300a00 */
[----:B--2---:R-:W-:-:S02]  /*194e0*/  IMAD.MOV.U32 R19, RZ, RZ, R29 ;  /* 0x000000ffff137224 */ /* 0x004fc400078e001d */
[----:B------:R-:W-:Y:S01]  /*194f0*/  IMAD.MOV.U32 R29, RZ, RZ, R27 ;  /* 0x000000ffff1d7224 */ /* 0x000fe200078e001b */
[----:B----4-:R-:W-:Y:S01]  /*19500*/  HMMA.16816.F32 R8, R4, R14, R8 ;  /* 0x0000000e0408723c */ /* 0x010fe20000001808 */
[----:B---3--:R0:W-:-:S15]  /*19510*/  STL.64 [R1+0x12e8], R24 ;  /* 0x0012e81801007387 */ /* 0x0081de0000100a00 */
[----:B------:R-:W-:-:S08]  /*19520*/  NOP ;  /* 0x0000000000007918 */ /* 0x000fd00000000000 */
[----:B------:R-:W-:Y:S02]  /*19530*/  IMAD.MOV.U32 R12, RZ, RZ, R10 ;  /* 0x000000ffff0c7224 */ /* 0x000fe400078e000a */
[----:B------:R-:W-:Y:S01]  /*19540*/  IMAD.MOV.U32 R13, RZ, RZ, R11 ;  /* 0x000000ffff0d7224 */ /* 0x000fe200078e000b */
[----:B0-----:R-:W2:Y:S04]  /*19550*/  LDL.LU.64 R24, [R1+0xb0] ;  /* 0x0000b00001187983 */ /* 0x001ea80000300a00 */
[----:B------:R-:W-:Y:S04]  /*19560*/  STL [R1+0x12b8], R29 ;  /* 0x0012b81d01007387 */ /* 0x000fe80000100800 */
[----:B------:R-:W-:Y:S04]  /*19570*/  STL [R1+0x70], R8 ;  /* 0x0000700801007387 */ /* 0x000fe80000100800 */
[----:B------:R-:W3:Y:S01]  /*19580*/  LDL.LU.64 R10, [R1+0x1320] ;  /* 0x00132000010a7983 */ /* 0x000ee20000300a00 */
[----:B------:R-:W-:-:S02]  /*19590*/  IMAD.MOV.U32 R28, RZ, RZ, R9 ;  /* 0x000000ffff1c7224 */ /* 0x000fc400078e0009 */
[----:B------:R-:W-:-:S03]  /*195a0*/  IMAD.MOV.U32 R15, RZ, RZ, R3 ;  /* 0x000000ffff0f7224 */ /* 0x000fc600078e0003 */
[----:B------:R-:W-:Y:S04]  /*195b0*/  STL [R1+0x12cc], R28 ;  /* 0x0012cc1c01007387 */ /* 0x000fe80000100800 */
[----:B------:R0:W-:Y:S04]  /*195c0*/  STL.64 [R1+0x12b0], R12 ;  /* 0x0012b00c01007387 */ /* 0x0001e80000100a00 */
[----:B0-----:R-:W4:Y:S04]  /*195d0*/  LDL.LU R12, [R1+0x170] ;  /* 0x00017000010c7983 */ /* 0x001f280000300800 */
[----:B------:R-:W4:Y:S04]  /*195e0*/  LDL.LU R13, [R1+0x174] ;  /* 0x00017400010d7983 */ /* 0x000f280000300800 */
[----:B------:R-:W4:Y:S04]  /*195f0*/  LDL.LU R14, [R1+0x178] ;  /* 0x00017800010e7983 */ /* 0x000f280000300800 */
[----:B------:R-:W4:Y:S01]  /*19600*/  LDL.LU R3, [R1+0x1318] ;  /* 0x0013180001037983 */ /* 0x000f220000300800 */
[----:B---3--:R-:W-:-:S15]  /*19610*/  HMMA.16816.F32 R20, R4, R10, R20 ;  /* 0x0000000a0414723c */ /* 0x008fde0000001814 */
[----:B------:R-:W-:-:S08]  /*19620*/  NOP ;  /* 0x0000000000007918 */ /* 0x000fd00000000000 */
[----:B------:R-:W-:Y:S04]  /*19630*/  STL [R1+0x54], R21 ;  /* 0x0000541501007387 */ /* 0x000fe80000100800 */
[----:B------:R0:W-:Y:S01]  /*19640*/  STL [R1+0x58], R22 ;  /* 0x0000581601007387 */ /* 0x0001e20000100800 */
[----:B------:R-:W-:-:S03]  /*19650*/  IMAD.MOV.U32 R29, RZ, RZ, R23 ;  /* 0x000000ffff1d7224 */ /* 0x000fc600078e0017 */
[----:B0-----:R-:W3:Y:S04]  /*19660*/  LDL.LU.64 R22, [R1+0x1310] ;  /* 0x0013100001167983 */ /* 0x001ee80000300a00 */
[----:B------:R-:W-:Y:S01]  /*19670*/  STL [R1+0x12e0], R29 ;  /* 0x0012e01d01007387 */ /* 0x000fe20000100800 */
[----:B------:R-:W-:Y:S01]  /*19680*/  IMAD.MOV.U32 R11, RZ, RZ, R20 ;  /* 0x000000ffff0b7224 */ /* 0x000fe200078e0014 */
[----:B---3--:R-:W-:Y:S02]  /*19690*/  HMMA.16816.F32 R4, R4, R22, R16 ;  /* 0x000000160404723c */ /* 0x008fe40000001810 */
[----:B------:R-:W3:Y:S04]  /*196a0*/  LDL.LU.64 R16, [R1+0x1308] ;  /* 0x0013080001107983 */ /* 0x000ee80000300a00 */
[----:B------:R-:W2:Y:S04]  /*196b0*/  LDL.LU.64 R22, [R1+0x1300] ;  /* 0x0013000001167983 */ /* 0x000ea80000300a00 */
[----:B------:R-:W2:-:S14]  /*196c0*/  LDL.LU.64 R20, [R1+0x12f8] ;  /* 0x0012f80001147983 */ /* 0x000e9c0000300a00 */
[----:B------:R-:W-:Y:S02]  /*196d0*/  IMAD.MOV.U32 R28, RZ, RZ, R4 ;  /* 0x000000ffff1c7224 */ /* 0x000fe400078e0004 */
[----:B------:R-:W-:Y:S02]  /*196e0*/  IMAD.MOV.U32 R10, RZ, RZ, R7 ;  /* 0x000000ffff0a7224 */ /* 0x000fe400078e0007 */
[----:B------:R-:W-:Y:S02]  /*196f0*/  IMAD.MOV.U32 R8, RZ, RZ, R5 ;  /* 0x000000ffff087224 */ /* 0x000fe400078e0005 */
[----:B------:R-:W-:Y:S01]  /*19700*/  IMAD.MOV.U32 R9, RZ, RZ, R6 ;  /* 0x000000ffff097224 */ /* 0x000fe200078e0006 */
[----:B------:R-:W2:Y:S04]  /*19710*/  LDL.LU R4, [R1+0x1a0] ;  /* 0x0001a00001047983 */ /* 0x000ea80000300800 */
[----:B------:R-:W2:Y:S04]  /*19720*/  LDL.LU R5, [R1+0x1a4] ;  /* 0x0001a40001057983 */ /* 0x000ea80000300800 */
[----:B------:R-:W2:Y:S04]  /*19730*/  LDL.LU R6, [R1+0x1a8] ;  /* 0x0001a80001067983 */ /* 0x000ea80000300800 */
[----:B------:R-:W2:Y:S04]  /*19740*/  LDL.LU R7, [R1+0x1ac] ;  /* 0x0001ac0001077983 */ /* 0x000ea80000300800 */
[----:B------:R-:W-:Y:S04]  /*19750*/  STL.64 [R1+0x12d8], R10 ;  /* 0x0012d80a01007387 */ /* 0x000fe80000100a00 */
[----:B------:R0:W-:Y:S04]  /*19760*/  STL.64 [R1+0x12d0], R8 ;  /* 0x0012d00801007387 */ /* 0x0001e80000100a00 */
[----:B0-----:R-:W3:Y:S04]  /*19770*/  LDL.LU R8, [R1+0x1b0] ;  /* 0x0001b00001087983 */ /* 0x001ee80000300800 */
[----:B------:R-:W3:Y:S04]  /*19780*/  LDL.LU R9, [R1+0x1b4] ;  /* 0x0001b40001097983 */ /* 0x000ee80000300800 */
[----:B------:R-:W3:Y:S04]  /*19790*/  LDL.LU R10, [R1+0x1b8] ;  /* 0x0001b800010a7983 */ /* 0x000ee80000300800 */
[----:B------:R-:W3:Y:S01]  /*197a0*/  LDL.LU R11, [R1+0x1bc] ;  /* 0x0001bc00010b7983 */ /* 0x000ee20000300800 */
[C---:B--2---:R-:W-:Y:S06]  /*197b0*/  HMMA.16816.F32 R4, R20.reuse, R24, R4 ;  /* 0x000000181404723c */ /* 0x044fec0000001804 */
[----:B---3--:R-:W-:-:S15]  /*197c0*/  HMMA.16816.F32 R16, R20, R16, R8 ;  /* 0x000000101410723c */ /* 0x008fde0000001808 */
[----:B------:R-:W-:-:S09]  /*197d0*/  NOP ;  /* 0x0000000000007918 */ /* 0x000fd20000000000 */
[----:B------:R-:W-:Y:S02]  /*197e0*/  IMAD.MOV.U32 R29, RZ, RZ, R16 ;  /* 0x000000ffff1d7224 */ /* 0x000fe400078e0010 */
[----:B------:R-:W-:Y:S02]  /*197f0*/  IMAD.MOV.U32 R11, RZ, RZ, R17 ;  /* 0x000000ffff0b7224 */ /* 0x000fe400078e0011 */
[----:B------:R-:W-:Y:S02]  /*19800*/  IMAD.MOV.U32 R10, RZ, RZ, R18 ;  /* 0x000000ffff0a7224 */ /* 0x000fe400078e0012 */
[----:B------:R-:W-:Y:S01]  /*19810*/  IMAD.MOV.U32 R9, RZ, RZ, R19 ;  /* 0x000000ffff097224 */ /* 0x000fe200078e0013 */
[----:B------:R-:W2:Y:S01]  /*19820*/  LDL.LU.64 R16, [R1+0x12f0] ;  /* 0x0012f00001107983 */ /* 0x000ea20000300a00 */
[----:B------:R-:W-:Y:S02]  /*19830*/  IMAD.MOV.U32 R19, RZ, RZ, R24 ;  /* 0x000000ffff137224 */ /* 0x000fe400078e0018 */
[----:B------:R-:W-:-:S02]  /*19840*/  IMAD.MOV.U32 R18, RZ, RZ, R25 ;  /* 0x000000ffff127224 */ /* 0x000fc400078e0019 */
[----:B------:R-:W3:Y:S04]  /*19850*/  LDL.LU.64 R24, [R1+0x12e8] ;  /* 0x0012e80001187983 */ /* 0x000ee80000300a00 */
[----:B------:R-:W-:Y:S04]  /*19860*/  STL.64 [R1+0x11d8], R6 ;  /* 0x0011d80601007387 */ /* 0x000fe80000100a00 */
[----:B------:R0:W-:Y:S04]  /*19870*/  STL.64 [R1+0x11d0], R4 ;  /* 0x0011d00401007387 */ /* 0x0001e80000100a00 */
[----:B0-----:R-:W2:Y:S04]  /*19880*/  LDL.LU R4, [R1+0x190] ;  /* 0x0001900001047983 */ /* 0x001ea80000300800 */
[----:B------:R-:W2:Y:S04]  /*19890*/  LDL.LU R5, [R1+0x194] ;  /* 0x0001940001057983 */ /* 0x000ea80000300800 */
[----:B------:R-:W2:Y:S01]  /*198a0*/  LDL.LU R6, [R1+0x198] ;  /* 0x0001980001067983 */ /* 0x000ea20000300800 */
[----:B----4-:R-:W-:-:S02]  /*198b0*/  IMAD.MOV.U32 R7, RZ, RZ, R3 ;  /* 0x000000ffff077224 */ /* 0x010fc400078e0003 */
[----:B------:R-:W-:-:S05]  /*198c0*/  IMAD.MOV.U32 R26, RZ, RZ, R2 ;  /* 0x000000ffff1a7224 */ /* 0x000fca00078e0002 */
[----:B--2---:R-:W-:Y:S06]  /*198d0*/  HMMA.16816.F32 R4, R20, R16, R4 ;  /* 0x000000101404723c */ /* 0x004fec0000001804 */
[----:B------:R-:W-:Y:S01]  /*198e0*/  STL.64 [R1+0x12a8], R16 ;  /* 0x0012a81001007387 */ /* 0x000fe20000100a00 */
[----:B---3--:R-:W-:Y:S02]  /*198f0*/  IMAD.MOV.U32 R8, RZ, RZ, R24 ;  /* 0x000000ffff087224 */ /* 0x008fe400078e0018 */
[----:B------:R-:W-:-:S14]  /*19900*/  IMAD.MOV.U32 R0, RZ, RZ, R25 ;  /* 0x000000ffff007224 */ /* 0x000fdc00078e0019 */
[----:B------:R-:W-:Y:S04]  /*19910*/  STL.64 [R1+0x120], R4 ;  /* 0x0001200401007387 */ /* 0x000fe80000100a00 */
[----:B------:R0:W-:Y:S02]  /*19920*/  STL.64 [R1+0x128], R6 ;  /* 0x0001280601007387 */ /* 0x0001e40000100a00 */
[----:B0-----:R-:W-:Y:S02]  /*19930*/  HMMA.16816.F32 R4, R20, R24, R12 ;  /* 0x000000181404723c */ /* 0x001fe4000000180c */
[----:B------:R-:W2:Y:S04]  /*19940*/  LDL.LU R12, [R1+0x160] ;  /* 0x00016000010c7983 */ /* 0x000ea80000300800 */
[----:B------:R-:W2:Y:S04]  /*19950*/  LDL.LU R13, [R1+0x164] ;  /* 0x00016400010d7983 */ /* 0x000ea80000300800 */
[----:B------:R-:W2:Y:S04]  /*19960*/  LDL.LU R14, [R1+0x168] ;  /* 0x00016800010e7983 */ /* 0x000ea80000300800 */
[----:B------:R-:W2:Y:S04]  /*19970*/  LDL.LU R15, [R1+0x16c] ;  /* 0x00016c00010f7983 */ /* 0x000ea80000300800 */
[----:B------:R-:W2:Y:S04]  /*19980*/  LDL.LU.64 R16, [R1+0x60] ;  /* 0x0000600001107983 */ /* 0x000ea80000300a00 */
[----:B------:R-:W3:Y:S04]  /*19990*/  LDL.LU R24, [R1+0x140] ;  /* 0x0001400001187983 */ /* 0x000ee80000300800 */
[----:B------:R-:W3:Y:S04]  /*199a0*/  LDL.LU R25, [R1+0x144] ;  /* 0x0001440001197983 */ /* 0x000ee80000300800 */
[----:B------:R-:W4:Y:S04]  /*199b0*/  LDL.LU R2, [R1+0x12e4] ;  /* 0x0012e40001027983 */ /* 0x000f280000300800 */
[----:B------:R-:W3:Y:S01]  /*199c0*/  LDL.LU R27, [R1+0x14c] ;  /* 0x00014c00011b7983 */ /* 0x000ee20000300800 */
[----:B------:R-:W-:-:S02]  /*199d0*/  IMAD.MOV.U32 R20, RZ, RZ, R6 ;  /* 0x000000ffff147224 */ /* 0x000fc400078e0006 */
[----:B------:R-:W-:Y:S02]  /*199e0*/  IMAD.MOV.U32 R3, RZ, RZ, R7 ;  /* 0x000000ffff037224 */ /* 0x000fe400078e0007 */
[----:B------:R-:W-:Y:S02]  /*199f0*/  IMAD.MOV.U32 R22, RZ, RZ, R4 ;  /* 0x000000ffff167224 */ /* 0x000fe400078e0004 */
[----:B------:R-:W-:Y:S02]  /*19a00*/  IMAD.MOV.U32 R21, RZ, RZ, R5 ;  /* 0x000000ffff157224 */ /* 0x000fe400078e0005 */
[----:B------:R-:W-:Y:S02]  /*19a10*/  IMAD.MOV.U32 R6, RZ, RZ, R10 ;  /* 0x000000ffff067224 */ /* 0x000fe400078e000a */
[----:B------:R-:W-:Y:S02]  /*19a20*/  IMAD.MOV.U32 R7, RZ, RZ, R9 ;  /* 0x000000ffff077224 */ /* 0x000fe400078e0009 */
[----:B------:R-:W-:-:S02]  /*19a30*/  IMAD.MOV.U32 R4, RZ, RZ, R29 ;  /* 0x000000ffff047224 */ /* 0x000fc400078e001d */
[----:B------:R-:W-:Y:S01]  /*19a40*/  IMAD.MOV.U32 R5, RZ, RZ, R11 ;  /* 0x000000ffff057224 */ /* 0x000fe200078e000b */
[----:B------:R-:W2:Y:S04]  /*19a50*/  LDL.LU R29, [R1+0x12e0] ;  /* 0x0012e000011d7983 */ /* 0x000ea80000300800 */
[----:B------:R-:W-:Y:S04]  /*19a60*/  STL.64 [R1+0x11e8], R6 ;  /* 0x0011e80601007387 */ /* 0x000fe80000100a00 */
[----:B------:R0:W-:Y:S02]  /*19a70*/  STL.64 [R1+0x11e0], R4 ;  /* 0x0011e00401007387 */ /* 0x0001e40000100a00 */
[----:B0-----:R-:W-:-:S02]  /*19a80*/  IMAD.MOV.U32 R4, RZ, RZ, R8 ;  /* 0x000000ffff047224 */ /* 0x001fc400078e0008 */
[----:B------:R-:W-:Y:S01]  /*19a90*/  IMAD.MOV.U32 R5, RZ, RZ, R0 ;  /* 0x000000ffff057224 */ /* 0x000fe200078e0000 */
[----:B----4-:R-:W0:Y:S02]  /*19aa0*/  LDSM.16.MT88.4 R8, [R2+UR4+0x1800] ;  /* 0x001800040208783b */ /* 0x010e240008004200 */
[----:B0-----:R-:W-:Y:S02]  /*19ab0*/  IMAD.MOV.U32 R0, RZ, RZ, R10 ;  /* 0x000000ffff007224 */ /* 0x001fe400078e000a */
[----:B------:R0:W-:Y:S01]  /*19ac0*/  STL.64 [R1+0x10], R8 ;  /* 0x0000100801007387 */ /* 0x0001e20000100a00 */
[----:B------:R-:W-:-:S03]  /*19ad0*/  IMAD.MOV.U32 R23, RZ, RZ, R11 ;  /* 0x000000ffff177224 */ /* 0x000fc600078e000b */
[----:B------:R-:W4:Y:S04]  /*19ae0*/  LDL.LU.64 R10, [R1+0x12d8] ;  /* 0x0012d800010a7983 */ /* 0x000f280000300a00 */
[----:B0-----:R-:W3:Y:S04]  /*19af0*/  LDL.LU.64 R8, [R1+0x12d0] ;  /* 0x0012d00001087983 */ /* 0x001ee80000300a00 */
[----:B------:R-:W-:Y:S04]  /*19b00*/  STL.64 [R1+0x11f8], R22 ;  /* 0x0011f81601007387 */ /* 0x000fe80000100a00 */
[----:B------:R0:W-:Y:S02]  /*19b10*/  STL.64 [R1+0x11f0], R20 ;  /* 0x0011f01401007387 */ /* 0x0001e40000100a00 */
[----:B0-----:R-:W-:-:S02]  /*19b20*/  IMAD.MOV.U32 R20, RZ, RZ, R28 ;  /* 0x000000ffff147224 */ /* 0x001fc400078e001c */
[----:B------:R-:W2:Y:S01]  /*19b30*/  LDL.LU R28, [R1+0x12cc] ;  /* 0x0012cc00011c7983 */ /* 0x000ea20000300800 */
[----:B----4-:R-:W-:Y:S02]  /*19b40*/  IMAD.MOV.U32 R23, RZ, RZ, R10 ;  /* 0x000000ffff177224 */ /* 0x010fe400078e000a */
[----:B---3--:R-:W-:Y:S02]  /*19b50*/  IMAD.MOV.U32 R22, RZ, RZ, R9 ;  /* 0x000000ffff167224 */ /* 0x008fe400078e0009 */
[----:B------:R-:W-:Y:S02]  /*19b60*/  IMAD.MOV.U32 R21, RZ, RZ, R8 ;  /* 0x000000ffff157224 */ /* 0x000fe400078e0008 */
[----:B------:R-:W3:Y:S04]  /*19b70*/  LDL.LU R8, [R1+0x12c8] ;  /* 0x0012c80001087983 */ /* 0x000ee80000300800 */
[----:B------:R-:W3:Y:S04]  /*19b80*/  LDL.LU R9, [R1+0x12c4] ;  /* 0x0012c40001097983 */ /* 0x000ee80000300800 */
[----:B------:R-:W3:Y:S04]  /*19b90*/  LDL.LU R10, [R1+0x12c0] ;  /* 0x0012c000010a7983 */ /* 0x000ee80000300800 */
[----:B------:R-:W-:Y:S04]  /*19ba0*/  STL.64 [R1+0x1208], R22 ;  /* 0x0012081601007387 */ /* 0x000fe80000100a00 */
[----:B------:R0:W-:Y:S02]  /*19bb0*/  STL.64 [R1+0x1200], R20 ;  /* 0x0012001401007387 */ /* 0x0001e40000100a00 */
[----:B0-----:R-:W-:-:S02]  /*19bc0*/  IMAD.MOV.U32 R20, RZ, RZ, R11 ;  /* 0x000000ffff147224 */ /* 0x001fc400078e000b */
[----:B------:R-:W3:Y:S04]  /*19bd0*/  LDL.LU R11, [R1+0x12bc] ;  /* 0x0012bc00010b7983 */ /* 0x000ee80000300800 */
[----:B------:R-:W4:Y:S04]  /*19be0*/  LDL.LU R21, [R1+0x54] ;  /* 0x0000540001157983 */ /* 0x000f280000300800 */
[----:B------:R-:W3:Y:S01]  /*19bf0*/  LDL.LU R22, [R1+0x58] ;  /* 0x0000580001167983 */ /* 0x000ee20000300800 */
[----:B--2---:R-:W-:-:S03]  /*19c00*/  IMAD.MOV.U32 R23, RZ, RZ, R29 ;  /* 0x000000ffff177224 */ /* 0x004fc600078e001d */
[----:B------:R-:W2:Y:S04]  /*19c10*/  LDL.LU R29, [R1+0x12b8] ;  /* 0x0012b800011d7983 */ /* 0x000ea80000300800 */
[----:B---3--:R-:W-:Y:S04]  /*19c20*/  STL.64 [R1+0x1218], R22 ;  /* 0x0012181601007387 */ /* 0x008fe80000100a00 */
[----:B----4-:R0:W-:Y:S01]  /*19c30*/  STL.64 [R1+0x1210], R20 ;  /* 0x0012101401007387 */ /* 0x0101e20000100a00 */
[----:B------:R-:W-:Y:S01]  /*19c40*/  HMMA.16816.F32 R12, R8, R16, R12 ;  /* 0x00000010080c723c */ /* 0x000fe2000000180c */
[----:B0-----:R-:W-:-:S02]  /*19c50*/  IMAD.MOV.U32 R20, RZ, RZ, R19 ;  /* 0x000000ffff147224 */ /* 0x001fc400078e0013 */
[----:B------:R-:W-:-:S07]  /*19c60*/  IMAD.MOV.U32 R21, RZ, RZ, R18 ;  /* 0x000000ffff157224 */ /* 0x000fce00078e0012 */
[----:B------:R-:W-:-:S13]  /*19c70*/  HMMA.16816.F32 R24, R8, R20, R24 ;  /* 0x000000140818723c */ /* 0x000fda0000001818 */
[----:B------:R0:W-:Y:S04]  /*19c80*/  STL.64 [R1+0x1a0], R12 ;  /* 0x0001a00c01007387 */ /* 0x0001e80000100a00 */
[----:B------:R1:W-:Y:S04]  /*19c90*/  STL.64 [R1+0x1a8], R14 ;  /* 0x0001a80e01007387 */ /* 0x0003e80000100a00 */
[----:B0-----:R-:W3:Y:S01]  /*19ca0*/  LDL.LU.64 R12, [R1+0x12b0] ;  /* 0x0012b000010c7983 */ /* 0x001ee20000300a00 */
[----:B-1----:R-:W-:Y:S02]  /*19cb0*/  IMAD.MOV.U32 R14, RZ, RZ, R16 ;  /* 0x000000ffff0e7224 */ /* 0x002fe400078e0010 */
[----:B------:R-:W-:-:S02]  /*19cc0*/  IMAD.MOV.U32 R15, RZ, RZ, R17 ;  /* 0x000000ffff0f7224 */ /* 0x000fc400078e0011 */
[----:B------:R-:W4:Y:S04]  /*19cd0*/  LDL.LU.64 R16, [R1+0x12a8] ;  /* 0x0012a80001107983 */ /* 0x000f280000300a00 */
[----:B------:R-:W-:Y:S04]  /*19ce0*/  STL.64 [R1+0x1c0], R24 ;  /* 0x0001c01801007387 */ /* 0x000fe80000100a00 */
[----:B------:R0:W-:Y:S04]  /*19cf0*/  STL.64 [R1+0x1c8], R26 ;  /* 0x0001c81a01007387 */ /* 0x0001e80000100a00 */
[----:B0-----:R-:W2:Y:S04]  /*19d00*/  LDL.LU.64 R26, [R1+0x12a0] ;  /* 0x0012a000011a7983 */ /* 0x001ea80000300a00 */
[----:B------:R-:W2:Y:S04]  /*19d10*/  LDL.LU.64 R24, [R1+0x1298] ;  /* 0x0012980001187983 */ /* 0x000ea80000300a00 */
[----:B------:R0:W-:Y:S04]  /*19d20*/  STL.64 [R1+0x1278], R20 ;  /* 0x0012781401007387 */ /* 0x0001e80000100a00 */
[----:B0-----:R-:W4:Y:S04]  /*19d30*/  LDL.LU R20, [R1+0x100] ;  /* 0x0001000001147983 */ /* 0x001f280000300800 */
[----:B------:R-:W4:Y:S04]  /*19d40*/  LDL.LU R21, [R1+0x104] ;  /* 0x0001040001157983 */ /* 0x000f280000300800 */
[----:B------:R-:W4:Y:S04]  /*19d50*/  LDL.LU R22, [R1+0x108] ;  /* 0x0001080001167983 */ /* 0x000f280000300800 */
[----:B------:R-:W4:Y:S02]  /*19d60*/  LDL.LU R23, [R1+0x10c] ;  /* 0x00010c0001177983 */ /* 0x000f240000300800 */
[C---:B----4-:R-:W-:Y:S06]  /*19d70*/  HMMA.16816.F32 R20, R8.reuse, R16, R20 ;  /* 0x000000100814723c */ /* 0x050fec0000001814 */
[----:B--2---:R-:W-:-:S15]  /*19d80*/  HMMA.16816.F32 R8, R8, R4, R24 ;  /* 0x000000040808723c */ /* 0x004fde0000001818 */
[----:B------:R-:W-:-:S02]  /*19d90*/  NOP ;  /* 0x0000000000007918 */ /* 0x000fc40000000000 */
[----:B------:R0:W-:Y:S04]  /*19da0*/  STL.64 [R1+0x1b0], R20 ;  /* 0x0001b01401007387 */ /* 0x0001e80000100a00 */
[----:B------:R1:W-:Y:S04]  /*19db0*/  STL.64 [R1+0x1b8], R22 ;  /* 0x0001b81601007387 */ /* 0x0003e80000100a00 */
[----:B0-----:R-:W2:Y:S04]  /*19dc0*/  LDL.LU R20, [R1+0xd0] ;  /* 0x0000d00001147983 */ /* 0x001ea80000300800 */
[----:B------:R-:W2:Y:S04]  /*19dd0*/  LDL.LU R21, [R1+0xd4] ;  /* 0x0000d40001157983 */ /* 0x000ea80000300800 */
[----:B-1----:R-:W2:Y:S04]  /*19de0*/  LDL.LU R22, [R1+0xd8] ;  /* 0x0000d80001167983 */ /* 0x002ea80000300800 */
[----:B------:R-:W2:Y:S04]  /*19df0*/  LDL.LU R23, [R1+0xdc] ;  /* 0x0000dc0001177983 */ /* 0x000ea80000300800 */
[----:B------:R0:W-:Y:S04]  /*19e00*/  STL.64 [R1+0x1270], R16 ;  /* 0x0012701001007387 */ /* 0x0001e80000100a00 */
[----:B0-----:R-:W4:Y:S04]  /*19e10*/  LDL.LU R16, [R1+0xf0] ;  /* 0x0000f00001107983 */ /* 0x001f280000300800 */
[----:B------:R-:W4:Y:S04]  /*19e20*/  LDL.LU R17, [R1+0xf4] ;  /* 0x0000f40001117983 */ /* 0x000f280000300800 */
[----:B------:R-:W4:Y:S04]  /*19e30*/  LDL.LU R18, [R1+0xf8] ;  /* 0x0000f80001127983 */ /* 0x000f280000300800 */
[----:B------:R-:W4:Y:S04]  /*19e40*/  LDL.LU R19, [R1+0xfc] ;  /* 0x0000fc0001137983 */ /* 0x000f280000300800 */
[----:B------:R0:W-:Y:S04]  /*19e50*/  STL.64 [R1+0x1268], R4 ;  /* 0x0012680401007387 */ /* 0x0001e80000100a00 */
[----:B0-----:R-:W4:Y:S04]  /*19e60*/  LDL.LU R4, [R1+0xe0] ;  /* 0x0000e00001047983 */ /* 0x001f280000300800 */
[----:B------:R-:W-:Y:S04]  /*19e70*/  STL.64 [R1+0x180], R8 ;  /* 0x0001800801007387 */ /* 0x000fe80000100a00 */
[----:B------:R0:W-:Y:S04]  /*19e80*/  STL.64 [R1+0x188], R10 ;  /* 0x0001880a01007387 */ /* 0x0001e80000100a00 */
[----:B------:R-:W4:Y:S04]  /*19e90*/  LDL.LU R5, [R1+0xe4] ;  /* 0x0000e40001057983 */ /* 0x000f280000300800 */
[----:B------:R-:W4:Y:S04]  /*19ea0*/  LDL.LU R6, [R1+0xe8] ;  /* 0x0000e80001067983 */ /* 0x000f280000300800 */
[----:B------:R-:W4:Y:S04]  /*19eb0*/  LDL.LU R7, [R1+0xec] ;  /* 0x0000ec0001077983 */ /* 0x000f280000300800 */
[----:B0-----:R-:W2:Y:S01]  /*19ec0*/  LDL R11, [R1+0xb64] ;  /* 0x000b6400010b7983 */ /* 0x001ea20000100800 */
[----:B---3--:R-:W-:-:S02]  /*19ed0*/  IMAD.MOV.U32 R10, RZ, RZ, R12 ;  /* 0x000000ffff0a7224 */ /* 0x008fc400078e000c */
[----:B------:R-:W-:Y:S01]  /*19ee0*/  IMAD.MOV.U32 R9, RZ, RZ, R28 ;  /* 0x000000ffff097224 */ /* 0x000fe200078e001c */
[----:B--2---:R-:W-:Y:S04]  /*19ef0*/  STL [R1+0x1220], R11 ;  /* 0x0012200b01007387 */ /* 0x004fe80000100800 */
[----:B------:R-:W2:Y:S04]  /*19f00*/  LDL.LU R8, [R1+0x70] ;  /* 0x0000700001087983 */ /* 0x000ea80000300800 */
[----:B------:R0:W1:Y:S04]  /*19f10*/  LDSM.16.MT88.4 R24, [R11+UR4+0x1800] ;  /* 0x001800040b18783b */ /* 0x0000680008004200 */
[----:B------:R-:W3:Y:S04]  /*19f20*/  LDL.LU R28, [R1+0x1290] ;  /* 0x00129000011c7983 */ /* 0x000ee80000300800 */
[----:B------:R-:W4:Y:S01]  /*19f30*/  LDL.LU R12, [R1+0x128c] ;  /* 0x00128c00010c7983 */ /* 0x000f220000300800 */
[----:B0-----:R-:W-:-:S03]  /*19f40*/  IMAD.MOV.U32 R11, RZ, RZ, R13 ;  /* 0x000000ffff0b7224 */ /* 0x001fc600078e000d */
[----:B------:R-:W4:Y:S04]  /*19f50*/  LDL.LU R13, [R1+0x1288] ;  /* 0x00128800010d7983 */ /* 0x000f280000300800 */
[----:B------:R-:W-:Y:S04]  /*19f60*/  STL.64 [R1+0x1230], R10 ;  /* 0x0012300a01007387 */ /* 0x000fe80000100a00 */
[----:B--2---:R0:W-:Y:S02]  /*19f70*/  STL.64 [R1+0x1228], R8 ;  /* 0x0012280801007387 */ /* 0x0041e40000100a00 */
[----:B0-----:R-:W-:-:S02]  /*19f80*/  IMAD.MOV.U32 R8, RZ, RZ, R14 ;  /* 0x000000ffff087224 */ /* 0x001fc400078e000e */
[----:B------:R-:W-:Y:S01]  /*19f90*/  IMAD.MOV.U32 R9, RZ, RZ, R15 ;  /* 0x000000ffff097224 */ /* 0x000fe200078e000f */
[----:B------:R-:W4:Y:S04]  /*19fa0*/  LDL.LU R14, [R1+0x1284] ;  /* 0x00128400010e7983 */ /* 0x000f280000300800 */
[----:B------:R-:W4:Y:S04]  /*19fb0*/  LDL.LU R15, [R1+0x1280] ;  /* 0x00128000010f7983 */ /* 0x000f280000300800 */
[----:B-1----:R-:W-:Y:S04]  /*19fc0*/  STL.64 [R1+0x1178], R26 ;  /* 0x0011781a01007387 */ /* 0x002fe80000100a00 */
[----:B------:R0:W-:Y:S04]  /*19fd0*/  STL.64 [R1+0x1170], R24 ;  /* 0x0011701801007387 */ /* 0x0001e80000100a00 */
[----:B0-----:R-:W2:Y:S04]  /*19fe0*/  LDL.LU.64 R24, [R1+0x20] ;  /* 0x0000200001187983 */ /* 0x001ea80000300a00 */
[----:B------:R-:W3:Y:S01]  /*19ff0*/  LDL.LU.64 R26, [R1+0x28] ;  /* 0x00002800011a7983 */ /* 0x000ee20000300a00 */
[C---:B----4-:R-:W-:Y:S03]  /*1a000*/  HMMA.16816.F32 R20, R12.reuse, R8, R20 ;  /* 0x000000080c14723c */ /* 0x050fe60000001814 */
[----:B---3--:R-:W-:Y:S04]  /*1a010*/  STL.64 [R1+0x1240], R26 ;  /* 0x0012401a01007387 */ /* 0x008fe80000100a00 */
[----:B--2---:R0:W-:Y:S04]  /*1a020*/  STL.64 [R1+0x1238], R24 ;  /* 0x0012381801007387 */ /* 0x0041e80000100a00 */
[----:B0-----:R-:W2:Y:S04]  /*1a030*/  LDL.LU R24, [R1+0x80] ;  /* 0x0000800001187983 */ /* 0x001ea80000300800 */
[----:B------:R-:W2:Y:S04]  /*1a040*/  LDL.LU R25, [R1+0x84] ;  /* 0x0000840001197983 */ /* 0x000ea80000300800 */
[----:B------:R-:W2:Y:S04]  /*1a050*/  LDL.LU R26, [R1+0x88] ;  /* 0x00008800011a7983 */ /* 0x000ea80000300800 */
[----:B------:R-:W-:Y:S04]  /*1a060*/  STL.64 [R1+0x170], R20 ;  /* 0x0001701401007387 */ /* 0x000fe80000100a00 */
[----:B------:R-:W-:Y:S04]  /*1a070*/  STL.64 [R1+0x178], R22 ;  /* 0x0001781601007387 */ /* 0x000fe80000100a00 */
[----:B------:R-:W0:Y:S04]  /*1a080*/  LDSM.16.MT88.4 R20, [R28+UR4+0x1800] ;  /* 0x001800041c14783b */ /* 0x000e280008004200 */
[----:B0-----:R0:W-:Y:S04]  /*1a090*/  STL.64 [R1], R20 ;  /* 0x0000001401007387 */ /* 0x0011e80000100a00 */
[----:B------:R-:W-:Y:S04]  /*1a0a0*/  STL.64 [R1+0x8], R22 ;  /* 0x0000081601007387 */ /* 0x000fe80000100a00 */
[----:B0-----:R-:W3:Y:S02]  /*1a0b0*/  LDL.LU.64 R20, [R1+0x1278] ;  /* 0x0012780001147983 */ /* 0x001ee40000300a00 */
[----:B---3--:R-:W-:-:S15]  /*1a0c0*/  HMMA.16816.F32 R16, R12, R20, R16 ;  /* 0x000000140c10723c */ /* 0x008fde0000001810 */
[----:B------:R-:W-:-:S08]  /*1a0d0*/  NOP ;  /* 0x0000000000007918 */ /* 0x000fd00000000000 */
[----:B------:R0:W-:Y:S04]  /*1a0e0*/  STL.64 [R1+0x160], R16 ;  /* 0x0001601001007387 */ /* 0x0001e80000100a00 */
[----:B------:R1:W-:Y:S04]  /*1a0f0*/  STL.64 [R1+0x168], R18 ;  /* 0x0001681201007387 */ /* 0x0003e80000100a00 */
[----:B0-----:R-:W1:Y:S02]  /*1a100*/  LDL.LU.64 R16, [R1+0x1270] ;  /* 0x0012700001107983 */ /* 0x001e640000300a00 */
[----:B-1----:R-:W-:Y:S02]  /*1a110*/  HMMA.16816.F32 R16, R12, R16, R4 ;  /* 0x000000100c10723c */ /* 0x002fe40000001804 */
[----:B------:R-:W3:-:S15]  /*1a120*/  LDL.LU.64 R4, [R1+0x1268] ;  /* 0x0012680001047983 */ /* 0x000ede0000300a00 */
[----:B------:R-:W-:-:S06]  /*1a130*/  NOP ;  /* 0x0000000000007918 */ /* 0x000fcc0000000000 */
[----:B------:R-:W-:Y:S04]  /*1a140*/  STL.64 [R1+0x150], R16 ;  /* 0x0001501001007387 */ /* 0x000fe80000100a00 */
[----:B------:R0:W-:Y:S04]  /*1a150*/  STL.64 [R1+0x158], R18 ;  /* 0x0001581201007387 */ /* 0x0001e80000100a00 */
[----:B0-----:R-:W3:Y:S04]  /*1a160*/  LDL.LU.64 R18, [R1+0x1260] ;  /* 0x0012600001127983 */ /* 0x001ee80000300a00 */
[----:B------:R-:W3:Y:S01]  /*1a170*/  LDL.LU.64 R16, [R1+0x1258] ;  /* 0x0012580001107983 */ /* 0x000ee20000300a00 */
[----:B------:R-:W-:Y:S01]  /*1a180*/  IMAD.MOV.U32 R27, RZ, RZ, R29 ;  /* 0x000000ffff1b7224 */ /* 0x000fe200078e001d */
[----:B---3--:R-:W-:Y:S02]  /*1a190*/  HMMA.16816.F32 R12, R12, R4, R16 ;  /* 0x000000040c0c723c */ /* 0x008fe40000001810 */
[----:B------:R-:W2:Y:S04]  /*1a1a0*/  LDL.LU.64 R18, [R1+0x1250] ;  /* 0x0012500001127983 */ /* 0x000ea80000300a00 */
[----:B------:R-:W2:-:S15]  /*1a1b0*/  LDL.LU.64 R16, [R1+0x1248] ;  /* 0x0012480001107983 */ /* 0x000e9e0000300a00 */
[----:B------:R-:W-:-:S02]  /*1a1c0*/  NOP ;  /* 0x0000000000007918 */ /* 0x000fc40000000000 */
[----:B------:R0:W-:Y:S04]  /*1a1d0*/  STL.64 [R1+0x110], R12 ;  /* 0x0001100c01007387 */ /* 0x0001e80000100a00 */
[----:B------:R1:W-:Y:S04]  /*1a1e0*/  STL.64 [R1+0x118], R14 ;  /* 0x0001180e01007387 */ /* 0x0003e80000100a00 */
[----:B0-----:R-:W3:Y:S04]  /*1a1f0*/  LDL.LU.64 R12, [R1+0xa0] ;  /* 0x0000a000010c7983 */ /* 0x001ee80000300a00 */
[----:B-1----:R-:W4:Y:S01]  /*1a200*/  LDL.64 R14, [R1+0xa8] ;  /* 0x0000a800010e7983 */ /* 0x002f220000100a00 */
[----:B--2---:R-:W-:Y:S03]  /*1a210*/  HMMA.16816.F32 R8, R16, R8, R24 ;  /* 0x000000081008723c */ /* 0x004fe60000001818 */
[----:B------:R-:W2:Y:S04]  /*1a220*/  LDL.LU.64 R26, [R1+0x1240] ;  /* 0x00124000011a7983 */ /* 0x000ea80000300a00 */
[----:B------:R-:W2:-:S15]  /*1a230*/  LDL.LU.64 R24, [R1+0x1238] ;  /* 0x0012380001187983 */ /* 0x000e9e0000300a00 */
[----:B------:R-:W-:-:S01]  /*1a240*/  NOP ;  /* 0x0000000000007918 */ /* 0x000fc20000000000 */
[----:B------:R0:W-:Y:S01]  /*1a250*/  STL.64 [R1+0xe0], R8 ;  /* 0x0000e00801007387 */ /* 0x0001e20000100a00 */
[----:B------:R-:W-:Y:S02]  /*1a260*/  IMAD.MOV.U32 R29, RZ, RZ, R10 ;  /* 0x000000ffff1d7224 */ /* 0x000fe400078e000a */
[----:B------:R-:W-:Y:S02]  /*1a270*/  IMAD.MOV.U32 R28, RZ, RZ, R11 ;  /* 0x000000ffff1c7224 */ /* 0x000fe400078e000b */
[----:B------:R-:W3:Y:S04]  /*1a280*/  LDL.LU.64 R10, [R1+0x1230] ;  /* 0x00123000010a7983 */ /* 0x000ee80000300a00 */
[----:B0-----:R-:W3:Y:S04]  /*1a290*/  LDL.LU.64 R8, [R1+0x1228] ;  /* 0x0012280001087983 */ /* 0x001ee80000300a00 */
[----:B------:R-:W-:Y:S04]  /*1a2a0*/  STL [R1+0x112c], R29 ;  /* 0x00112c1d01007387 */ /* 0x000fe80000100800 */
[----:B------:R-:W-:Y:S01]  /*1a2b0*/  STL [R1+0x1128], R28 ;  /* 0x0011281c01007387 */ /* 0x000fe20000100800 */
[----:B---3--:R-:W-:Y:S03]  /*1a2c0*/  HMMA.16816.F32 R20, R16, R20, R8 ;  /* 0x000000141014723c */ /* 0x008fe60000001808 */
[----:B------:R-:W3:-:S15]  /*1a2d0*/  LDL.LU R11, [R1+0x1220] ;  /* 0x00122000010b7983 */ /* 0x000ede0000300800 */
[----:B------:R-:W-:-:S05]  /*1a2e0*/  NOP ;  /* 0x0000000000007918 */ /* 0x000fca0000000000 */
[----:B------:R-:W-:Y:S04]  /*1a2f0*/  STL.64 [R1+0x100], R20 ;  /* 0x0001001401007387 */ /* 0x000fe80000100a00 */
[----:B------:R0:W-:Y:S04]  /*1a300*/  STL.64 [R1+0x108], R22 ;  /* 0x0001081601007387 */ /* 0x0001e80000100a00 */
[----:B0-----:R-:W4:Y:S04]  /*1a310*/  LDL.LU.64 R22, [R1+0x1218] ;  /* 0x0012180001167983 */ /* 0x001f280000300a00 */
[----:B------:R-:W4:Y:S02]  /*1a320*/  LDL.LU.64 R20, [R1+0x1210] ;  /* 0x0012100001147983 */ /* 0x000f240000300a00 */
[----:B----4-:R-:W-:-:S15]  /*1a330*/  HMMA.16816.F32 R20, R16, R12, R20 ;  /* 0x0000000c1014723c */ /* 0x010fde0000001814 */
[----:B------:R-:W-:-:S08]  /*1a340*/  NOP ;  /* 0x0000000000007918 */ /* 0x000fd00000000000 */
[----:B------:R-:W-:Y:S04]  /*1a350*/  STL.64 [R1+0xf0], R20 ;  /* 0x0000f01401007387 */ /* 0x000fe80000100a00 */
[----:B------:R0:W-:Y:S04]  /*1a360*/  STL.64 [R1+0xf8], R22 ;  /* 0x0000f81601007387 */ /* 0x0001e80000100a00 */
[----:B0-----:R-:W4:Y:S04]  /*1a370*/  LDL.LU.64 R22, [R1+0x1208] ;  /* 0x0012080001167983 */ /* 0x001f280000300a00 */
[----:B------:R-:W4:Y:S02]  /*1a380*/  LDL.LU.64 R20, [R1+0x1200] ;  /* 0x0012000001147983 */ /* 0x000f240000300a00 */
[----:B----4-:R-:W-:Y:S02]  /*1a390*/  HMMA.16816.F32 R16, R16, R4, R20 ;  /* 0x000000041010723c */ /* 0x010fe40000001814 */
[----:B------:R-:W4:Y:S04]  /*1a3a0*/  LDL.LU.64 R22, [R1+0x11f8] ;  /* 0x0011f80001167983 */ /* 0x000f280000300a00 */
[----:B------:R-:W3:Y:S04]  /*1a3b0*/  LDL.LU.64 R20, [R1+0x11f0] ;  /* 0x0011f00001147983 */ /* 0x000ee80000300a00 */
[----:B------:R-:W2:Y:S04]  /*1a3c0*/  LDL.LU.64 R6, [R1+0x11e8] ;  /* 0x0011e80001067983 */ /* 0x000ea80000300a00 */
[----:B------:R-:W2:Y:S04]  /*1a3d0*/  LDL.LU.64 R4, [R1+0x11e0] ;  /* 0x0011e00001047983 */ /* 0x000ea80000300a00 */
[----:B------:R-:W3:Y:S05]  /*1a3e0*/  LDL R10, [R1+0x228] ;  /* 0x00022800010a7983 */ /* 0x000eea0000100800 */
[----:B------:R-:W-:Y:S04]  /*1a3f0*/  STL.64 [R1+0x40], R16 ;  /* 0x0000401001007387 */ /* 0x000fe80000100a00 */
[----:B------:R0:W-:Y:S04]  /*1a400*/  STL.64 [R1+0x48], R18 ;  /* 0x0000481201007387 */ /* 0x0001e80000100a00 */
[----:B0-----:R-:W2:Y:S04]  /*1a410*/  LDL.LU R18, [R1+0x68] ;  /* 0x0000680001127983 */ /* 0x001ea80000300800 */
[----:B------:R-:W2:Y:S02]  /*1a420*/  LDL.LU R19, [R1+0x6c] ;  /* 0x00006c0001137983 */ /* 0x000ea40000300800 */
[----:B--2---:R-:W-:-:S15]  /*1a430*/  HMMA.16816.F32 R4, R24, R18, R4 ;  /* 0x000000121804723c */ /* 0x004fde0000001804 */
[----:B------:R-:W-:-:S09]  /*1a440*/  NOP ;  /* 0x0000000000007918 */ /* 0x000fd20000000000 */
[----:B------:R-:W-:Y:S02]  /*1a450*/  IMAD.MOV.U32 R16, RZ, RZ, R7 ;  /* 0x000000ffff107224 */ /* 0x000fe400078e0007 */
[----:B------:R-:W-:Y:S02]  /*1a460*/  IMAD.MOV.U32 R29, RZ, RZ, R4 ;  /* 0x000000ffff1d7224 */ /* 0x000fe400078e0004 */
[----:B------:R-:W-:Y:S02]  /*1a470*/  IMAD.MOV.U32 R28, RZ, RZ, R5 ;  /* 0x000000ffff1c7224 */ /* 0x000fe400078e0005 */
[----:B------:R-:W-:Y:S02]  /*1a480*/  IMAD.MOV.U32 R17, RZ, RZ, R6 ;  /* 0x000000ffff117224 */ /* 0x000fe400078e0006 */
[----:B------:R-:W2:Y:S04]  /*1a490*/  LDL.LU.64 R6, [R1+0x11d8] ;  /* 0x0011d80001067983 */ /* 0x000ea80000300a00 */
[----:B------:R-:W2:Y:S04]  /*1a4a0*/  LDL.LU.64 R4, [R1+0x11d0] ;  /* 0x0011d00001047983 */ /* 0x000ea80000300a00 */
[----:B------:R-:W-:Y:S04]  /*1a4b0*/  STL [R1+0x1140], R16 ;  /* 0x0011401001007387 */ /* 0x000fe80000100800 */
[----:B------:R-:W-:Y:S04]  /*1a4c0*/  STL [R1+0x113c], R29 ;  /* 0x00113c1d01007387 */ /* 0x000fe80000100800 */
[----:B------:R-:W-:Y:S04]  /*1a4d0*/  STL [R1+0x1138], R28 ;  /* 0x0011381c01007387 */ /* 0x000fe80000100800 */
[----:B------:R-:W-:Y:S04]  /*1a4e0*/  STL [R1+0x1134], R17 ;  /* 0x0011341101007387 */ /* 0x000fe80000100800 */
[----:B------:R0:W-:Y:S04]  /*1a4f0*/  STL.64 [R1+0x11c0], R18 ;  /* 0x0011c01201007387 */ /* 0x0001e80000100a00 */
[----:B0-----:R-:W2:Y:S04]  /*1a500*/  LDL R18, [R1+0xb8] ;  /* 0x0000b80001127983 */ /* 0x001ea80000100800 */
[----:B------:R-:W2:Y:S01]  /*1a510*/  LDL R19, [R1+0xbc] ;  /* 0x0000bc0001137983 */ /* 0x000ea20000100800 */
[----:B------:R-:W-:-:S02]  /*1a520*/  IMAD.MOV.U32 R13, RZ, RZ, R24 ;  /* 0x000000ffff0d7224 */ /* 0x000fc400078e0018 */
[----:B------:R-:W-:Y:S02]  /*1a530*/  IMAD.MOV.U32 R12, RZ, RZ, R25 ;  /* 0x000000ffff0c7224 */ /* 0x000fe400078e0019 */
[----:B------:R-:W-:Y:S01]  /*1a540*/  IMAD.MOV.U32 R9, RZ, RZ, R26 ;  /* 0x000000ffff097224 */ /* 0x000fe200078e001a */
[----:B--2---:R-:W-:Y:S07]  /*1a550*/  HMMA.16816.F32 R4, R24, R18, R4 ;  /* 0x000000121804723c */ /* 0x004fee0000001804 */
[----:B------:R-:W-:-:S15]  /*1a560*/  IMAD.MOV.U32 R26, RZ, RZ, R0 ;  /* 0x000000ffff1a7224 */ /* 0x000fde00078e0000 */
[----:B------:R-:W-:-:S01]  /*1a570*/  NOP ;  /* 0x0000000000007918 */ /* 0x000fc20000000000 */
[----:B------:R0:W-:Y:S04]  /*1a580*/  STL.64 [R1+0x50], R4 ;  /* 0x0000500401007387 */ /* 0x0001e80000100a00 */
[----:B------:R1:W-:Y:S04]  /*1a590*/  STL.64 [R1+0x58], R6 ;  /* 0x0000580601007387 */ /* 0x0003e80000100a00 */
[----:B0-----:R-:W2:Y:S04]  /*1a5a0*/  LDL.LU R4, [R1+0x120] ;  /* 0x0001200001047983 */ /* 0x001ea80000300800 */
[----:B------:R-:W2:Y:S04]  /*1a5b0*/  LDL.LU R5, [R1+0x124] ;  /* 0x0001240001057983 */ /* 0x000ea80000300800 */
[----:B-1----:R-:W2:Y:S04]  /*1a5c0*/  LDL.LU R6, [R1+0x128] ;  /* 0x0001280001067983 */ /* 0x002ea80000300800 */
[----:B------:R-:W2:Y:S04]  /*1a5d0*/  LDL.LU R7, [R1+0x12c] ;  /* 0x00012c0001077983 */ /* 0x000ea80000300800 */
[----:B------:R-:W2:Y:S04]  /*1a5e0*/  LDL.LU R24, [R1+0x10] ;  /* 0x0000100001187983 */ /* 0x000ea80000300800 */
[----:B------:R-:W2:Y:S04]  /*1a5f0*/  LDL.LU R25, [R1+0x14] ;  /* 0x0000140001197983 */ /* 0x000ea80000300800 */
[----:B------:R-:W2:Y:S01]  /*1a600*/  LDL.LU R0, [R1+0x11c8] ;  /* 0x0011c80001007983 */ /* 0x000ea20000300800 */
[----:B------:R-:W-:-:S02]  /*1a610*/  IMAD.MOV.U32 R8, RZ, RZ, R27 ;  /* 0x000000ffff087224 */ /* 0x000fc400078e001b */
[----:B----4-:R-:W-:Y:S02]  /*1a620*/  IMAD.MOV.U32 R27, RZ, RZ, R23 ;  /* 0x000000ffff1b7224 */ /* 0x010fe400078e0017 */
[----:B------:R-:W-:Y:S02]  /*1a630*/  IMAD.MOV.U32 R16, RZ, RZ, R22 ;  /* 0x000000ffff107224 */ /* 0x000fe400078e0016 */
[----:B---3--:R-:W-:Y:S02]  /*1a640*/  IMAD.MOV.U32 R17, RZ, RZ, R21 ;  /* 0x000000ffff117224 */ /* 0x008fe400078e0015 */
[----:B------:R-:W-:Y:S01]  /*1a650*/  IMAD.MOV.U32 R18, RZ, RZ, R20 ;  /* 0x000000ffff127224 */ /* 0x000fe200078e0014 */
[----:B------:R0:W-:Y:S02]  /*1a660*/  STL.64 [R1+0x11b8], R26 ;  /* 0x0011b81a01007387 */ /* 0x0001e40000100a00 */
[----:B0-----:R-:W-:Y:S02]  /*1a670*/  IMAD.MOV.U32 R26, RZ, RZ, R9 ;  /* 0x000000ffff1a7224 */ /* 0x001fe400078e0009 */
[----:B------:R-:W-:-:S02]  /*1a680*/  IMAD.MOV.U32 R27, RZ, RZ, R8 ;  /* 0x000000ffff1b7224 */ /* 0x000fc400078e0008 */
[----:B------:R-:W-:Y:S02]  /*1a690*/  IMAD.MOV.U32 R9, RZ, RZ, R14 ;  /* 0x000000ffff097224 */ /* 0x000fe400078e000e */
[----:B------:R-:W-:Y:S01]  /*1a6a0*/  IMAD.MOV.U32 R8, RZ, RZ, R15 ;  /* 0x000000ffff087224 */ /* 0x000fe200078e000f */
[----:B--2---:R-:W0:Y:S04]  /*1a6b0*/  LDSM.16.MT88.4 R20, [R0+UR4+0x2000] ;  /* 0x002000040014783b */ /* 0x004e280008004200 */
[----:B------:R1:W-:Y:S04]  /*1a6c0*/  STL.64 [R1+0x11b0], R24 ;  /* 0x0011b01801007387 */ /* 0x0003e80000100a00 */
[----:B------:R-:W-:Y:S04]  /*1a6d0*/  STL [R1+0x1130], R0 ;  /* 0x0011300001007387 */ /* 0x000fe80000100800 */
[----:B0-----:R-:W-:Y:S04]  /*1a6e0*/  STL.64 [R1+0x10d0], R22 ;  /* 0x0010d01601007387 */ /* 0x001fe80000100a00 */
[----:B------:R-:W-:Y:S04]  /*1a6f0*/  STL.64 [R1+0x10c8], R20 ;  /* 0x0010c81401007387 */ /* 0x000fe80000100a00 */
[----:B------:R-:W0:Y:S01]  /*1a700*/  LDSM.16.M88.4 R20, [R10+UR4+0x4080] ;  /* 0x004080040a14783b */ /* 0x000e220008000200 */
[----:B-1----:R-:W-:-:S02]  /*1a710*/  IMAD.MOV.U32 R24, RZ, RZ, R13 ;  /* 0x000000ffff187224 */ /* 0x002fc400078e000d */
[----:B------:R-:W-:-:S07]  /*1a720*/  IMAD.MOV.U32 R25, RZ, RZ, R12 ;  /* 0x000000ffff197224 */ /* 0x000fce00078e000c */
[----:B------:R-:W-:Y:S01]  /*1a730*/  HMMA.16816.F32 R4, R24, R14, R4 ;  /* 0x0000000e1804723c */ /* 0x000fe20000001804 */
[----:B------:R-:W-:Y:S04]  /*1a740*/  LDSM.16.M88.4 R12, [R10+UR4+0x6080] ;  /* 0x006080040a0c783b */ /* 0x000fe80008000200 */
[----:B0-----:R-:W-:Y:S04]  /*1a750*/  STL.64 [R1+0x80], R20 ;  /* 0x0000801401007387 */ /* 0x001fe80000100a00 */
[----:B------:R-:W-:Y:S04]  /*1a760*/  STL.64 [R1+0x88], R22 ;  /* 0x0000881601007387 */ /* 0x000fe80000100a00 */
[----:B------:R-:W0:Y:S04]  /*1a770*/  LDSM.16.M88.4 R20, [R10+UR4+0x5080] ;  /* 0x005080040a14783b */ /* 0x000e280008000200 */
[----:B0-----:R0:W-:Y:S04]  /*1a780*/  STL.64 [R1+0x70], R20 ;  /* 0x0000701401007387 */ /* 0x0011e80000100a00 */
[----:B------:R1:W-:Y:S03]  /*1a790*/  STL.64 [R1+0x78], R22 ;  /* 0x0000781601007387 */ /* 0x0003e60000100a00 */
[----:B0-----:R-:W-:-:S02]  /*1a7a0*/  IMAD.MOV.U32 R21, RZ, RZ, R5 ;  /* 0x000000ffff157224 */ /* 0x001fc400078e0005 */
[----:B-1----:R-:W-:Y:S02]  /*1a7b0*/  IMAD.MOV.U32 R22, RZ, RZ, R4 ;  /* 0x000000ffff167224 */ /* 0x002fe400078e0004 */
[----:B------:R-:W-:-:S03]  /*1a7c0*/  IMAD.MOV.U32 R20, RZ, RZ, R6 ;  /* 0x000000ffff147224 */ /* 0x000fc600078e0006 */
[----:B------:R0:W-:Y:S04]  /*1a7d0*/  STL [R1+0x10e0], R22 ;  /* 0x0010e01601007387 */ /* 0x0001e80000100800 */
[----:B------:R-:W-:Y:S04]  /*1a7e0*/  STL.64 [R1+0x10d8], R20 ;  /* 0x0010d81401007387 */ /* 0x000fe80000100a00 */
[----:B0-----:R-:W2:Y:S04]  /*1a7f0*/  LDL.LU R22, [R1+0x98] ;  /* 0x0000980001167983 */ /* 0x001ea80000300800 */
[----:B------:R-:W2:Y:S04]  /*1a800*/  LDL.LU R23, [R1+0x9c] ;  /* 0x00009c0001177983 */ /* 0x000ea80000300800 */
[----:B------:R-:W-:Y:S04]  /*1a810*/  STL.64 [R1+0xc0], R12 ;  /* 0x0000c00c01007387 */ /* 0x000fe80000100a00 */
[----:B------:R0:W-:Y:S04]  /*1a820*/  STL.64 [R1+0xc8], R14 ;  /* 0x0000c80e01007387 */ /* 0x0001e80000100a00 */
[----:B0-----:R-:W3:Y:S01]  /*1a830*/  LDL R15, [R1+0xb60] ;  /* 0x000b6000010f7983 */ /* 0x001ee20000100800 */
[----:B------:R-:W-:-:S02]  /*1a840*/  IMAD.MOV.U32 R19, RZ, RZ, R3 ;  /* 0x000000ffff137224 */ /* 0x000fc400078e0003 */
[----:B------:R-:W-:Y:S02]  /*1a850*/  IMAD.MOV.U32 R3, RZ, RZ, R7 ;  /* 0x000000ffff037224 */ /* 0x000fe400078e0007 */
[----:B------:R-:W0:Y:S04]  /*1a860*/  LDSM.16.M88.4 R4, [R10+UR4+0x7080] ;  /* 0x007080040a04783b */ /* 0x000e280008000200 */
[----:B---3--:R1:W-:Y:S04]  /*1a870*/  STL [R1+0x11a8], R15 ;  /* 0x0011a80f01007387 */ /* 0x0083e80000100800 */
[----:B0-----:R-:W-:Y:S04]  /*1a880*/  STL.64 [R1+0xd0], R4 ;  /* 0x0000d00401007387 */ /* 0x001fe80000100a00 */
[----:B------:R-:W-:Y:S04]  /*1a890*/  STL.64 [R1+0xd8], R6 ;  /* 0x0000d80601007387 */ /* 0x000fe80000100a00 */
[----:B------:R-:W0:Y:S01]  /*1a8a0*/  LDSM.16.MT88.4 R4, [R2+UR4+0x2000] ;  /* 0x002000040204783b */ /* 0x000e220008004200 */
[----:B--2---:R-:W-:Y:S03]  /*1a8b0*/  HMMA.16816.F32 R24, R24, R22, R16 ;  /* 0x000000161818723c */ /* 0x004fe60000001810 */
[----:B------:R-:W2:Y:S04]  /*1a8c0*/  LDL.LU R12, [R1+0x1a0] ;  /* 0x0001a000010c7983 */ /* 0x000ea80000300800 */
[----:B------:R-:W2:Y:S04]  /*1a8d0*/  LDL.LU R13, [R1+0x1a4] ;  /* 0x0001a400010d7983 */ /* 0x000ea80000300800 */
[----:B------:R-:W2:Y:S04]  /*1a8e0*/  LDL.LU R14, [R1+0x1a8] ;  /* 0x0001a800010e7983 */ /* 0x000ea80000300800 */
[----:B-1----:R-:W2:Y:S09]  /*1a8f0*/  LDL.LU R15, [R1+0x1ac] ;  /* 0x0001ac00010f7983 */ /* 0x002eb20000300800 */
[----:B------:R-:W-:-:S02]  /*1a900*/  IMAD.MOV.U32 R17, RZ, RZ, R26 ;  /* 0x000000ffff117224 */ /* 0x000fc400078e001a */
[----:B------:R-:W-:Y:S02]  /*1a910*/  IMAD.MOV.U32 R0, RZ, RZ, R27 ;  /* 0x000000ffff007224 */ /* 0x000fe400078e001b */
[----:B------:R-:W-:Y:S02]  /*1a920*/  IMAD.MOV.U32 R29, RZ, RZ, R24 ;  /* 0x000000ffff1d7224 */ /* 0x000fe400078e0018 */
[----:B------:R-:W-:Y:S01]  /*1a930*/  IMAD.MOV.U32 R28, RZ, RZ, R25 ;  /* 0x000000ffff1c7224 */ /* 0x000fe200078e0019 */
[----:B0-----:R-:W-:Y:S04]  /*1a940*/  STL [R1+0x1064], R4 ;  /* 0x0010640401007387 */ /* 0x001fe80000100800 */
[----:B------:R-:W-:Y:S04]  /*1a950*/  STL [R1+0x1060], R5 ;  /* 0x0010600501007387 */ /* 0x000fe80000100800 */
[----:B------:R-:W-:Y:S04]  /*1a960*/  STL [R1+0x105c], R6 ;  /* 0x00105c0601007387 */ /* 0x000fe80000100800 */
[----:B------:R0:W-:Y:S04]  /*1a970*/  STL [R1+0x1058], R7 ;  /* 0x0010580701007387 */ /* 0x0001e80000100800 */
[----:B0-----:R-:W3:Y:S04]  /*1a980*/  LDL.LU.64 R6, [R1+0xb8] ;  /* 0x0000b80001067983 */ /* 0x001ee80000300a00 */
[----:B------:R-:W2:Y:S04]  /*1a990*/  LDL.LU.64 R18, [R1+0x11c0] ;  /* 0x0011c00001127983 */ /* 0x000ea80000300a00 */
[----:B------:R-:W2:Y:S04]  /*1a9a0*/  LDL.LU.64 R26, [R1+0x11b8] ;  /* 0x0011b800011a7983 */ /* 0x000ea80000300a00 */
[----:B------:R-:W2:Y:S04]  /*1a9b0*/  LDL.LU.64 R24, [R1+0x11b0] ;  /* 0x0011b00001187983 */ /* 0x000ea80000300a00 */
[----:B------:R0:W-:Y:S02]  /*1a9c0*/  STL.64 [R1+0x1188], R22 ;  /* 0x0011881601007387 */ /* 0x0001e40000100a00 */
[----:B0-----:R-:W-:-:S02]  /*1a9d0*/  IMAD.MOV.U32 R22, RZ, RZ, R9 ;  /* 0x000000ffff167224 */ /* 0x001fc400078e0009 */
[----:B------:R-:W-:Y:S02]  /*1a9e0*/  IMAD.MOV.U32 R23, RZ, RZ, R8 ;  /* 0x000000ffff177224 */ /* 0x000fe400078e0008 */
[----:B------:R-:W0:Y:S04]  /*1a9f0*/  LDSM.16.MT88.4 R8, [R11+UR4+0x2000] ;  /* 0x002000040b08783b */ /* 0x000e280008004200 */
[----:B------:R1:W-:Y:S04]  /*1aa00*/  STL.64 [R1+0x11a0], R22 ;  /* 0x0011a01601007387 */ /* 0x0003e80000100a00 */
[----:B------:R-:W3:Y:S04]  /*1aa10*/  LDL.LU R20, [R1+0x1c0] ;  /* 0x0001c00001147983 */ /* 0x000ee80000300800 */
[----:B------:R-:W3:Y:S04]  /*1aa20*/  LDL.LU R21, [R1+0x1c4] ;  /* 0x0001c40001157983 */ /* 0x000ee80000300800 */
[----:B-1----:R-:W3:Y:S04]  /*1aa30*/  LDL.LU R22, [R1+0x1c8] ;  /* 0x0001c80001167983 */ /* 0x002ee80000300800 */
[----:B------:R-:W3:Y:S04]  /*1aa40*/  LDL.LU R23, [R1+0x1cc] ;  /* 0x0001cc0001177983 */ /* 0x000ee80000300800 */
[----:B0-----:R-:W-:Y:S04]  /*1aa50*/  STL.64 [R1+0x1028], R10 ;  /* 0x0010280a01007387 */ /* 0x001fe80000100a00 */
[----:B------:R0:W-:Y:S04]  /*1aa60*/  STL.64 [R1+0x1020], R8 ;  /* 0x0010200801007387 */ /* 0x0001e80000100a00 */
[----:B0-----:R-:W4:Y:S04]  /*1aa70*/  LDL.LU.64 R8, [R1+0xc0] ;  /* 0x0000c00001087983 */ /* 0x001f280000300a00 */
[----:B----4-:R0:W-:Y:S04]  /*1aa80*/  STL.64 [R1+0x1180], R8 ;  /* 0x0011800801007387 */ /* 0x0101e80000100a00 */
[----:B0-----:R-:W4:Y:S04]  /*1aa90*/  LDL.LU R8, [R1+0x180] ;  /* 0x0001800001087983 */ /* 0x001f280000300800 */
[----:B------:R-:W4:Y:S04]  /*1aaa0*/  LDL.LU R9, [R1+0x184] ;  /* 0x0001840001097983 */ /* 0x000f280000300800 */
[----:B------:R-:W3:Y:S04]  /*1aab0*/  LDL.LU R10, [R1+0x188] ;  /* 0x00018800010a7983 */ /* 0x000ee80000300800 */
[----:B------:R-:W3:Y:S01]  /*1aac0*/  LDL.LU R11, [R1+0x18c] ;  /* 0x00018c00010b7983 */ /* 0x000ee20000300800 */
[C---:B--2---:R-:W-:Y:S03]  /*1aad0*/  HMMA.16816.F32 R12, R24.reuse, R18, R12 ;  /* 0x00000012180c723c */ /* 0x044fe6000000180c */
[----:B---3--:R-:W-:Y:S04]  /*1aae0*/  STL.64 [R1+0x1198], R10 ;  /* 0x0011980a01007387 */ /* 0x008fe80000100a00 */
[----:B----4-:R0:W-:Y:S04]  /*1aaf0*/  STL.64 [R1+0x1190], R8 ;  /* 0x0011900801007387 */ /* 0x0101e80000100a00 */
[----:B0-----:R-:W2:Y:S04]  /*1ab00*/  LDL.LU R8, [R1+0x1b0] ;  /* 0x0001b00001087983 */ /* 0x001ea80000300800 */
[----:B------:R-:W2:Y:S04]  /*1ab10*/  LDL.LU R9, [R1+0x1b4] ;  /* 0x0001b40001097983 */ /* 0x000ea80000300800 */
[----:B------:R-:W2:Y:S04]  /*1ab20*/  LDL.LU R10, [R1+0x1b8] ;  /* 0x0001b800010a7983 */ /* 0x000ea80000300800 */
[----:B------:R-:W2:Y:S04]  /*1ab30*/  LDL.LU R11, [R1+0x1bc] ;  /* 0x0001bc00010b7983 */ /* 0x000ea80000300800 */
[----:B------:R-:W-:Y:S04]  /*1ab40*/  STL.64 [R1+0x140], R12 ;  /* 0x0001400c01007387 */ /* 0x000fe80000100a00 */
[----:B------:R0:W-:Y:S04]  /*1ab50*/  STL.64 [R1+0x148], R14 ;  /* 0x0001480e01007387 */ /* 0x0001e80000100a00 */
[----:B0-----:R-:W3:Y:S01]  /*1ab60*/  LDL.LU R15, [R1+0x11a8] ;  /* 0x0011a800010f7983 */ /* 0x001ee20000300800 */
[C---:B------:R-:W-:Y:S03]  /*1ab70*/  HMMA.16816.F32 R20, R24.reuse, R6, R20 ;  /* 0x000000061814723c */ /* 0x040fe60000001814 */
[----:B---3--:R-:W0:Y:S04]  /*1ab80*/  LDSM.16.MT88.4 R12, [R15+UR4+0x2000] ;  /* 0x002000040f0c783b */ /* 0x008e280008004200 */
[----:B0-----:R-:W-:Y:S04]  /*1ab90*/  STL.64 [R1+0xfc8], R14 ;  /* 0x000fc80e01007387 */ /* 0x001fe80000100a00 */
[----:B------:R0:W-:Y:S04]  /*1aba0*/  STL.64 [R1+0xfc0], R12 ;  /* 0x000fc00c01007387 */ /* 0x0001e80000100a00 */
[----:B0-----:R-:W3:Y:S08]  /*1abb0*/  LDL.LU.64 R12, [R1+0xd0] ;  /* 0x0000d000010c7983 */ /* 0x001ef00000300a00 */
[----:B------:R-:W-:Y:S04]  /*1abc0*/  STL.64 [R1+0x1a0], R20 ;  /* 0x0001a01401007387 */ /* 0x000fe80000100a00 */
[----:B------:R0:W-:Y:S04]  /*1abd0*/  STL.64 [R1+0x1a8], R22 ;  /* 0x0001a81601007387 */ /* 0x0001e80000100a00 */
[----:B0-----:R-:W2:Y:S04]  /*1abe0*/  LDL.LU.64 R22, [R1+0x11a0] ;  /* 0x0011a00001167983 */ /* 0x001ea80000300a00 */
[----:B------:R0:W-:Y:S04]  /*1abf0*/  STL.64 [R1+0x1168], R6 ;  /* 0x0011680601007387 */ /* 0x0001e80000100a00 */
[----:B------:R-:W4:Y:S04]  /*1ac00*/  LDL.LU R4, [R1+0x170] ;  /* 0x0001700001047983 */ /* 0x000f280000300800 */
[----:B------:R-:W4:Y:S04]  /*1ac10*/  LDL.LU R5, [R1+0x174] ;  /* 0x0001740001057983 */ /* 0x000f280000300800 */
[----:B0-----:R-:W4:Y:S04]  /*1ac20*/  LDL.LU R6, [R1+0x178] ;  /* 0x0001780001067983 */ /* 0x001f280000300800 */
[----:B------:R-:W4:Y:S01]  /*1ac30*/  LDL.LU R7, [R1+0x17c] ;  /* 0x00017c0001077983 */ /* 0x000f220000300800 */
[----:B--2---:R-:W-:Y:S03]  /*1ac40*/  HMMA.16816.F32 R20, R24, R22, R8 ;  /* 0x000000161814723c */ /* 0x004fe60000001808 */
[----:B------:R-:W2:Y:S04]  /*1ac50*/  LDL.LU.64 R10, [R1+0x1198] ;  /* 0x00119800010a7983 */ /* 0x000ea80000300a00 */
[----:B------:R-:W2:-:S15]  /*1ac60*/  LDL.LU.64 R8, [R1+0x1190] ;  /* 0x0011900001087983 */ /* 0x000e9e0000300a00 */
[----:B------:R-:W-:-:S01]  /*1ac70*/  NOP ;  /* 0x0000000000007918 */ /* 0x000fc20000000000 */
[----:B------:R-:W-:Y:S01]  /*1ac80*/  STL.64 [R1+0x1b0], R20 ;  /* 0x0001b01401007387 */ /* 0x000fe20000100a00 */
[----:B------:R-:W-:Y:S02]  /*1ac90*/  IMAD.MOV.U32 R14, RZ, RZ, R22 ;  /* 0x000000ffff0e7224 */ /* 0x000fe400078e0016 */
[----:B------:R-:W-:Y:S02]  /*1aca0*/  IMAD.MOV.U32 R15, RZ, RZ, R23 ;  /* 0x000000ffff0f7224 */ /* 0x000fe400078e0017 */
[----:B------:R-:W2:Y:S04]  /*1acb0*/  LDL.LU.64 R22, [R1+0x1188] ;  /* 0x0011880001167983 */ /* 0x000ea80000300a00 */
[----:B------:R-:W-:Y:S04]  /*1acc0*/  STL [R1+0x1078], R15 ;  /* 0x0010780f01007387 */ /* 0x000fe80000100800 */
[----:B------:R-:W-:Y:S01]  /*1acd0*/  STL [R1+0x1074], R14 ;  /* 0x0010740e01007387 */ /* 0x000fe20000100800 */
[----:B--2---:R-:W-:Y:S03]  /*1ace0*/  HMMA.16816.F32 R24, R24, R22, R8 ;  /* 0x000000161818723c */ /* 0x004fe60000001808 */
[----:B------:R-:W2:-:S15]  /*1acf0*/  LDL.LU.64 R8, [R1+0x1180] ;  /* 0x0011800001087983 */ /* 0x000e9e0000300a00 */
[----:B------:R-:W-:-:S05]  /*1ad00*/  NOP ;  /* 0x0000000000007918 */ /* 0x000fca0000000000 */
[----:B------:R-:W-:Y:S04]  /*1ad10*/  STL.64 [R1+0x190], R24 ;  /* 0x0001901801007387 */ /* 0x000fe80000100a00 */
[----:B------:R0:W-:Y:S04]  /*1ad20*/  STL.64 [R1+0x198], R26 ;  /* 0x0001981a01007387 */ /* 0x0001e80000100a00 */
[----:B0-----:R-:W4:Y:S04]  /*1ad30*/  LDL.LU.64 R26, [R1+0x1178] ;  /* 0x00117800011a7983 */ /* 0x001f280000300a00 */
[----:B------:R-:W4:Y:S02]  /*1ad40*/  LDL.LU.64 R24, [R1+0x1170] ;  /* 0x0011700001187983 */ /* 0x000f240000300a00 */
[----:B----4-:R-:W-:-:S15]  /*1ad50*/  HMMA.16816.F32 R4, R24, R18, R4 ;  /* 0x000000121804723c */ /* 0x010fde0000001804 */
[----:B------:R-:W-:-:S08]  /*1ad60*/  NOP ;  /* 0x0000000000007918 */ /* 0x000fd00000000000 */
[----:B------:R-:W-:Y:S01]  /*1ad70*/  STL.64 [R1+0x180], R4 ;  /* 0x0001800401007387 */ /* 0x000fe20000100a00 */
[----:B------:R-:W-:Y:S02]  /*1ad80*/  IMAD.MOV.U32 R11, RZ, RZ, R6 ;  /* 0x000000ffff0b7224 */ /* 0x000fe400078e0006 */
[----:B------:R-:W-:Y:S02]  /*1ad90*/  IMAD.MOV.U32 R10, RZ, RZ, R7 ;  /* 0x000000ffff0a7224 */ /* 0x000fe400078e0007 */
[----:B------:R-:W4:Y:S04]  /*1ada0*/  LDL.LU.64 R6, [R1+0x1168] ;  /* 0x0011680001067983 */ /* 0x000f280000300a00 */
[----:B------:R-:W-:Y:S04]  /*1adb0*/  STL.64 [R1+0x1160], R18 ;  /* 0x0011601201007387 */ /* 0x000fe80000100a00 */
[----:B------:R0:W-:Y:S04]  /*1adc0*/  STL [R1+0x1158], R17 ;  /* 0x0011581101007387 */ /* 0x0001e80000100800 */
[----:B------:R-:W4:Y:S04]  /*1add0*/  LDL.LU R16, [R1+0x160] ;  /* 0x0001600001107983 */ /* 0x000f280000300800 */
[----:B0-----:R-:W4:Y:S04]  /*1ade0*/  LDL.LU R17, [R1+0x164] ;  /* 0x0001640001117983 */ /* 0x001f280000300800 */
[----:B------:R-:W4:Y:S04]  /*1adf0*/  LDL.LU R18, [R1+0x168] ;  /* 0x0001680001127983 */ /* 0x000f280000300800 */
[----:B------:R-:W4:Y:S04]  /*1ae00*/  LDL.LU R19, [R1+0x16c] ;  /* 0x00016c0001137983 */ /* 0x000f280000300800 */
[----:B------:R-:W-:Y:S04]  /*1ae10*/  STL.64 [R1+0x1098], R10 ;  /* 0x0010980a01007387 */ /* 0x000fe80000100a00 */
[----:B--2---:R0:W-:Y:S04]  /*1ae20*/  STL.64 [R1+0x1090], R8 ;  /* 0x0010900801007387 */ /* 0x0041e80000100a00 */
[----:B0-----:R-:W2:Y:S04]  /*1ae30*/  LDL.LU R8, [R1+0x110] ;  /* 0x0001100001087983 */ /* 0x001ea80000300800 */
[----:B------:R-:W2:Y:S04]  /*1ae40*/  LDL.LU R9, [R1+0x114] ;  /* 0x0001140001097983 */ /* 0x000ea80000300800 */
[----:B------:R-:W3:Y:S04]  /*1ae50*/  LDL.LU R10, [R1+0x118] ;  /* 0x00011800010a7983 */ /* 0x000ee80000300800 */
[----:B------:R-:W3:Y:S01]  /*1ae60*/  LDL.LU R11, [R1+0x11c] ;  /* 0x00011c00010b7983 */ /* 0x000ee20000300800 */
[----:B----4-:R-:W-:Y:S06]  /*1ae70*/  HMMA.16816.F32 R16, R24, R6, R16 ;  /* 0x000000061810723c */ /* 0x010fec0000001810 */
[----:B------:R-:W-:-:S02]  /*1ae80*/  IMAD.MOV.U32 R15, RZ, RZ, R7 ;  /* 0x000000ffff0f7224 */ /* 0x000fc400078e0007 */
[----:B------:R-:W-:Y:S01]  /*1ae90*/  IMAD.MOV.U32 R20, RZ, RZ, R6 ;  /* 0x000000ffff147224 */ /* 0x000fe200078e0006 */
[----:B---3--:R0:W-:Y:S04]  /*1aea0*/  STL.64 [R1+0x1150], R10 ;  /* 0x0011500a01007387 */ /* 0x0081e80000100a00 */
[----:B--2---:R-:W-:Y:S11]  /*1aeb0*/  STL.64 [R1+0x1148], R8 ;  /* 0x0011480801007387 */ /* 0x004ff60000100a00 */
[----:B------:R-:W-:-:S02]  /*1aec0*/  IMAD.MOV.U32 R7, RZ, RZ, R18 ;  /* 0x000000ffff077224 */ /* 0x000fc400078e0012 */
[----:B------:R-:W-:Y:S02]  /*1aed0*/  IMAD.MOV.U32 R6, RZ, RZ, R17 ;  /* 0x000000ffff067224 */ /* 0x000fe400078e0011 */
[----:B------:R-:W-:Y:S01]  /*1aee0*/  IMAD.MOV.U32 R5, RZ, RZ, R16 ;  /* 0x000000ffff057224 */ /* 0x000fe200078e0010 */
[----:B0-----:R-:W2:Y:S04]  /*1aef0*/  LDL.LU.64 R10, [R1+0xa8] ;  /* 0x0000a800010a7983 */ /* 0x001ea80000300a00 */
[----:B------:R0:W-:Y:S04]  /*1af00*/  STL [R1+0x17c], R19 ;  /* 0x00017c1301007387 */ /* 0x0001e80000100800 */
[----:B0-----:R-:W3:Y:S04]  /*1af10*/  LDL.LU.64 R18, [R1+0x1160] ;  /* 0x0011600001127983 */ /* 0x001ee80000300a00 */
[----:B------:R-:W4:Y:S04]  /*1af20*/  LDL.LU R17, [R1+0x1158] ;  /* 0x0011580001117983 */ /* 0x000f280000300800 */
[----:B------:R-:W-:Y:S04]  /*1af30*/  STL [R1+0x1070], R7 ;  /* 0x0010700701007387 */ /* 0x000fe80000100800 */
[----:B------:R-:W-:Y:S04]  /*1af40*/  STL [R1+0x106c], R6 ;  /* 0x00106c0601007387 */ /* 0x000fe80000100800 */
[----:B------:R0:W-:Y:S04]  /*1af50*/  STL [R1+0x1068], R5 ;  /* 0x0010680501007387 */ /* 0x0001e80000100800 */
[----:B------:R-:W3:Y:S04]  /*1af60*/  LDL.LU R4, [R1+0x150] ;  /* 0x0001500001047983 */ /* 0x000ee80000300800 */
[----:B0-----:R-:W3:Y:S04]  /*1af70*/  LDL.LU R5, [R1+0x154] ;  /* 0x0001540001057983 */ /* 0x001ee80000300800 */
[----:B------:R-:W3:Y:S04]  /*1af80*/  LDL.LU R6, [R1+0x158] ;  /* 0x0001580001067983 */ /* 0x000ee80000300800 */
[----:B------:R-:W3:Y:S01]  /*1af90*/  LDL.LU R7, [R1+0x15c] ;  /* 0x00015c0001077983 */ /* 0x000ee20000300800 */
[----:B--2---:R-:W-:-:S02]  /*1afa0*/  IMAD.MOV.U32 R16, RZ, RZ, R10 ;  /* 0x000000ffff107224 */ /* 0x004fc400078e000a */
[----:B------:R-:W-:Y:S01]  /*1afb0*/  IMAD.MOV.U32 R21, RZ, RZ, R11 ;  /* 0x000000ffff157224 */ /* 0x000fe200078e000b */
[----:B---3--:R-:W-:Y:S01]  /*1afc0*/  HMMA.16816.F32 R4, R24, R10, R4 ;  /* 0x0000000a1804723c */ /* 0x008fe20000001804 */
[----:B------:R-:W2:Y:S04]  /*1afd0*/  LDL.LU.64 R10, [R1+0x1150] ;  /* 0x00115000010a7983 */ /* 0x000ea80000300a00 */
[----:B------:R-:W2:-:S15]  /*1afe0*/  LDL.LU.64 R8, [R1+0x1148] ;  /* 0x0011480001087983 */ /* 0x000e9e0000300a00 */
[----:B------:R-:W-:-:S03]  /*1aff0*/  NOP ;  /* 0x0000000000007918 */ /* 0x000fc60000000000 */
[----:B------:R0:W-:Y:S04]  /*1b000*/  STL.64 [R1+0x160], R4 ;  /* 0x0001600401007387 */ /* 0x0001e80000100a00 */
[----:B------:R1:W-:Y:S01]  /*1b010*/  STL [R1+0x168], R6 ;  /* 0x0001680601007387 */ /* 0x0003e20000100800 */
[----:B0-----:R-:W-:-:S05]  /*1b020*/  IMAD.MOV.U32 R4, RZ, RZ, R7 ;  /* 0x000000ffff047224 */ /* 0x001fca00078e0007 */
[----:B------:R-:W-:Y:S04]  /*1b030*/  STL [R1+0x107c], R4 ;  /* 0x00107c0401007387 */ /* 0x000fe80000100800 */
[----:B------:R-:W-:Y:S01]  /*1b040*/  STL.64 [R1+0x10f0], R22 ;  /* 0x0010f01601007387 */ /* 0x000fe20000100a00 */
[----:B--2---:R-:W-:-:S15]  /*1b050*/  HMMA.16816.F32 R8, R24, R22, R8 ;  /* 0x000000161808723c */ /* 0x004fde0000001808 */
[----:B------:R-:W-:-:S09]  /*1b060*/  NOP ;  /* 0x0000000000007918 */ /* 0x000fd20000000000 */
[----:B------:R-:W-:Y:S02]  /*1b070*/  IMAD.MOV.U32 R14, RZ, RZ, R8 ;  /* 0x000000ffff0e7224 */ /* 0x000fe400078e0008 */
[----:B------:R-:W-:Y:S01]  /*1b080*/  IMAD.MOV.U32 R7, RZ, RZ, R9 ;  /* 0x000000ffff077224 */ /* 0x000fe200078e0009 */
[----:B------:R-:W2:Y:S01]  /*1b090*/  LDL.LU R8, [R1+0x50] ;  /* 0x0000500001087983 */ /* 0x000ea20000300800 */
[----:B-1----:R-:W-:-:S03]  /*1b0a0*/  IMAD.MOV.U32 R6, RZ, RZ, R10 ;  /* 0x000000ffff067224 */ /* 0x002fc600078e000a */
[----:B------:R-:W2:Y:S01]  /*1b0b0*/  LDL.LU R9, [R1+0x54] ;  /* 0x0000540001097983 */ /* 0x000ea20000300800 */
[----:B------:R-:W-:-:S03]  /*1b0c0*/  IMAD.MOV.U32 R5, RZ, RZ, R11 ;  /* 0x000000ffff057224 */ /* 0x000fc600078e000b */
[----:B------:R-:W3:Y:S04]  /*1b0d0*/  LDL.LU R10, [R1+0x58] ;  /* 0x00005800010a7983 */ /* 0x000ee80000300800 */
[----:B------:R-:W3:Y:S04]  /*1b0e0*/  LDL.LU R11, [R1+0x5c] ;  /* 0x00005c00010b7983 */ /* 0x000ee80000300800 */
[----:B---3--:R-:W-:Y:S04]  /*1b0f0*/  STL.64 [R1+0x10b8], R10 ;  /* 0x0010b80a01007387 */ /* 0x008fe80000100a00 */
[----:B--2---:R0:W-:Y:S04]  /*1b100*/  STL.64 [R1+0x10b0], R8 ;  /* 0x0010b00801007387 */ /* 0x0041e80000100a00 */
[----:B0-----:R-:W2:Y:S04]  /*1b110*/  LDL R8, [R1+0x80] ;  /* 0x0000800001087983 */ /* 0x001ea80000100800 */
[----:B------:R-:W2:Y:S04]  /*1b120*/  LDL R9, [R1+0x84] ;  /* 0x0000840001097983 */ /* 0x000ea80000100800 */
[----:B--2---:R0:W-:Y:S04]  /*1b130*/  STL.64 [R1+0x10e8], R8 ;  /* 0x0010e80801007387 */ /* 0x0041e80000100a00 */
[----:B0-----:R-:W2:Y:S04]  /*1b140*/  LDL.LU R8, [R1+0x40] ;  /* 0x0000400001087983 */ /* 0x001ea80000300800 */
[----:B------:R-:W2:Y:S04]  /*1b150*/  LDL.LU R9, [R1+0x44] ;  /* 0x0000440001097983 */ /* 0x000ea80000300800 */
[----:B------:R-:W3:Y:S04]  /*1b160*/  LDL.LU R10, [R1+0x48] ;  /* 0x00004800010a7983 */ /* 0x000ee80000300800 */
[----:B------:R-:W3:Y:S01]  /*1b170*/  LDL.LU R11, [R1+0x4c] ;  /* 0x00004c00010b7983 */ /* 0x000ee20000300800 */
[----:B------:R-:W-:-:S02]  /*1b180*/  IMAD.MOV.U32 R22, RZ, RZ, R16 ;  /* 0x000000ffff167224 */ /* 0x000fc400078e0010 */
[----:B------:R-:W-:Y:S01]  /*1b190*/  IMAD.MOV.U32 R23, RZ, RZ, R21 ;  /* 0x000000ffff177224 */ /* 0x000fe200078e0015 */
[----:B---3--:R-:W-:Y:S04]  /*1b1a0*/  STL.64 [R1+0x1100], R10 ;  /* 0x0011000a01007387 */ /* 0x008fe80000100a00 */
[----:B--2---:R-:W-:Y:S04]  /*1b1b0*/  STL.64 [R1+0x10f8], R8 ;  /* 0x0010f80801007387 */ /* 0x004fe80000100a00 */
[----:B------:R-:W2:Y:S04]  /*1b1c0*/  LDL.LU R16, [R1+0x1140] ;  /* 0x0011400001107983 */ /* 0x000ea80000300800 */
[----:B------:R0:W-:Y:S02]  /*1b1d0*/  STL.64 [R1+0x1108], R22 ;  /* 0x0011081601007387 */ /* 0x0001e40000100a00 */
[----:B0-----:R-:W-:-:S02]  /*1b1e0*/  IMAD.MOV.U32 R22, RZ, RZ, R20 ;  /* 0x000000ffff167224 */ /* 0x001fc400078e0014 */
[----:B------:R-:W-:-:S05]  /*1b1f0*/  IMAD.MOV.U32 R23, RZ, RZ, R15 ;  /* 0x000000ffff177224 */ /* 0x000fca00078e000f */
[----:B------:R0:W-:Y:S04]  /*1b200*/  STL.64 [R1+0x1120], R22 ;  /* 0x0011201601007387 */ /* 0x0001e80000100a00 */
[----:B------:R-:W3:Y:S04]  /*1b210*/  LDL.LU.64 R20, [R1] ;  /* 0x0000000001147983 */ /* 0x000ee80000300a00 */
[----:B0-----:R-:W3:Y:S04]  /*1b220*/  LDL.LU.64 R22, [R1+0x8] ;  /* 0x0000080001167983 */ /* 0x001ee80000300a00 */
[----:B------:R-:W2:Y:S04]  /*1b230*/  LDL.LU R8, [R1+0xf0] ;  /* 0x0000f00001087983 */ /* 0x000ea80000300800 */
[----:B------:R-:W2:Y:S04]  /*1b240*/  LDL.LU R9, [R1+0xf4] ;  /* 0x0000f40001097983 */ /* 0x000ea80000300800 */
[----:B------:R-:W3:Y:S04]  /*1b250*/  LDL.LU R10, [R1+0xf8] ;  /* 0x0000f800010a7983 */ /* 0x000ee80000300800 */
[----:B------:R-:W3:Y:S01]  /*1b260*/  LDL.LU R11, [R1+0xfc] ;  /* 0x0000fc00010b7983 */ /* 0x000ee20000300800 */
[----:B------:R-:W-:-:S02]  /*1b270*/  IMAD.MOV.U32 R24, RZ, RZ, R29 ;  /* 0x000000ffff187224 */ /* 0x000fc400078e001d */
[----:B----4-:R-:W-:Y:S02]  /*1b280*/  IMAD.MOV.U32 R26, RZ, RZ, R17 ;  /* 0x000000ffff1a7224 */ /* 0x010fe400078e0011 */
[----:B------:R-:W-:Y:S02]  /*1b290*/  IMAD.MOV.U32 R27, RZ, RZ, R0 ;  /* 0x000000ffff1b7224 */ /* 0x000fe400078e0000 */
[----:B------:R-:W-:Y:S01]  /*1b2a0*/  IMAD.MOV.U32 R25, RZ, RZ, R28 ;  /* 0x000000ffff197224 */ /* 0x000fe200078e001c */
[----:B---3--:R-:W-:Y:S04]  /*1b2b0*/  STL.64 [R1+0x1118], R10 ;  /* 0x0011180a01007387 */ /* 0x008fe80000100a00 */
[----:B--2---:R0:W-:Y:S04]  /*1b2c0*/  STL.64 [R1+0x1110], R8 ;  /* 0x0011100801007387 */ /* 0x0041e80000100a00 */
[----:B0-----:R-:W2:Y:S04]  /*1b2d0*/  LDL.LU R8, [R1+0x100] ;  /* 0x0001000001087983 */ /* 0x001ea80000300800 */
[----:B------:R-:W2:Y:S04]  /*1b2e0*/  LDL.LU R9, [R1+0x104] ;  /* 0x0001040001097983 */ /* 0x000ea80000300800 */
[----:B------:R-:W2:Y:S04]  /*1b2f0*/  LDL.LU R10, [R1+0x108] ;  /* 0x00010800010a7983 */ /* 0x000ea80000300800 */
[----:B------:R-:W2:Y:S04]  /*1b300*/  LDL.LU R11, [R1+0x10c] ;  /* 0x00010c00010b7983 */ /* 0x000ea80000300800 */
[----:B------:R-:W3:Y:S04]  /*1b310*/  LDL.LU R29, [R1+0x113c] ;  /* 0x00113c00011d7983 */ /* 0x000ee80000300800 */
[----:B------:R-:W4:Y:S04]  /*1b320*/  LDL.LU R28, [R1+0x1138] ;  /* 0x00113800011c7983 */ /* 0x000f280000300800 */
[----:B------:R-:W2:Y:S04]  /*1b330*/  LDL.LU R17, [R1+0x1134] ;  /* 0x0011340001117983 */ /* 0x000ea80000300800 */
[----:B------:R-:W2:Y:S04]  /*1b340*/  LDL.LU R0, [R1+0x1130] ;  /* 0x0011300001007983 */ /* 0x000ea80000300800 */
[----:B------:R-:W-:Y:S04]  /*1b350*/  STL.64 [R1+0x10a8], R26 ;  /* 0x0010a81a01007387 */ /* 0x000fe80000100a00 */
[----:B------:R0:W-:Y:S04]  /*1b360*/  STL.64 [R1+0x10a0], R24 ;  /* 0x0010a01801007387 */ /* 0x0001e80000100a00 */
[----:B0-----:R-:W3:Y:S04]  /*1b370*/  LDL.64 R24, [R1+0x70] ;  /* 0x0000700001187983 */ /* 0x001ee80000100a00 */
[----:B---3--:R0:W-:Y:S02]  /*1b380*/  STL.64 [R1+0x10c0], R24 ;  /* 0x0010c01801007387 */ /* 0x0081e40000100a00 */
[----:B0-----:R-:W-:-:S02]  /*1b390*/  IMAD.MOV.U32 R24, RZ, RZ, R29 ;  /* 0x000000ffff187224 */ /* 0x001fc400078e001d */
[----:B----4-:R-:W-:Y:S01]  /*1b3a0*/  IMAD.MOV.U32 R25, RZ, RZ, R28 ;  /* 0x000000ffff197224 */ /* 0x010fe200078e001c */
[----:B------:R-:W3:Y:S04]  /*1b3b0*/  LDL.LU R29, [R1+0x112c] ;  /* 0x00112c00011d7983 */ /* 0x000ee80000300800 */
[----:B------:R-:W4:Y:S04]  /*1b3c0*/  LDL.LU R28, [R1+0x1128] ;  /* 0x00112800011c7983 */ /* 0x000f280000300800 */
[----:B------:R0:W-:Y:S04]  /*1b3d0*/  STL [R1+0x108c], R5 ;  /* 0x00108c0501007387 */ /* 0x0001e80000100800 */
[----:B------:R3:W-:Y:S04]  /*1b3e0*/  STL [R1+0x1088], R6 ;  /* 0x0010880601007387 */ /* 0x0007e80000100800 */
[----:B------:R4:W-:Y:S04]  /*1b3f0*/  STL [R1+0x1084], R7 ;  /* 0x0010840701007387 */ /* 0x0009e80000100800 */
[----:B------:R-:W4:Y:S04]  /*1b400*/  LDL.LU R4, [R1+0xe0] ;  /* 0x0000e00001047983 */ /* 0x000f280000300800 */
[----:B0-----:R-:W4:Y:S01]  /*1b410*/  LDL.LU R5, [R1+0xe4] ;  /* 0x0000e40001057983 */ /* 0x001f220000300800 */
[----:B--2---:R-:W-:-:S02]  /*1b420*/  IMAD.MOV.U32 R26, RZ, RZ, R17 ;  /* 0x000000ffff1a7224 */ /* 0x004fc400078e0011 */
[----:B------:R-:W-:Y:S01]  /*1b430*/  IMAD.MOV.U32 R27, RZ, RZ, R16 ;  /* 0x000000ffff1b7224 */ /* 0x000fe200078e0010 */
[----:B------:R0:W-:Y:S01]  /*1b440*/  STL [R1+0x1080], R14 ;  /* 0x0010800e01007387 */ /* 0x0001e20000100800 */
[----:B---3--:R-:W-:Y:S02]  /*1b450*/  IMAD.MOV.U32 R6, RZ, RZ, R29 ;  /* 0x000000ffff067224 */ /* 0x008fe400078e001d */
[----:B----4-:R-:W-:-:S07]  /*1b460*/  IMAD.MOV.U32 R7, RZ, RZ, R28 ;  /* 0x000000ffff077224 */ /* 0x010fce00078e001c */
[----:B------:R-:W-:Y:S07]  /*1b470*/  HMMA.16816.F32 R16, R20, R18, R4 ;  /* 0x000000121410723c */ /* 0x000fee0000001804 */
[----:B------:R-:W-:Y:S02]  /*1b480*/  IMAD.MOV.U32 R6, RZ, RZ, R22 ;  /* 0x000000ffff067224 */ /* 0x000fe400078e0016 */
[----:B------:R-:W-:Y:S02]  /*1b490*/  IMAD.MOV.U32 R5, RZ, RZ, R23 ;  /* 0x000000ffff057224 */ /* 0x000fe400078e0017 */
[----:B------:R-:W2:-:S12]  /*1b4a0*/  LDL.LU.64 R22, [R1+0x1120] ;  /* 0x0011200001167983 */ /* 0x000e980000300a00 */
[----:B------:R-:W-:Y:S01]  /*1b4b0*/  STL.64 [R1+0xe0], R16 ;  /* 0x0000e01001007387 */ /* 0x000fe20000100a00 */
[----:B------:R-:W-:Y:S02]  /*1b4c0*/  IMAD.MOV.U32 R4, RZ, RZ, R18 ;  /* 0x000000ffff047224 */ /* 0x000fe400078e0012 */
[----:B------:R-:W-:Y:S02]  /*1b4d0*/  IMAD.MOV.U32 R15, RZ, RZ, R19 ;  /* 0x000000ffff0f7224 */ /* 0x000fe400078e0013 */
[----:B------:R-:W1:Y:S01]  /*1b4e0*/  LDSM.16.MT88.4 R16, [R0+UR4+0x2800] ;  /* 0x002800040010783b */ /* 0x000e620008004200 */
[----:B0-----:R-:W-:Y:S02]  /*1b4f0*/  IMAD.MOV.U32 R14, RZ, RZ, R20 ;  /* 0x000000ffff0e7224 */ /* 0x001fe400078e0014 */
[----:B------:R-:W-:Y:S01]  /*1b500*/  IMAD.MOV.U32 R7, RZ, RZ, R21 ;  /* 0x000000ffff077224 */ /* 0x000fe200078e0015 */
[----:B-1----:R0:W-:Y:S04]  /*1b510*/  STL.64 [R1+0xf88], R18 ;  /* 0x000f881201007387 */ /* 0x0021e80000100a00 */
[----:B------:R1:W-:Y:S01]  /*1b520*/  STL.64 [R1+0xf80], R16 ;  /* 0x000f801001007387 */ /* 0x0003e20000100a00 */
[----:B0-----:R-:W-:-:S02]  /*1b530*/  IMAD.MOV.U32 R18, RZ, RZ, R6 ;  /* 0x000000ffff127224 */ /* 0x001fc400078e0006 */
[----:B-1----:R-:W-:Y:S02]  /*1b540*/  IMAD.MOV.U32 R16, RZ, RZ, R14 ;  /* 0x000000ffff107224 */ /* 0x002fe400078e000e */
[----:B------:R-:W-:Y:S02]  /*1b550*/  IMAD.MOV.U32 R17, RZ, RZ, R7 ;  /* 0x000000ffff117224 */ /* 0x000fe400078e0007 */
[----:B------:R-:W-:Y:S01]  /*1b560*/  IMAD.MOV.U32 R19, RZ, RZ, R5 ;  /* 0x000000ffff137224 */ /* 0x000fe200078e0005 */
[----:B------:R-:W-:Y:S06]  /*1b570*/  STL [R1+0xf38], R0 ;  /* 0x000f380001007387 */ /* 0x000fec0000100800 */
[----:B--2---:R-:W-:Y:S01]  /*1b580*/  HMMA.16816.F32 R20, R16, R22, R8 ;  /* 0x000000161014723c */ /* 0x004fe20000001808 */
[----:B------:R-:W2:Y:S04]  /*1b590*/  LDL.LU.64 R10, [R1+0x1118] ;  /* 0x00111800010a7983 */ /* 0x000ea80000300a00 */
[----:B------:R-:W2:-:S15]  /*1b5a0*/  LDL.LU.64 R8, [R1+0x1110] ;  /* 0x0011100001087983 */ /* 0x000e9e0000300a00 */
[----:B------:R-:W-:-:S04]  /*1b5b0*/  NOP ;  /* 0x0000000000007918 */ /* 0x000fc80000000000 */
[----:B------:R-:W-:Y:S02]  /*1b5c0*/  IMAD.MOV.U32 R7, RZ, RZ, R22 ;  /* 0x000000ffff077224 */ /* 0x000fe400078e0016 */
[----:B------:R-:W-:Y:S02]  /*1b5d0*/  IMAD.MOV.U32 R14, RZ, RZ, R23 ;  /* 0x000000ffff0e7224 */ /* 0x000fe400078e0017 */
[----:B------:R-:W2:Y:S01]  /*1b5e0*/  LDL.LU.64 R22, [R1+0x1108] ;  /* 0x0011080001167983 */ /* 0x000ea20000300a00 */
[----:B------:R-:W-:Y:S02]  /*1b5f0*/  IMAD.MOV.U32 R5, RZ, RZ, R20 ;  /* 0x000000ffff057224 */ /* 0x000fe400078e0014 */
[----:B------:R-:W-:Y:S02]  /*1b600*/  IMAD.MOV.U32 R6, RZ, RZ, R21 ;  /* 0x000000ffff067224 */ /* 0x000fe400078e0015 */
[----:B--2---:R-:W-:Y:S01]  /*1b610*/  HMMA.16816.F32 R20, R16, R22, R8 ;  /* 0x000000161014723c */ /* 0x004fe20000001808 */
[----:B------:R-:W2:Y:S04]  /*1b620*/  LDL.LU.64 R10, [R1+0x1100] ;  /* 0x00110000010a7983 */ /* 0x000ea80000300a00 */
[----:B------:R-:W2:-:S15]  /*1b630*/  LDL.LU.64 R8, [R1+0x10f8] ;  /* 0x0010f80001087983 */ /* 0x000e9e0000300a00 */
[----:B------:R-:W-:-:S03]  /*1b640*/  NOP ;  /* 0x0000000000007918 */ /* 0x000fc60000000000 */
[----:B------:R-:W-:Y:S04]  /*1b650*/  STL.64 [R1+0xa0], R20 ;  /* 0x0000a01401007387 */ /* 0x000fe80000100a00 */
[----:B------:R0:W-:Y:S04]  /*1b660*/  STL.64 [R1+0xa8], R22 ;  /* 0x0000a81601007387 */ /* 0x0001e80000100a00 */
[----:B0-----:R-:W2:Y:S02]  /*1b670*/  LDL.LU.64 R22, [R1+0x10f0] ;  /* 0x0010f00001167983 */ /* 0x001ea40000300a00 */
[----:B--2---:R-:W-:Y:S02]  /*1b680*/  HMMA.16816.F32 R16, R16, R22, R8 ;  /* 0x000000161010723c */ /* 0x004fe40000001808 */
[----:B------:R-:W2:Y:S04]  /*1b690*/  LDL.LU.64 R8, [R1+0x10e8] ;  /* 0x0010e80001087983 */ /* 0x000ea80000300a00 */
[----:B------:R-:W3:Y:S04]  /*1b6a0*/  LDL.LU R22, [R1+0x10e0] ;  /* 0x0010e00001167983 */ /* 0x000ee80000300800 */
[----:B------:R-:W4:-:S13]  /*1b6b0*/  LDL.LU.64 R20, [R1+0x10d8] ;  /* 0x0010d80001147983 */ /* 0x000f1a0000300a00 */
[----:B------:R-:W-:Y:S04]  /*1b6c0*/  STL.64 [R1+0xf98], R18 ;  /* 0x000f981201007387 */ /* 0x000fe80000100a00 */
[----:B------:R3:W-:Y:S02]  /*1b6d0*/  STL.64 [R1+0xf90], R16 ;  /* 0x000f901001007387 */ /* 0x0007e40000100a00 */
[----:B---3--:R-:W-:Y:S02]  /*1b6e0*/  IMAD.MOV.U32 R16, RZ, RZ, R22 ;  /* 0x000000ffff107224 */ /* 0x008fe400078e0016 */
[----:B----4-:R-:W-:Y:S02]  /*1b6f0*/  IMAD.MOV.U32 R17, RZ, RZ, R21 ;  /* 0x000000ffff117224 */ /* 0x010fe400078e0015 */
[----:B------:R-:W-:-:S02]  /*1b700*/  IMAD.MOV.U32 R18, RZ, RZ, R20 ;  /* 0x000000ffff127224 */ /* 0x000fc400078e0014 */
[----:B------:R-:W0:Y:S04]  /*1b710*/  LDSM.16.MT88.4 R20, [R2+UR4+0x2800] ;  /* 0x002800040214783b */ /* 0x000e280008004200 */
[----:B0-----:R-:W-:Y:S04]  /*1b720*/  STL.64 [R1+0x20], R20 ;  /* 0x0000201401007387 */ /* 0x001fe80000100a00 */
[----:B------:R0:W-:Y:S04]  /*1b730*/  STL.64 [R1+0x28], R22 ;  /* 0x0000281601007387 */ /* 0x0001e80000100a00 */
[----:B0-----:R-:W2:Y:S04]  /*1b740*/  LDL.LU.64 R22, [R1+0x10d0] ;  /* 0x0010d00001167983 */ /* 0x001ea80000300a00 */
[----:B------:R-:W2:Y:S02]  /*1b750*/  LDL.LU.64 R20, [R1+0x10c8] ;  /* 0x0010c80001147983 */ /* 0x000ea40000300a00 */
[----:B--2---:R-:W-:Y:S02]  /*1b760*/  HMMA.16816.F32 R8, R20, R8, R24 ;  /* 0x000000081408723c */ /* 0x004fe40000001818 */
[----:B------:R-:W2:-:S15]  /*1b770*/  LDL.LU.64 R24, [R1+0x10c0] ;  /* 0x0010c00001187983 */ /* 0x000e9e0000300a00 */
[----:B------:R-:W-:-:S06]  /*1b780*/  NOP ;  /* 0x0000000000007918 */ /* 0x000fcc0000000000 */
[----:B------:R-:W-:Y:S04]  /*1b790*/  STL.64 [R1+0x30], R8 ;  /* 0x0000300801007387 */ /* 0x000fe80000100a00 */
[----:B------:R0:W-:Y:S04]  /*1b7a0*/  STL.64 [R1+0x38], R10 ;  /* 0x0000380a01007387 */ /* 0x0001e80000100a00 */
[----:B0-----:R-:W3:Y:S04]  /*1b7b0*/  LDL.LU.64 R10, [R1+0x10b8] ;  /* 0x0010b800010a7983 */ /* 0x001ee80000300a00 */
[----:B------:R-:W3:Y:S01]  /*1b7c0*/  LDL.LU.64 R8, [R1+0x10b0] ;  /* 0x0010b00001087983 */ /* 0x000ee20000300a00 */
[----:B------:R-:W-:-:S03]  /*1b7d0*/  IMAD.MOV.U32 R19, RZ, RZ, R3 ;  /* 0x000000ffff137224 */ /* 0x000fc600078e0003 */
[----:B------:R-:W4:Y:S01]  /*1b7e0*/  LDL.LU.64 R26, [R1+0x10a8] ;  /* 0x0010a800011a7983 */ /* 0x000f220000300a00 */
[----:B--2---:R-:W-:Y:S01]  /*1b7f0*/  IMAD.MOV.U32 R0, RZ, RZ, R25 ;  /* 0x000000ffff007224 */ /* 0x004fe200078e0019 */
[----:B---3--:R-:W-:Y:S02]  /*1b800*/  HMMA.16816.F32 R8, R20, R24, R8 ;  /* 0x000000181408723c */ /* 0x008fe40000001808 */
[----:B------:R-:W4:-:S15]  /*1b810*/  LDL.LU.64 R24, [R1+0x10a0] ;  /* 0x0010a00001187983 */ /* 0x000f1e0000300a00 */
[----:B------:R-:W-:-:S07]  /*1b820*/  NOP ;  /* 0x0000000000007918 */ /* 0x000fce0000000000 */
[----:B------:R-:W-:Y:S02]  /*1b830*/  IMAD.MOV.U32 R3, RZ, RZ, R10 ;  /* 0x000000ffff037224 */ /* 0x000fe400078e000a */
[----:B------:R-:W-:Y:S02]  /*1b840*/  IMAD.MOV.U32 R2, RZ, RZ, R11 ;  /* 0x000000ffff027224 */ /* 0x000fe400078e000b */
[----:B------:R-:W-:Y:S02]  /*1b850*/  IMAD.MOV.U32 R29, RZ, RZ, R8 ;  /* 0x000000ffff1d7224 */ /* 0x000fe400078e0008 */
[----:B------:R-:W-:Y:S01]  /*1b860*/  IMAD.MOV.U32 R28, RZ, RZ, R9 ;  /* 0x000000ffff1c7224 */ /* 0x000fe200078e0009 */
[----:B------:R-:W2:Y:S04]  /*1b870*/  LDL.LU.64 R10, [R1+0x1098] ;  /* 0x00109800010a7983 */ /* 0x000ea80000300a00 */
[----:B------:R-:W3:Y:S04]  /*1b880*/  LDL.LU.64 R8, [R1+0x1090] ;  /* 0x0010900001087983 */ /* 0x000ee80000300a00 */
[----:B------:R-:W-:Y:S01]  /*1b890*/  STL [R1+0xfb8], R29 ;  /* 0x000fb81d01007387 */ /* 0x000fe20000100800 */
[C---:B----4-:R-:W-:Y:S06]  /*1b8a0*/  HMMA.16816.F32 R24, R20.reuse, R12, R24 ;  /* 0x0000000c1418723c */ /* 0x050fec0000001818 */
[----:B---3--:R-:W-:Y:S01]  /*1b8b0*/  HMMA.16816.F32 R16, R20, R8, R16 ;  /* 0x000000081410723c */ /* 0x008fe20000001810 */
[----:B--2---:R-:W-:Y:S05]  /*1b8c0*/  STL.64 [R1+0x1040], R10 ;  /* 0x0010400a01007387 */ /* 0x004fea0000100a00 */
[----:B------:R-:W-:-:S15]  /*1b8d0*/  STL.64 [R1+0x1038], R8 ;  /* 0x0010380801007387 */ /* 0x000fde0000100a00 */
[----:B------:R-:W-:-:S02]  /*1b8e0*/  NOP ;  /* 0x0000000000007918 */ /* 0x000fc40000000000 */
[----:B------:R-:W-:Y:S04]  /*1b8f0*/  STL.64 [R1], R16 ;  /* 0x0000001001007387 */ /* 0x000fe80000100a00 */
[----:B------:R-:W-:Y:S04]  /*1b900*/  STL.64 [R1+0x8], R18 ;  /* 0x0000081201007387 */ /* 0x000fe80000100a00 */
[----:B------:R-:W-:Y:S04]  /*1b910*/  STL.64 [R1+0x1030], R12 ;  /* 0x0010300c01007387 */ /* 0x000fe80000100a00 */
[----:B------:R-:W2:Y:S01]  /*1b920*/  LDL R23, [R1+0xb60] ;  /* 0x000b600001177983 */ /* 0x000ea20000100800 */
[----:B------:R-:W-:-:S02]  /*1b930*/  IMAD.MOV.U32 R20, RZ, RZ, R5 ;  /* 0x000000ffff147224 */ /* 0x000fc400078e0005 */
[----:B------:R-:W-:Y:S02]  /*1b940*/  IMAD.MOV.U32 R22, RZ, RZ, R7 ;  /* 0x000000ffff167224 */ /* 0x000fe400078e0007 */
[----:B------:R-:W-:Y:S01]  /*1b950*/  IMAD.MOV.U32 R21, RZ, RZ, R6 ;  /* 0x000000ffff157224 */ /* 0x000fe200078e0006 */
[----:B--2---:R0:W-:Y:S04]  /*1b960*/  STL [R1+0xfa0], R23 ;  /* 0x000fa01701007387 */ /* 0x0041e80000100800 */
[----:B------:R-:W2:Y:S04]  /*1b970*/  LDL.LU R5, [R1+0x108c] ;  /* 0x00108c0001057983 */ /* 0x000ea80000300800 */
[----:B------:R-:W3:Y:S04]  /*1b980*/  LDL.LU R6, [R1+0x1088] ;  /* 0x0010880001067983 */ /* 0x000ee80000300800 */
[----:B------:R-:W4:Y:S01]  /*1b990*/  LDL.LU R7, [R1+0x1084] ;  /* 0x0010840001077983 */ /* 0x000f220000300800 */
[----:B0-----:R-:W-:-:S03]  /*1b9a0*/  IMAD.MOV.U32 R23, RZ, RZ, R14 ;  /* 0x000000ffff177224 */ /* 0x001fc600078e000e */
[----:B------:R-:W2:Y:S04]  /*1b9b0*/  LDL.LU R14, [R1+0x1080] ;  /* 0x00108000010e7983 */ /* 0x000ea80000300800 */
[----:B------:R0:W-:Y:S04]  /*1b9c0*/  STL.64 [R1+0xfb0], R22 ;  /* 0x000fb01601007387 */ /* 0x0001e80000100a00 */
[----:B------:R1:W-:Y:S01]  /*1b9d0*/  STL.64 [R1+0xfa8], R20 ;  /* 0x000fa81401007387 */ /* 0x0003e20000100a00 */
[----:B0-----:R-:W-:-:S03]  /*1b9e0*/  IMAD.MOV.U32 R22, RZ, RZ, R4 ;  /* 0x000000ffff167224 */ /* 0x001fc600078e0004 */
[----:B-1----:R-:W3:Y:S04]  /*1b9f0*/  LDL.LU R20, [R1+0xe0] ;  /* 0x0000e00001147983 */ /* 0x002ee80000300800 */
[----:B------:R-:W3:Y:S04]  /*1ba00*/  LDL.LU R21, [R1+0xe4] ;  /* 0x0000e40001157983 */ /* 0x000ee80000300800 */
[----:B------:R-:W4:Y:S01]  /*1ba10*/  LDL.LU R4, [R1+0x107c] ;  /* 0x00107c0001047983 */ /* 0x000f220000300800 */
[----:B------:R-:W-:-:S03]  /*1ba20*/  IMAD.MOV.U32 R23, RZ, RZ, R15 ;  /* 0x000000ffff177224 */ /* 0x000fc600078e000f */
[----:B------:R-:W4:Y:S04]  /*1ba30*/  LDL.LU R15, [R1+0x1078] ;  /* 0x00107800010f7983 */ /* 0x000f280000300800 */
[----:B------:R-:W2:Y:S04]  /*1ba40*/  LDL.LU R8, [R1+0x1a0] ;  /* 0x0001a00001087983 */ /* 0x000ea80000300800 */
[----:B------:R-:W2:Y:S04]  /*1ba50*/  LDL.LU R9, [R1+0x1a4] ;  /* 0x0001a40001097983 */ /* 0x000ea80000300800 */
[----:B------:R-:W3:Y:S04]  /*1ba60*/  LDL.LU R10, [R1+0x1a8] ;  /* 0x0001a800010a7983 */ /* 0x000ee80000300800 */
[----:B------:R-:W3:Y:S04]  /*1ba70*/  LDL.LU R11, [R1+0x1ac] ;  /* 0x0001ac00010b7983 */ /* 0x000ee80000300800 */
[----:B---3--:R-:W-:Y:S04]  /*1ba80*/  STL.64 [R1+0x1050], R10 ;  /* 0x0010500a01007387 */ /* 0x008fe80000100a00 */
[----:B--2---:R0:W-:Y:S04]  /*1ba90*/  STL.64 [R1+0x1048], R8 ;  /* 0x0010480801007387 */ /* 0x0041e80000100a00 */
[----:B0-----:R-:W2:Y:S04]  /*1baa0*/  LDL.LU R8, [R1+0x140] ;  /* 0x0001400001087983 */ /* 0x001ea80000300800 */
[----:B------:R-:W2:Y:S04]  /*1bab0*/  LDL.LU R9, [R1+0x144] ;  /* 0x0001440001097983 */ /* 0x000ea80000300800 */
[----:B------:R-:W2:Y:S04]  /*1bac0*/  LDL.LU R10, [R1+0x148] ;  /* 0x00014800010a7983 */ /* 0x000ea80000300800 */
[----:B------:R-:W2:Y:S04]  /*1bad0*/  LDL.LU R11, [R1+0x14c] ;  /* 0x00014c00010b7983 */ /* 0x000ea80000300800 */
[----:B------:R-:W-:Y:S04]  /*1bae0*/  STL.64 [R1+0xfd8], R22 ;  /* 0x000fd81601007387 */ /* 0x000fe80000100a00 */
[----:B------:R0:W-:Y:S02]  /*1baf0*/  STL.64 [R1+0xfd0], R20 ;  /* 0x000fd01401007387 */ /* 0x0001e40000100a00 */
[----:B0-----:R-:W-:-:S02]  /*1bb00*/  IMAD.MOV.U32 R20, RZ, RZ, R14 ;  /* 0x000000ffff147224 */ /* 0x001fc400078e000e */
[----:B----4-:R-:W-:Y:S01]  /*1bb10*/  IMAD.MOV.U32 R21, RZ, RZ, R7 ;  /* 0x000000ffff157224 */ /* 0x010fe200078e0007 */
[----:B------:R-:W3:Y:S04]  /*1bb20*/  LDL.LU R14, [R1+0x1074] ;  /* 0x00107400010e7983 */ /* 0x000ee80000300800 */
[----:B------:R-:W4:Y:S01]  /*1bb30*/  LDL.LU R7, [R1+0x1070] ;  /* 0x0010700001077983 */ /* 0x000f220000300800 */
[----:B------:R-:W-:Y:S02]  /*1bb40*/  IMAD.MOV.U32 R22, RZ, RZ, R6 ;  /* 0x000000ffff167224 */ /* 0x000fe400078e0006 */
[----:B------:R-:W-:Y:S01]  /*1bb50*/  IMAD.MOV.U32 R23, RZ, RZ, R5 ;  /* 0x000000ffff177224 */ /* 0x000fe200078e0005 */
[----:B------:R-:W2:Y:S04]  /*1bb60*/  LDL.LU R6, [R1+0x106c] ;  /* 0x00106c0001067983 */ /* 0x000ea80000300800 */
[----:B------:R-:W3:Y:S04]  /*1bb70*/  LDL.LU R5, [R1+0x1068] ;  /* 0x0010680001057983 */ /* 0x000ee80000300800 */
[----:B------:R-:W4:Y:S04]  /*1bb80*/  LDL.LU R12, [R1+0x1b0] ;  /* 0x0001b000010c7983 */ /* 0x000f280000300800 */
[----:B------:R-:W4:Y:S04]  /*1bb90*/  LDL.LU R13, [R1+0x1b4] ;  /* 0x0001b400010d7983 */ /* 0x000f280000300800 */
[----:B------:R-:W4:Y:S04]  /*1bba0*/  LDL.LU R16, [R1+0x190] ;  /* 0x0001900001107983 */ /* 0x000f280000300800 */
[----:B------:R-:W4:Y:S04]  /*1bbb0*/  LDL.LU R17, [R1+0x194] ;  /* 0x0001940001117983 */ /* 0x000f280000300800 */
[----:B------:R-:W4:Y:S04]  /*1bbc0*/  LDL.LU R18, [R1+0x198] ;  /* 0x0001980001127983 */ /* 0x000f280000300800 */
[----:B------:R-:W4:Y:S04]  /*1bbd0*/  LDL.LU R19, [R1+0x19c] ;  /* 0x00019c0001137983 */ /* 0x000f280000300800 */
[----:B------:R-:W-:Y:S04]  /*1bbe0*/  STL.64 [R1+0xfe8], R22 ;  /* 0x000fe81601007387 */ /* 0x000fe80000100a00 */
[----:B------:R0:W-:Y:S04]  /*1bbf0*/  STL.64 [R1+0xfe0], R20 ;  /* 0x000fe01401007387 */ /* 0x0001e80000100a00 */
[----:B0-----:R-:W2:Y:S04]  /*1bc00*/  LDL.LU R20, [R1+0x160] ;  /* 0x0001600001147983 */ /* 0x001ea80000300800 */
[----:B------:R-:W2:Y:S04]  /*1bc10*/  LDL.LU R21, [R1+0x164] ;  /* 0x0001640001157983 */ /* 0x000ea80000300800 */
[----:B------:R-:W3:Y:S01]  /*1bc20*/  LDL.LU R22, [R1+0x168] ;  /* 0x0001680001167983 */ /* 0x000ee20000300800 */
[----:B------:R-:W-:-:S03]  /*1bc30*/  IMAD.MOV.U32 R23, RZ, RZ, R4 ;  /* 0x000000ffff177224 */ /* 0x000fc600078e0004 */
[----:B------:R-:W4:Y:S04]  /*1bc40*/  LDL.LU R4, [R1+0x1064] ;  /* 0x0010640001047983 */ /* 0x000f280000300800 */
[----:B---3--:R-:W-:Y:S04]  /*1bc50*/  STL.64 [R1+0xff8], R22 ;  /* 0x000ff81601007387 */ /* 0x008fe80000100a00 */
[----:B--2---:R0:W-:Y:S02]  /*1bc60*/  STL.64 [R1+0xff0], R20 ;  /* 0x000ff01401007387 */ /* 0x0041e40000100a00 */
[----:B0-----:R-:W-:-:S02]  /*1bc70*/  IMAD.MOV.U32 R20, RZ, RZ, R5 ;  /* 0x000000ffff147224 */ /* 0x001fc400078e0005 */
[----:B------:R-:W-:Y:S01]  /*1bc80*/  IMAD.MOV.U32 R21, RZ, RZ, R6 ;  /* 0x000000ffff157224 */ /* 0x000fe200078e0006 */
[----:B------:R-:W2:Y:S04]  /*1bc90*/  LDL.LU R5, [R1+0x1060] ;  /* 0x0010600001057983 */ /* 0x000ea80000300800 */
[----:B------:R-:W2:Y:S01]  /*1bca0*/  LDL.LU R6, [R1+0x105c] ;  /* 0x00105c0001067983 */ /* 0x000ea20000300800 */
[----:B----4-:R-:W-:-:S03]  /*1bcb0*/  IMAD.MOV.U32 R22, RZ, RZ, R7 ;  /* 0x000000ffff167224 */ /* 0x010fc600078e0007 */
[----:B------:R-:W2:Y:S04]  /*1bcc0*/  LDL.LU R7, [R1+0x1058] ;  /* 0x0010580001077983 */ /* 0x000ea80000300800 */
[----:B------:R-:W3:Y:S04]  /*1bcd0*/  LDL.LU R23, [R1+0x17c] ;  /* 0x00017c0001177983 */ /* 0x000ee80000300800 */
[----:B---3--:R-:W-:Y:S04]  /*1bce0*/  STL.64 [R1+0x1008], R22 ;  /* 0x0010081601007387 */ /* 0x008fe80000100a00 */
[----:B------:R0:W-:Y:S04]  /*1bcf0*/  STL.64 [R1+0x1000], R20 ;  /* 0x0010001401007387 */ /* 0x0001e80000100a00 */
[----:B0-----:R-:W2:Y:S04]  /*1bd00*/  LDL.LU.64 R20, [R1+0x80] ;  /* 0x0000800001147983 */ /* 0x001ea80000300a00 */
[----:B------:R0:W-:Y:S04]  /*1bd10*/  STL.64 [R1+0xf48], R26 ;  /* 0x000f481a01007387 */ /* 0x0001e80000100a00 */
[----:B0-----:R-:W3:Y:S04]  /*1bd20*/  LDL R27, [R1+0xb64] ;  /* 0x000b6400011b7983 */ /* 0x001ee80000100800 */
[----:B------:R0:W-:Y:S04]  /*1bd30*/  STL.64 [R1+0xf40], R24 ;  /* 0x000f401801007387 */ /* 0x0001e80000100a00 */
[----:B0-----:R-:W4:Y:S01]  /*1bd40*/  LDL.LU R24, [R1+0x70] ;  /* 0x0000700001187983 */ /* 0x001f220000300800 */
[----:B--2---:R-:W-:-:S15]  /*1bd50*/  HMMA.16816.F32 R8, R4, R20, R8 ;  /* 0x000000140408723c */ /* 0x004fde0000001808 */
[----:B------:R-:W-:-:S08]  /*1bd60*/  NOP ;  /* 0x0000000000007918 */ /* 0x000fd00000000000 */
[----:B------:R-:W-:Y:S04]  /*1bd70*/  STL.64 [R1+0x60], R8 ;  /* 0x0000600801007387 */ /* 0x000fe80000100a00 */
[----:B------:R0:W-:Y:S04]  /*1bd80*/  STL.64 [R1+0x68], R10 ;  /* 0x0000680a01007387 */ /* 0x0001e80000100a00 */
[----:B0-----:R-:W4:Y:S04]  /*1bd90*/  LDL.LU.64 R10, [R1+0x1050] ;  /* 0x00105000010a7983 */ /* 0x001f280000300a00 */
[----:B------:R-:W4:Y:S01]  /*1bda0*/  LDL.LU.64 R8, [R1+0x1048] ;  /* 0x0010480001087983 */ /* 0x000f220000300a00 */
[----:B------:R-:W-:-:S07]  /*1bdb0*/  IMAD.MOV.U32 R25, RZ, RZ, R0 ;  /* 0x000000ffff197224 */ /* 0x000fce00078e0000 */
[----:B----4-:R-:W-:-:S15]  /*1bdc0*/  HMMA.16816.F32 R8, R4, R24, R8 ;  /* 0x000000180408723c */ /* 0x010fde0000001808 */
[----:B------:R-:W-:-:S08]  /*1bdd0*/  NOP ;  /* 0x0000000000007918 */ /* 0x000fd00000000000 */
[----:B------:R-:W-:Y:S04]  /*1bde0*/  STL.64 [R1+0x90], R8 ;  /* 0x0000900801007387 */ /* 0x000fe80000100a00 */
[----:B------:R0:W-:Y:S01]  /*1bdf0*/  STL [R1+0x98], R10 ;  /* 0x0000980a01007387 */ /* 0x0001e20000100800 */
[----:B------:R-:W-:-:S03]  /*1be00*/  IMAD.MOV.U32 R0, RZ, RZ, R11 ;  /* 0x000000ffff007224 */ /* 0x000fc600078e000b */
[----:B0-----:R-:W2:Y:S04]  /*1be10*/  LDL.LU.64 R10, [R1+0x1040] ;  /* 0x00104000010a7983 */ /* 0x001ea80000300a00 */
[----:B------:R-:W4:Y:S04]  /*1be20*/  LDL.LU.64 R8, [R1+0x1038] ;  /* 0x0010380001087983 */ /* 0x000f280000300a00 */
[----:B---3--:R-:W-:Y:S04]  /*1be30*/  STL [R1+0x1018], R27 ;  /* 0x0010181b01007387 */ /* 0x008fe80000100800 */
[----:B------:R0:W-:Y:S04]  /*1be40*/  STL.64 [R1+0x1010], R24 ;  /* 0x0010101801007387 */ /* 0x0001e80000100a00 */
[----:B0-----:R-:W3:Y:S04]  /*1be50*/  LDL.LU R24, [R1+0x180] ;  /* 0x0001800001187983 */ /* 0x001ee80000300800 */
[----:B------:R-:W3:Y:S01]  /*1be60*/  LDL.LU R25, [R1+0x184] ;  /* 0x0001840001197983 */ /* 0x000ee20000300800 */
[----:B----4-:R-:W-:Y:S01]  /*1be70*/  HMMA.16816.F32 R12, R4, R8, R12 ;  /* 0x00000008040c723c */ /* 0x010fe2000000180c */
[----:B--2---:R-:W-:-:S02]  /*1be80*/  IMAD.MOV.U32 R26, RZ, RZ, R11 ;  /* 0x000000ffff1a7224 */ /* 0x004fc400078e000b */
[----:B------:R-:W-:-:S15]  /*1be90*/  IMAD.MOV.U32 R27, RZ, RZ, R10 ;  /* 0x000000ffff1b7224 */ /* 0x000fde00078e000a */
[----:B------:R-:W-:-:S05]  /*1bea0*/  NOP ;  /* 0x0000000000007918 */ /* 0x000fca0000000000 */
[----:B------:R0:W-:Y:S04]  /*1beb0*/  STL.64 [R1+0x110], R12 ;  /* 0x0001100c01007387 */ /* 0x0001e80000100a00 */
[----:B------:R1:W-:Y:S04]  /*1bec0*/  STL.64 [R1+0x118], R14 ;  /* 0x0001180e01007387 */ /* 0x0003e80000100a00 */
[----:B0-----:R-:W2:Y:S01]  /*1bed0*/  LDL.LU.64 R12, [R1+0x1030] ;  /* 0x00103000010c7983 */ /* 0x001ea20000300a00 */
[----:B-1----:R-:W-:Y:S02]  /*1bee0*/  IMAD.MOV.U32 R15, RZ, RZ, R8 ;  /* 0x000000ffff0f7224 */ /* 0x002fe400078e0008 */
[----:B------:R-:W-:Y:S01]  /*1bef0*/  IMAD.MOV.U32 R14, RZ, RZ, R9 ;  /* 0x000000ffff0e7224 */ /* 0x000fe200078e0009 */
[----:B------:R-:W3:Y:S04]  /*1bf00*/  LDL.LU.64 R10, [R1+0x1028] ;  /* 0x00102800010a7983 */ /* 0x000ee80000300a00 */
[----:B------:R-:W3:Y:S01]  /*1bf10*/  LDL.LU.64 R8, [R1+0x1020] ;  /* 0x0010200001087983 */ /* 0x000ee20000300a00 */
[----:B------:R-:W-:Y:S01]  /*1bf20*/  IMAD.MOV.U32 R29, RZ, RZ, R20 ;  /* 0x000000ffff1d7224 */ /* 0x000fe200078e0014 */
[----:B--2---:R-:W-:Y:S06]  /*1bf30*/  HMMA.16816.F32 R4, R4, R12, R16 ;  /* 0x0000000c0404723c */ /* 0x004fec0000001810 */
[----:B---3--:R-:W-:Y:S01]  /*1bf40*/  HMMA.16816.F32 R24, R8, R20, R24 ;  /* 0x000000140818723c */ /* 0x008fe20000001818 */
[----:B------:R-:W2:-:S15]  /*1bf50*/  LDL.LU R16, [R1+0xa0] ;  /* 0x0000a00001107983 */ /* 0x000e9e0000300800 */
[----:B------:R-:W-:-:S01]  /*1bf60*/  NOP ;  /* 0x0000000000007918 */ /* 0x000fc20000000000 */
[----:B------:R-:W-:Y:S04]  /*1bf70*/  STL.64 [R1+0x100], R4 ;  /* 0x0001000401007387 */ /* 0x000fe80000100a00 */
[----:B------:R-:W-:Y:S04]  /*1bf80*/  STL.64 [R1+0x108], R6 ;  /* 0x0001080601007387 */ /* 0x000fe80000100a00 */
[----:B------:R-:W2:Y:S04]  /*1bf90*/  LDL.LU R17, [R1+0xa4] ;  /* 0x0000a40001117983 */ /* 0x000ea80000300800 */
[----:B------:R-:W2:Y:S04]  /*1bfa0*/  LDL.LU R18, [R1+0xa8] ;  /* 0x0000a80001127983 */ /* 0x000ea80000300800 */
[----:B------:R-:W2:Y:S04]  /*1bfb0*/  LDL.LU R19, [R1+0xac] ;  /* 0x0000ac0001137983 */ /* 0x000ea80000300800 */
[----:B------:R-:W-:Y:S04]  /*1bfc0*/  STL.64 [R1+0x130], R24 ;  /* 0x0001301801007387 */ /* 0x000fe80000100a00 */
[----:B------:R0:W-:Y:S04]  /*1bfd0*/  STL.64 [R1+0x138], R26 ;  /* 0x0001381a01007387 */ /* 0x0001e80000100a00 */
[----:B0-----:R-:W3:Y:S04]  /*1bfe0*/  LDL.LU R27, [R1+0x1018] ;  /* 0x00101800011b7983 */ /* 0x001ee80000300800 */
[----:B------:R-:W4:Y:S01]  /*1bff0*/  LDL.LU.64 R24, [R1+0x1010] ;  /* 0x0010100001187983 */ /* 0x000f220000300a00 */
[----:B------:R-:W-:-:S03]  /*1c000*/  IMAD.MOV.U32 R26, RZ, RZ, R21 ;  /* 0x000000ffff1a7224 */ /* 0x000fc600078e0015 */
[----:B------:R-:W4:Y:S04]  /*1c010*/  LDL.LU.64 R22, [R1+0x1008] ;  /* 0x0010080001167983 */ /* 0x000f280000300a00 */
[----:B------:R-:W4:Y:S02]  /*1c020*/  LDL.LU.64 R20, [R1+0x1000] ;  /* 0x0010000001147983 */ /* 0x000f240000300a00 */
[----:B----4-:R-:W-:-:S15]  /*1c030*/  HMMA.16816.F32 R20, R8, R24, R20 ;  /* 0x000000180814723c */ /* 0x010fde0000001814 */
[----:B------:R-:W-:-:S08]  /*1c040*/  NOP ;  /* 0x0000000000007918 */ /* 0x000fd00000000000 */
[----:B------:R-:W-:Y:S04]  /*1c050*/  STL.64 [R1+0x140], R20 ;  /* 0x0001401401007387 */ /* 0x000fe80000100a00 */
[----:B------:R0:W-:Y:S04]  /*1c060*/  STL.64 [R1+0x148], R22 ;  /* 0x0001481601007387 */ /* 0x0001e80000100a00 */
[----:B0-----:R-:W4:Y:S04]  /*1c070*/  LDL.LU.64 R22, [R1+0xff8] ;  /* 0x000ff80001167983 */ /* 0x001f280000300a00 */
[----:B------:R-:W4:Y:S01]  /*1c080*/  LDL.LU.64 R20, [R1+0xff0] ;  /* 0x000ff00001147983 */ /* 0x000f220000300a00 */
[----:B------:R-:W-:-:S02]  /*1c090*/  IMAD.MOV.U32 R4, RZ, RZ, R15 ;  /* 0x000000ffff047224 */ /* 0x000fc400078e000f */
[----:B------:R-:W-:-:S07]  /*1c0a0*/  IMAD.MOV.U32 R5, RZ, RZ, R14 ;  /* 0x000000ffff057224 */ /* 0x000fce00078e000e */
[----:B----4-:R-:W-:-:S15]  /*1c0b0*/  HMMA.16816.F32 R20, R8, R4, R20 ;  /* 0x000000040814723c */ /* 0x010fde0000001814 */
[----:B------:R-:W-:-:S08]  /*1c0c0*/  NOP ;  /* 0x0000000000007918 */ /* 0x000fd00000000000 */
[----:B------:R-:W-:Y:S04]  /*1c0d0*/  STL.64 [R1+0x160], R20 ;  /* 0x0001601401007387 */ /* 0x000fe80000100a00 */
[----:B------:R0:W-:Y:S04]  /*1c0e0*/  STL.64 [R1+0x168], R22 ;  /* 0x0001681601007387 */ /* 0x0001e80000100a00 */
[----:B0-----:R-:W4:Y:S04]  /*1c0f0*/  LDL.LU.64 R22, [R1+0xfe8] ;  /* 0x000fe80001167983 */ /* 0x001f280000300a00 */
[----:B------:R-:W4:Y:S01]  /*1c100*/  LDL.LU.64 R20, [R1+0xfe0] ;  /* 0x000fe00001147983 */ /* 0x000f220000300a00 */
[----:B------:R-:W-:-:S02]  /*1c110*/  IMAD.MOV.U32 R7, RZ, RZ, R12 ;  /* 0x000000ffff077224 */ /* 0x000fc400078e000c */
[----:B------:R-:W-:Y:S01]  /*1c120*/  IMAD.MOV.U32 R6, RZ, RZ, R13 ;  /* 0x000000ffff067224 */ /* 0x000fe200078e000d */
[----:B----4-:R-:W-:Y:S01]  /*1c130*/  HMMA.16816.F32 R8, R8, R12, R20 ;  /* 0x0000000c0808723c */ /* 0x010fe20000001814 */
[----:B------:R-:W4:Y:S04]  /*1c140*/  LDL.LU.64 R22, [R1+0xfd8] ;  /* 0x000fd80001167983 */ /* 0x000f280000300a00 */
[----:B------:R-:W4:-:S15]  /*1c150*/  LDL.LU.64 R20, [R1+0xfd0] ;  /* 0x000fd00001147983 */ /* 0x000f1e0000300a00 */
[----:B------:R-:W-:-:S03]  /*1c160*/  NOP ;  /* 0x0000000000007918 */ /* 0x000fc60000000000 */
[----:B------:R0:W-:Y:S04]  /*1c170*/  STL.64 [R1+0x120], R8 ;  /* 0x0001200801007387 */ /* 0x0001e80000100a00 */
[----:B------:R4:W-:Y:S04]  /*1c180*/  STL.64 [R1+0x128], R10 ;  /* 0x0001280a01007387 */ /* 0x0009e80000100a00 */
[----:B------:R-:W4:Y:S04]  /*1c190*/  LDL.LU.64 R14, [R1+0xfc8] ;  /* 0x000fc800010e7983 */ /* 0x000f280000300a00 */
[----:B------:R-:W4:Y:S01]  /*1c1a0*/  LDL.LU.64 R12, [R1+0xfc0] ;  /* 0x000fc000010c7983 */ /* 0x000f220000300a00 */
[----:B0-----:R-:W-:-:S02]  /*1c1b0*/  IMAD.MOV.U32 R8, RZ, RZ, R29 ;  /* 0x000000ffff087224 */ /* 0x001fc400078e001d */
[----:B------:R-:W-:Y:S01]  /*1c1c0*/  IMAD.MOV.U32 R9, RZ, RZ, R26 ;  /* 0x000000ffff097224 */ /* 0x000fe200078e001a */
[----:B------:R-:W2:Y:S06]  /*1c1d0*/  LDL.LU R29, [R1+0xfb8] ;  /* 0x000fb800011d7983 */ /* 0x000eac0000300800 */
[----:B----4-:R-:W-:Y:S01]  /*1c1e0*/  HMMA.16816.F32 R8, R12, R8, R20 ;  /* 0x000000080c08723c */ /* 0x010fe20000001814 */
[----:B------:R-:W4:Y:S04]  /*1c1f0*/  LDL.LU.64 R22, [R1+0xfb0] ;  /* 0x000fb00001167983 */ /* 0x000f280000300a00 */
[----:B------:R-:W4:-:S15]  /*1c200*/  LDL.LU.64 R20, [R1+0xfa8] ;  /* 0x000fa80001147983 */ /* 0x000f1e0000300a00 */
[----:B------:R-:W-:-:S03]  /*1c210*/  NOP ;  /* 0x0000000000007918 */ /* 0x000fc60000000000 */
[----:B------:R-:W-:Y:S04]  /*1c220*/  STL.64 [R1+0xf0], R8 ;  /* 0x0000f00801007387 */ /* 0x000fe80000100a00 */
[----:B------:R-:W-:Y:S04]  /*1c230*/  STL.64 [R1+0xf8], R10 ;  /* 0x0000f80a01007387 */ /* 0x000fe80000100a00 */
[----:B---3--:R-:W0:Y:S04]  /*1c240*/  LDSM.16.MT88.4 R8, [R27+UR4+0x2800] ;  /* 0x002800041b08783b */ /* 0x008e280008004200 */
[----:B0-----:R-:W-:Y:S04]  /*1c250*/  STL [R1+0xedc], R10 ;  /* 0x000edc0a01007387 */ /* 0x001fe80000100800 */
[----:B------:R-:W-:Y:S01]  /*1c260*/  STL [R1+0xed8], R11 ;  /* 0x000ed80b01007387 */ /* 0x000fe20000100800 */
[----:B----4-:R-:W-:Y:S03]  /*1c270*/  HMMA.16816.F32 R24, R12, R24, R20 ;  /* 0x000000180c18723c */ /* 0x010fe60000001814 */
[----:B------:R-:W3:-:S15]  /*1c280*/  LDL.LU R23, [R1+0xfa0] ;  /* 0x000fa00001177983 */ /* 0x000ede0000300800 */
[----:B------:R-:W-:-:S05]  /*1c290*/  NOP ;  /* 0x0000000000007918 */ /* 0x000fca0000000000 */
[----:B------:R0:W-:Y:S04]  /*1c2a0*/  STL.64 [R1+0xb0], R24 ;  /* 0x0000b01801007387 */ /* 0x0001e80000100a00 */
[----:B------:R1:W-:Y:S04]  /*1c2b0*/  STL.64 [R1+0xb8], R26 ;  /* 0x0000b81a01007387 */ /* 0x0003e80000100a00 */
[----:B0-----:R-:W4:Y:S04]  /*1c2c0*/  LDL.LU R24, [R1] ;  /* 0x0000000001187983 */ /* 0x001f280000300800 */
[----:B------:R-:W4:Y:S04]  /*1c2d0*/  LDL.LU R25, [R1+0x4] ;  /* 0x0000040001197983 */ /* 0x000f280000300800 */
[----:B-1----:R-:W2:Y:S04]  /*1c2e0*/  LDL.LU R26, [R1+0x8] ;  /* 0x00000800011a7983 */ /* 0x002ea80000300800 */
[----:B------:R-:W2:Y:S04]  /*1c2f0*/  LDL.LU R27, [R1+0xc] ;  /* 0x00000c00011b7983 */ /* 0x000ea80000300800 */
[----:B---3--:R-:W0:Y:S04]  /*1c300*/  LDSM.16.MT88.4 R20, [R23+UR4+0x2800] ;  /* 0x002800041714783b */ /* 0x008e280008004200 */
[----:B--2---:R1:W-:Y:S04]  /*1c310*/  STL.64 [R1+0xf60], R26 ;  /* 0x000f601a01007387 */ /* 0x0043e80000100a00 */
[----:B----4-:R2:W-:Y:S04]  /*1c320*/  STL.64 [R1+0xf58], R24 ;  /* 0x000f581801007387 */ /* 0x0105e80000100a00 */
[----:B-1----:R-:W3:Y:S04]  /*1c330*/  LDL.64 R26, [R1+0x78] ;  /* 0x00007800011a7983 */ /* 0x002ee80000100a00 */
[----:B---3--:R1:W-:Y:S04]  /*1c340*/  STL.64 [R1+0xf68], R26 ;  /* 0x000f681a01007387 */ /* 0x0083e80000100a00 */
[----:B--2---:R-:W2:Y:S04]  /*1c350*/  LDL.LU R24, [R1+0x30] ;  /* 0x0000300001187983 */ /* 0x004ea80000300800 */
[----:B------:R-:W2:Y:S04]  /*1c360*/  LDL.LU R25, [R1+0x34] ;  /* 0x0000340001197983 */ /* 0x000ea80000300800 */
[----:B-1----:R-:W2:Y:S04]  /*1c370*/  LDL.LU R26, [R1+0x38] ;  /* 0x00003800011a7983 */ /* 0x002ea80000300800 */
[----:B------:R-:W2:Y:S04]  /*1c380*/  LDL.LU R27, [R1+0x3c] ;  /* 0x00003c00011b7983 */ /* 0x000ea80000300800 */
[----:B0-----:R0:W-:Y:S04]  /*1c390*/  STL.64 [R1+0xe98], R22 ;  /* 0x000e981601007387 */ /* 0x0011e80000100a00 */
[----:B------:R1:W-:Y:S04]  /*1c3a0*/  STL.64 [R1+0xe90], R20 ;  /* 0x000e901401007387 */ /* 0x0003e80000100a00 */
[----:B0-----:R-:W3:Y:S01]  /*1c3b0*/  LDL R22, [R1+0xd8] ;  /* 0x0000d80001167983 */ /* 0x001ee20000100800 */
[----:B-1----:R-:W-:-:S02]  /*1c3c0*/  IMAD.MOV.U32 R20, RZ, RZ, R7 ;  /* 0x000000ffff147224 */ /* 0x002fc400078e0007 */
[----:B------:R-:W-:Y:S01]  /*1c3d0*/  IMAD.MOV.U32 R21, RZ, RZ, R6 ;  /* 0x000000ffff157224 */ /* 0x000fe200078e0006 */
[----:B------:R-:W3:Y:S01]  /*1c3e0*/  LDL R23, [R1+0xdc] ;  /* 0x0000dc0001177983 */ /* 0x000ee20000100800 */
[----:B------:R-:W-:Y:S03]  /*1c3f0*/  HMMA.16816.F32 R4, R12, R4, R16 ;  /* 0x000000040c04723c */ /* 0x000fe60000001810 */
[----:B------:R-:W4:Y:S04]  /*1c400*/  LDL.LU.64 R18, [R1+0xf98] ;  /* 0x000f980001127983 */ /* 0x000f280000300a00 */
[----:B------:R-:W4:-:S15]  /*1c410*/  LDL.LU.64 R16, [R1+0xf90] ;  /* 0x000f900001107983 */ /* 0x000f1e0000300a00 */
[----:B------:R-:W-:-:S02]  /*1c420*/  NOP ;  /* 0x0000000000007918 */ /* 0x000fc40000000000 */
[----:B------:R-:W-:Y:S02]  /*1c430*/  IMAD.MOV.U32 R10, RZ, RZ, R4 ;  /* 0x000000ffff0a7224 */ /* 0x000fe400078e0004 */
[----:B------:R-:W-:Y:S01]  /*1c440*/  IMAD.MOV.U32 R11, RZ, RZ, R5 ;  /* 0x000000ffff0b7224 */ /* 0x000fe200078e0005 */
[----:B------:R0:W-:Y:S04]  /*1c450*/  STL.64 [R1+0xe8], R6 ;  /* 0x0000e80601007387 */ /* 0x0001e80000100a00 */
[----:B0-----:R-:W2:Y:S04]  /*1c460*/  LDL R7, [R1+0xb5c] ;  /* 0x000b5c0001077983 */ /* 0x001ea80000100800 */
[----:B------:R-:W-:Y:S04]  /*1c470*/  STL.64 [R1+0xee8], R10 ;  /* 0x000ee80a01007387 */ /* 0x000fe80000100a00 */
[----:B------:R0:W-:Y:S04]  /*1c480*/  STL.64 [R1+0xee0], R8 ;  /* 0x000ee00801007387 */ /* 0x0001e80000100a00 */
[----:B0-----:R-:W3:Y:S04]  /*1c490*/  LDL.LU R8, [R1+0x20] ;  /* 0x0000200001087983 */ /* 0x001ee80000300800 */
[----:B------:R-:W3:Y:S04]  /*1c4a0*/  LDL.LU R9, [R1+0x24] ;  /* 0x0000240001097983 */ /* 0x000ee80000300800 */
[----:B------:R-:W2:Y:S04]  /*1c4b0*/  LDL.LU R10, [R1+0x28] ;  /* 0x00002800010a7983 */ /* 0x000ea80000300800 */
[----:B------:R-:W2:Y:S01]  /*1c4c0*/  LDL.LU R11, [R1+0x2c] ;  /* 0x00002c00010b7983 */ /* 0x000ea20000300800 */
[----:B----4-:R-:W-:Y:S03]  /*1c4d0*/  HMMA.16816.F32 R12, R12, R20, R16 ;  /* 0x000000140c0c723c */ /* 0x010fe60000001810 */
[----:B--2---:R0:W-:Y:S04]  /*1c4e0*/  STL.64 [R1+0xf30], R10 ;  /* 0x000f300a01007387 */ /* 0x0041e80000100a00 */
[----:B---3--:R1:W-:Y:S01]  /*1c4f0*/  STL.64 [R1+0xf28], R8 ;  /* 0x000f280801007387 */ /* 0x0083e20000100a00 */
[----:B0-----:R-:W-:-:S02]  /*1c500*/  IMAD.MOV.U32 R10, RZ, RZ, R3 ;  /* 0x000000ffff0a7224 */ /* 0x001fc400078e0003 */
[----:B------:R-:W-:Y:S02]  /*1c510*/  IMAD.MOV.U32 R11, RZ, RZ, R2 ;  /* 0x000000ffff0b7224 */ /* 0x000fe400078e0002 */
[----:B-1----:R-:W-:Y:S02]  /*1c520*/  IMAD.MOV.U32 R8, RZ, RZ, R29 ;  /* 0x000000ffff087224 */ /* 0x002fe400078e001d */
[----:B------:R-:W-:Y:S01]  /*1c530*/  IMAD.MOV.U32 R9, RZ, RZ, R28 ;  /* 0x000000ffff097224 */ /* 0x000fe200078e001c */
[----:B------:R0:W-:Y:S04]  /*1c540*/  STL.64 [R1+0xf78], R10 ;  /* 0x000f780a01007387 */ /* 0x0001e80000100a00 */
[----:B------:R-:W-:Y:S04]  /*1c550*/  STL.64 [R1+0xf70], R8 ;  /* 0x000f700801007387 */ /* 0x000fe80000100a00 */
[----:B0-----:R-:W2:Y:S04]  /*1c560*/  LDL.64 R10, [R1+0x88] ;  /* 0x00008800010a7983 */ /* 0x001ea80000100a00 */
[----:B------:R-:W2:Y:S04]  /*1c570*/  LDL.LU.64 R18, [R1+0xf88] ;  /* 0x000f880001127983 */ /* 0x000ea80000300a00 */
[----:B------:R-:W2:Y:S04]  /*1c580*/  LDL.LU.64 R16, [R1+0xf80] ;  /* 0x000f800001107983 */ /* 0x000ea80000300a00 */
[----:B------:R0:W-:Y:S04]  /*1c590*/  STL.64 [R1+0xf50], R22 ;  /* 0x000f501601007387 */ /* 0x0001e80000100a00 */
[----:B0-----:R-:W3:Y:S04]  /*1c5a0*/  LDL.64 R22, [R1+0xc8] ;  /* 0x0000c80001167983 */ /* 0x001ee80000100a00 */
[----:B------:R-:W-:Y:S04]  /*1c5b0*/  STL.64 [R1+0xa0], R12 ;  /* 0x0000a00c01007387 */ /* 0x000fe80000100a00 */
[----:B------:R0:W-:Y:S04]  /*1c5c0*/  STL.64 [R1+0xa8], R14 ;  /* 0x0000a80e01007387 */ /* 0x0001e80000100a00 */
[----:B0-----:R-:W4:Y:S01]  /*1c5d0*/  LDL R15, [R1+0xb68] ;  /* 0x000b6800010f7983 */ /* 0x001f220000100800 */
[----:B--2---:R-:W-:Y:S06]  /*1c5e0*/  HMMA.16816.F32 R24, R16, R10, R24 ;  /* 0x0000000a1018723c */ /* 0x004fec0000001818 */
[----:B------:R-:W-:-:S02]  /*1c5f0*/  IMAD.MOV.U32 R5, RZ, RZ, R10 ;  /* 0x000000ffff057224 */ /* 0x000fc400078e000a */
[----:B------:R-:W-:Y:S02]  /*1c600*/  IMAD.MOV.U32 R4, RZ, RZ, R11 ;  /* 0x000000ffff047224 */ /* 0x000fe400078e000b */
[----:B------:R-:W2:Y:S04]  /*1c610*/  LDL.LU.64 R10, [R1+0xf78] ;  /* 0x000f7800010a7983 */ /* 0x000ea80000300a00 */
[----:B------:R-:W2:Y:S09]  /*1c620*/  LDL.LU.64 R8, [R1+0xf70] ;  /* 0x000f700001087983 */ /* 0x000eb20000300a00 */
[----:B------:R-:W-:Y:S01]  /*1c630*/  STL.64 [R1+0x1d0], R24 ;  /* 0x0001d01801007387 */ /* 0x000fe20000100a00 */
[----:B------:R-:W-:-:S02]  /*1c640*/  IMAD.MOV.U32 R13, RZ, RZ, R26 ;  /* 0x000000ffff0d7224 */ /* 0x000fc400078e001a */
[----:B------:R-:W-:Y:S02]  /*1c650*/  IMAD.MOV.U32 R12, RZ, RZ, R27 ;  /* 0x000000ffff0c7224 */ /* 0x000fe400078e001b */
[----:B------:R-:W2:Y:S04]  /*1c660*/  LDL.LU.64 R26, [R1+0xf68] ;  /* 0x000f6800011a7983 */ /* 0x000ea80000300a00 */
[----:B------:R-:W-:Y:S04]  /*1c670*/  STL [R1+0xe70], R12 ;  /* 0x000e700c01007387 */ /* 0x000fe80000100800 */
[----:B------:R-:W-:Y:S01]  /*1c680*/  STL [R1+0xe6c], R13 ;  /* 0x000e6c0d01007387 */ /* 0x000fe20000100800 */
[----:B--2---:R-:W-:Y:S06]  /*1c690*/  HMMA.16816.F32 R8, R16, R26, R8 ;  /* 0x0000001a1008723c */ /* 0x004fec0000001808 */
[----:B------:R-:W-:-:S15]  /*1c6a0*/  IMAD.MOV.U32 R6, RZ, RZ, R27 ;  /* 0x000000ffff067224 */ /* 0x000fde00078e001b */
[----:B------:R-:W-:-:S02]  /*1c6b0*/  NOP ;  /* 0x0000000000007918 */ /* 0x000fc40000000000 */
[----:B------:R0:W-:Y:S04]  /*1c6c0*/  STL.64 [R1+0x1f0], R8 ;  /* 0x0001f00801007387 */ /* 0x0001e80000100a00 */
[----:B------:R-:W-:Y:S01]  /*1c6d0*/  STL.64 [R1+0x1f8], R10 ;  /* 0x0001f80a01007387 */ /* 0x000fe20000100a00 */
[----:B0-----:R-:W-:-:S03]  /*1c6e0*/  IMAD.MOV.U32 R8, RZ, RZ, R26 ;  /* 0x000000ffff087224 */ /* 0x001fc600078e001a */
[----:B------:R-:W2:Y:S04]  /*1c6f0*/  LDL.LU.64 R26, [R1+0xf60] ;  /* 0x000f6000011a7983 */ /* 0x000ea80000300a00 */
[----:B------:R-:W2:Y:S01]  /*1c700*/  LDL.LU.64 R24, [R1+0xf58] ;  /* 0x000f580001187983 */ /* 0x000ea20000300a00 */
[----:B---3--:R-:W-:Y:S01]  /*1c710*/  IMAD.MOV.U32 R14, RZ, RZ, R22 ;  /* 0x000000ffff0e7224 */ /* 0x008fe200078e0016 */
[----:B--2---:R-:W-:Y:S02]  /*1c720*/  HMMA.16816.F32 R24, R16, R22, R24 ;  /* 0x000000161018723c */ /* 0x004fe40000001818 */
[----:B------:R-:W2:-:S15]  /*1c730*/  LDL.LU.64 R22, [R1+0xf50] ;  /* 0x000f500001167983 */ /* 0x000e9e0000300a00 */
[----:B------:R-:W-:-:S07]  /*1c740*/  NOP ;  /* 0x0000000000007918 */ /* 0x000fce0000000000 */
[----:B------:R-:W-:Y:S02]  /*1c750*/  IMAD.MOV.U32 R3, RZ, RZ, R26 ;  /* 0x000000ffff037224 */ /* 0x000fe400078e001a */
[----:B------:R-:W-:Y:S02]  /*1c760*/  IMAD.MOV.U32 R2, RZ, RZ, R27 ;  /* 0x000000ffff027224 */ /* 0x000fe400078e001b */
[----:B------:R-:W-:Y:S02]  /*1c770*/  IMAD.MOV.U32 R29, RZ, RZ, R24 ;  /* 0x000000ffff1d7224 */ /* 0x000fe400078e0018 */
[----:B------:R-:W-:Y:S01]  /*1c780*/  IMAD.MOV.U32 R28, RZ, RZ, R25 ;  /* 0x000000ffff1c7224 */ /* 0x000fe200078e0019 */
[----:B------:R-:W2:Y:S04]  /*1c790*/  LDL.LU.64 R26, [R1+0xf48] ;  /* 0x000f4800011a7983 */ /* 0x000ea80000300a00 */
[----:B------:R-:W2:Y:S04]  /*1c7a0*/  LDL.LU.64 R24, [R1+0xf40] ;  /* 0x000f400001187983 */ /* 0x000ea80000300a00 */
[----:B------:R-:W-:Y:S04]  /*1c7b0*/  STL [R1+0xe30], R2 ;  /* 0x000e300201007387 */ /* 0x000fe80000100800 */
[----:B------:R-:W-:Y:S04]  /*1c7c0*/  STL [R1+0xe2c], R3 ;  /* 0x000e2c0301007387 */ /* 0x000fe80000100800 */
[----:B------:R-:W-:Y:S04]  /*1c7d0*/  STL [R1+0xe28], R28 ;  /* 0x000e281c01007387 */ /* 0x000fe80000100800 */
[----:B------:R-:W-:Y:S01]  /*1c7e0*/  STL [R1+0xe24], R29 ;  /* 0x000e241d01007387 */ /* 0x000fe20000100800 */
[----:B--2---:R-:W-:Y:S07]  /*1c7f0*/  HMMA.16816.F32 R16, R16, R22, R24 ;  /* 0x000000161010723c */ /* 0x004fee0000001818 */
[----:B------:R-:W-:-:S02]  /*1c800*/  IMAD.MOV.U32 R26, RZ, RZ, R8 ;  /* 0x000000ffff1a7224 */ /* 0x000fc400078e0008 */
[----:B------:R-:W-:-:S14]  /*1c810*/  IMAD.MOV.U32 R27, RZ, RZ, R6 ;  /* 0x000000ffff1b7224 */ /* 0x000fdc00078e0006 */
[----:B------:R-:W-:Y:S04]  /*1c820*/  STL.64 [R1+0x1c0], R16 ;  /* 0x0001c01001007387 */ /* 0x000fe80000100a00 */
[----:B------:R-:W-:Y:S04]  /*1c830*/  STL.64 [R1+0x1c8], R18 ;  /* 0x0001c81201007387 */ /* 0x000fe80000100a00 */
[----:B------:R-:W-:Y:S04]  /*1c840*/  STL.64 [R1+0xf10], R26 ;  /* 0x000f101a01007387 */ /* 0x000fe80000100a00 */
        /* <DEDUP_REMOVED lines=8> */
[----:B------:R-:W3:Y:S01]  /*1c8d0*/  LDL.LU R22, [R1+0x98] ;  /* 0x0000980001167983 */ /* 0x000ee20000300800 */
[----:B------:R-:W-:-:S03]  /*1c8e0*/  IMAD.MOV.U32 R23, RZ, RZ, R0 ;  /* 0x000000ffff177224 */ /* 0x000fc600078e0000 */
[----:B------:R-:W4:Y:S04]  /*1c8f0*/  LDL.LU R0, [R1+0xf38] ;  /* 0x000f380001007983 */ /* 0x000f280000300800 */
[----:B----4-:R-:W0:Y:S04]  /*1c900*/  LDSM.16.MT88.4 R8, [R0+UR4+0x3000] ;  /* 0x003000040008783b */ /* 0x010e280008004200 */
[----:B---3--:R-:W-:Y:S04]  /*1c910*/  STL.64 [R1+0xf20], R22 ;  /* 0x000f201601007387 */ /* 0x008fe80000100a00 */
[----:B--2---:R1:W-:Y:S04]  /*1c920*/  STL.64 [R1+0xf18], R20 ;  /* 0x000f181401007387 */ /* 0x0043e80000100a00 */
[----:B-1----:R-:W2:Y:S04]  /*1c930*/  LDL.LU R20, [R1+0x60] ;  /* 0x0000600001147983 */ /* 0x002ea80000300800 */
[----:B------:R-:W2:Y:S04]  /*1c940*/  LDL.LU R21, [R1+0x64] ;  /* 0x0000640001157983 */ /* 0x000ea80000300800 */
[----:B------:R-:W2:Y:S04]  /*1c950*/  LDL.LU R22, [R1+0x68] ;  /* 0x0000680001167983 */ /* 0x000ea80000300800 */
[----:B------:R-:W2:Y:S04]  /*1c960*/  LDL.LU R23, [R1+0x6c] ;  /* 0x00006c0001177983 */ /* 0x000ea80000300800 */
[----:B------:R-:W3:Y:S01]  /*1c970*/  LDL R19, [R1+0xb64] ;  /* 0x000b640001137983 */ /* 0x000ee20000100800 */
[----:B0-----:R-:W-:-:S03]  /*1c980*/  IMAD.MOV.U32 R12, RZ, RZ, R10 ;  /* 0x000000ffff0c7224 */ /* 0x001fc600078e000a */
[----:B------:R-:W-:Y:S01]  /*1c990*/  STL.64 [R1+0x50], R8 ;  /* 0x0000500801007387 */ /* 0x000fe20000100a00 */
[----:B------:R-:W-:-:S03]  /*1c9a0*/  IMAD.MOV.U32 R13, RZ, RZ, R11 ;  /* 0x000000ffff0d7224 */ /* 0x000fc600078e000b */
[----:B------:R-:W0:Y:S04]  /*1c9b0*/  LDSM.16.M88.4 R8, [R7+UR4+0x4080] ;  /* 0x004080040708783b */ /* 0x000e280008000200 */
[----:B0-----:R-:W-:Y:S04]  /*1c9c0*/  STL.64 [R1+0x10], R8 ;  /* 0x0000100801007387 */ /* 0x001fe80000100a00 */
[----:B------:R0:W-:Y:S01]  /*1c9d0*/  STL.64 [R1+0x18], R10 ;  /* 0x0000180a01007387 */ /* 0x0001e20000100a00 */
[----:B------:R-:W-:Y:S02]  /*1c9e0*/  IMAD.MOV.U32 R0, RZ, RZ, R11 ;  /* 0x000000ffff007224 */ /* 0x000fe400078e000b */
[----:B------:R-:W-:-:S02]  /*1c9f0*/  IMAD.MOV.U32 R17, RZ, RZ, R8 ;  /* 0x000000ffff117224 */ /* 0x000fc400078e0008 */
[----:B------:R-:W-:Y:S01]  /*1ca00*/  IMAD.MOV.U32 R16, RZ, RZ, R9 ;  /* 0x000000ffff107224 */ /* 0x000fe200078e0009 */
[----:B0-----:R-:W2:Y:S04]  /*1ca10*/  LDL.LU.64 R10, [R1+0xf30] ;  /* 0x000f3000010a7983 */ /* 0x001ea80000300a00 */
[----:B------:R-:W2:Y:S01]  /*1ca20*/  LDL.LU.64 R8, [R1+0xf28] ;  /* 0x000f280001087983 */ /* 0x000ea20000300a00 */
[----:B------:R-:W-:Y:S02]  /*1ca30*/  IMAD.MOV.U32 R26, RZ, RZ, R5 ;  /* 0x000000ffff1a7224 */ /* 0x000fe400078e0005 */
[----:B------:R-:W-:Y:S01]  /*1ca40*/  IMAD.MOV.U32 R27, RZ, RZ, R4 ;  /* 0x000000ffff1b7224 */ /* 0x000fe200078e0004 */
[----:B------:R-:W-:Y:S06]  /*1ca50*/  STL [R1+0xdf0], R0 ;  /* 0x000df00001007387 */ /* 0x000fec0000100800 */
[----:B--2---:R-:W-:Y:S01]  /*1ca60*/  HMMA.16816.F32 R24, R8, R26, R20 ;  /* 0x0000001a0818723c */ /* 0x004fe20000001814 */
[----:B------:R-:W2:Y:S04]  /*1ca70*/  LDL.LU.64 R22, [R1+0xf20] ;  /* 0x000f200001167983 */ /* 0x000ea80000300a00 */
[----:B------:R-:W2:-:S15]  /*1ca80*/  LDL.LU.64 R20, [R1+0xf18] ;  /* 0x000f180001147983 */ /* 0x000e9e0000300a00 */
[----:B------:R-:W-:-:S03]  /*1ca90*/  NOP ;  /* 0x0000000000007918 */ /* 0x000fc60000000000 */
[----:B------:R-:W-:Y:S04]  /*1caa0*/  STL.64 [R1+0x1b0], R24 ;  /* 0x0001b01801007387 */ /* 0x000fe80000100a00 */
[----:B------:R-:W-:Y:S04]  /*1cab0*/  STL.64 [R1+0x1b8], R26 ;  /* 0x0001b81a01007387 */ /* 0x000fe80000100a00 */
[----:B------:R-:W0:Y:S04]  /*1cac0*/  LDSM.16.M88.4 R24, [R7+UR4+0x5080] ;  /* 0x005080040718783b */ /* 0x000e280008000200 */
[----:B0-----:R-:W-:Y:S04]  /*1cad0*/  STL.64 [R1], R24 ;  /* 0x0000001801007387 */ /* 0x001fe80000100a00 */
[----:B------:R0:W-:Y:S04]  /*1cae0*/  STL.64 [R1+0x8], R26 ;  /* 0x0000081a01007387 */ /* 0x0001e80000100a00 */
[----:B0-----:R-:W2:Y:S02]  /*1caf0*/  LDL.LU.64 R26, [R1+0xf10] ;  /* 0x000f1000011a7983 */ /* 0x001ea40000300a00 */
[----:B--2---:R-:W-:Y:S02]  /*1cb00*/  HMMA.16816.F32 R24, R8, R26, R20 ;  /* 0x0000001a0818723c */ /* 0x004fe40000001814 */
[----:B------:R-:W2:Y:S04]  /*1cb10*/  LDL.LU.64 R22, [R1+0xf08] ;  /* 0x000f080001167983 */ /* 0x000ea80000300a00 */
[----:B------:R-:W2:-:S15]  /*1cb20*/  LDL.LU.64 R20, [R1+0xf00] ;  /* 0x000f000001147983 */ /* 0x000e9e0000300a00 */
[----:B------:R-:W-:-:S02]  /*1cb30*/  NOP ;  /* 0x0000000000007918 */ /* 0x000fc40000000000 */
[----:B------:R-:W-:Y:S04]  /*1cb40*/  STL.64 [R1+0x1a0], R24 ;  /* 0x0001a01801007387 */ /* 0x000fe80000100a00 */
[----:B------:R-:W-:Y:S04]  /*1cb50*/  STL.64 [R1+0x1a8], R26 ;  /* 0x0001a81a01007387 */ /* 0x000fe80000100a00 */
[----:B------:R-:W0:Y:S04]  /*1cb60*/  LDSM.16.M88.4 R24, [R7+UR4+0x6080] ;  /* 0x006080040718783b */ /* 0x000e280008000200 */
[----:B------:R-:W1:Y:S04]  /*1cb70*/  LDSM.16.M88.4 R4, [R7+UR4+0x7080] ;  /* 0x007080040704783b */ /* 0x000e680008000200 */
[----:B0-----:R-:W-:Y:S04]  /*1cb80*/  STL [R1+0xd0c], R26 ;  /* 0x000d0c1a01007387 */ /* 0x001fe80000100800 */
[----:B------:R-:W-:Y:S04]  /*1cb90*/  STL [R1+0xd08], R27 ;  /* 0x000d081b01007387 */ /* 0x000fe80000100800 */
[----:B------:R-:W-:Y:S04]  /*1cba0*/  STL.64 [R1+0xed0], R24 ;  /* 0x000ed01801007387 */ /* 0x000fe80000100a00 */
[----:B-1----:R0:W-:Y:S04]  /*1cbb0*/  STL [R1+0xd04], R6 ;  /* 0x000d040601007387 */ /* 0x0021e80000100800 */
[----:B------:R-:W-:Y:S04]  /*1cbc0*/  LDSM.16.MT88.4 R24, [R15+UR4+0x3000] ;  /* 0x003000040f18783b */ /* 0x000fe80008004200 */
[----:B0-----:R-:W4:Y:S04]  /*1cbd0*/  LDL R6, [R1+0xb60] ;  /* 0x000b600001067983 */ /* 0x001f280000100800 */
[----:B------:R-:W-:Y:S04]  /*1cbe0*/  STL [R1+0xd00], R7 ;  /* 0x000d000701007387 */ /* 0x000fe80000100800 */
[----:B----4-:R-:W-:Y:S04]  /*1cbf0*/  STL [R1+0xef8], R6 ;  /* 0x000ef80601007387 */ /* 0x010fe80000100800 */
[----:B------:R-:W-:Y:S04]  /*1cc00*/  STL.64 [R1+0xef0], R4 ;  /* 0x000ef00401007387 */ /* 0x000fe80000100a00 */
[----:B------:R0:W-:Y:S04]  /*1cc10*/  STL [R1+0xe58], R15 ;  /* 0x000e580f01007387 */ /* 0x0001e80000100800 */
[----:B0-----:R-:W2:Y:S04]  /*1cc20*/  LDL.LU R15, [R1+0xcc] ;  /* 0x0000cc00010f7983 */ /* 0x001ea80000300800 */
[----:B------:R-:W4:Y:S01]  /*1cc30*/  LDL.LU R4, [R1+0x100] ;  /* 0x0001000001047983 */ /* 0x000f220000300800 */
[----:B--2---:R-:W-:-:S15]  /*1cc40*/  HMMA.16816.F32 R20, R8, R14, R20 ;  /* 0x0000000e0814723c */ /* 0x004fde0000001814 */
[----:B------:R-:W-:-:S08]  /*1cc50*/  NOP ;  /* 0x0000000000007918 */ /* 0x000fd00000000000 */
[----:B------:R-:W-:Y:S04]  /*1cc60*/  STL.64 [R1+0x190], R20 ;  /* 0x0001901401007387 */ /* 0x000fe80000100a00 */
[----:B------:R-:W-:Y:S04]  /*1cc70*/  STL.64 [R1+0x198], R22 ;  /* 0x0001981601007387 */ /* 0x000fe80000100a00 */
[----:B---3--:R-:W0:Y:S04]  /*1cc80*/  LDSM.16.MT88.4 R20, [R19+UR4+0x3000] ;  /* 0x003000041314783b */ /* 0x008e280008004200 */
[----:B------:R-:W4:Y:S04]  /*1cc90*/  LDL.LU R5, [R1+0x104] ;  /* 0x0001040001057983 */ /* 0x000f280000300800 */
[----:B------:R-:W4:Y:S04]  /*1cca0*/  LDL.LU R6, [R1+0x108] ;  /* 0x0001080001067983 */ /* 0x000f280000300800 */
[----:B------:R-:W4:Y:S04]  /*1ccb0*/  LDL.LU R7, [R1+0x10c] ;  /* 0x00010c0001077983 */ /* 0x000f280000300800 */
[----:B------:R-:W-:Y:S04]  /*1ccc0*/  STL.64 [R1+0xeb8], R14 ;  /* 0x000eb80e01007387 */ /* 0x000fe80000100a00 */
[----:B------:R-:W-:Y:S04]  /*1ccd0*/  STL.64 [R1+0xeb0], R12 ;  /* 0x000eb00c01007387 */ /* 0x000fe80000100a00 */
[----:B0-----:R0:W-:Y:S04]  /*1cce0*/  STL.64 [R1+0x30], R20 ;  /* 0x0000301401007387 */ /* 0x0011e80000100a00 */
[----:B------:R1:W-:Y:S01]  /*1ccf0*/  STL [R1+0x3c], R23 ;  /* 0x00003c1701007387 */ /* 0x0003e20000100800 */
[----:B------:R-:W-:-:S03]  /*1cd00*/  IMAD.MOV.U32 R0, RZ, RZ, R22 ;  /* 0x000000ffff007224 */ /* 0x000fc600078e0016 */
[----:B0-----:R-:W2:Y:S04]  /*1cd10*/  LDL.LU R20, [R1+0x120] ;  /* 0x0001200001147983 */ /* 0x001ea80000300800 */
[----:B------:R-:W2:Y:S04]  /*1cd20*/  LDL.LU R21, [R1+0x124] ;  /* 0x0001240001157983 */ /* 0x000ea80000300800 */
[----:B------:R-:W3:Y:S04]  /*1cd30*/  LDL.LU R22, [R1+0x128] ;  /* 0x0001280001167983 */ /* 0x000ee80000300800 */
[----:B-1----:R-:W3:Y:S01]  /*1cd40*/  LDL.LU R23, [R1+0x12c] ;  /* 0x00012c0001177983 */ /* 0x002ee20000300800 */
[----:B------:R-:W-:-:S02]  /*1cd50*/  IMAD.MOV.U32 R2, RZ, RZ, R24 ;  /* 0x000000ffff027224 */ /* 0x000fc400078e0018 */
[----:B------:R-:W-:Y:S01]  /*1cd60*/  IMAD.MOV.U32 R3, RZ, RZ, R25 ;  /* 0x000000ffff037224 */ /* 0x000fe200078e0019 */
[----:B------:R-:W4:Y:S01]  /*1cd70*/  LDL.LU R24, [R1+0x130] ;  /* 0x0001300001187983 */ /* 0x000f220000300800 */
[----:B------:R-:W-:-:S03]  /*1cd80*/  IMAD.MOV.U32 R28, RZ, RZ, R26 ;  /* 0x000000ffff1c7224 */ /* 0x000fc600078e001a */
[----:B------:R-:W4:Y:S01]  /*1cd90*/  LDL.LU R25, [R1+0x134] ;  /* 0x0001340001197983 */ /* 0x000f220000300800 */
[----:B------:R-:W-:-:S03]  /*1cda0*/  IMAD.MOV.U32 R29, RZ, RZ, R27 ;  /* 0x000000ffff1d7224 */ /* 0x000fc600078e001b */
[----:B------:R-:W4:Y:S04]  /*1cdb0*/  LDL.LU R26, [R1+0x138] ;  /* 0x00013800011a7983 */ /* 0x000f280000300800 */
[----:B------:R-:W4:Y:S04]  /*1cdc0*/  LDL.LU R27, [R1+0x13c] ;  /* 0x00013c00011b7983 */ /* 0x000f280000300800 */
[----:B------:R-:W4:Y:S04]  /*1cdd0*/  LDL.LU.64 R14, [R1+0x78] ;  /* 0x00007800010e7983 */ /* 0x000f280000300a00 */
[----:B---3--:R-:W-:Y:S04]  /*1cde0*/  STL.64 [R1+0xea8], R22 ;  /* 0x000ea81601007387 */ /* 0x008fe80000100a00 */
[----:B--2---:R0:W-:Y:S04]  /*1cdf0*/  STL.64 [R1+0xea0], R20 ;  /* 0x000ea01401007387 */ /* 0x0041e80000100a00 */
[----:B0-----:R-:W2:Y:S04]  /*1ce00*/  LDL.LU R20, [R1+0x160] ;  /* 0x0001600001147983 */ /* 0x001ea80000300800 */
        /* <DEDUP_REMOVED lines=9> */
[----:B------:R-:W-:Y:S04]  /*1cea0*/  STL [R1+0xe40], R19 ;  /* 0x000e401301007387 */ /* 0x000fe80000100800 */
[----:B------:R0:W-:Y:S04]  /*1ceb0*/  STL.64 [R1+0xe38], R16 ;  /* 0x000e381001007387 */ /* 0x0001e80000100a00 */
[----:B0-----:R-:W3:Y:S04]  /*1cec0*/  LDL R17, [R1+0x204] ;  /* 0x0002040001117983 */ /* 0x001ee80000100800 */
[----:B------:R-:W4:Y:S04]  /*1ced0*/  LDL.LU R18, [R1+0xd8] ;  /* 0x0000d80001127983 */ /* 0x000f280000300800 */
[----:B------:R-:W4:Y:S04]  /*1cee0*/  LDL.LU R19, [R1+0xdc] ;  /* 0x0000dc0001137983 */ /* 0x000f280000300800 */
[----:B------:R-:W-:Y:S01]  /*1cef0*/  STL [R1+0xdf4], R0 ;  /* 0x000df40001007387 */ /* 0x000fe20000100800 */
[----:B----4-:R-:W-:Y:S03]  /*1cf00*/  HMMA.16816.F32 R8, R8, R18, R4 ;  /* 0x000000120808723c */ /* 0x010fe60000001804 */
[----:B------:R-:W4:Y:S04]  /*1cf10*/  LDL.LU R6, [R1+0xef8] ;  /* 0x000ef80001067983 */ /* 0x000f280000300800 */
[----:B------:R-:W2:-:S15]  /*1cf20*/  LDL.LU.64 R4, [R1+0xef0] ;  /* 0x000ef00001047983 */ /* 0x000e9e0000300a00 */
[----:B------:R-:W-:-:S01]  /*1cf30*/  NOP ;  /* 0x0000000000007918 */ /* 0x000fc20000000000 */
[----:B------:R-:W-:Y:S04]  /*1cf40*/  STL.64 [R1+0x60], R8 ;  /* 0x0000600801007387 */ /* 0x000fe80000100a00 */
[----:B------:R-:W-:Y:S04]  /*1cf50*/  STL.64 [R1+0x68], R10 ;  /* 0x0000680a01007387 */ /* 0x000fe80000100a00 */
[----:B----4-:R-:W0:Y:S04]  /*1cf60*/  LDSM.16.MT88.4 R8, [R6+UR4+0x3000] ;  /* 0x003000040608783b */ /* 0x010e280008004200 */
[----:B0-----:R-:W-:Y:S04]  /*1cf70*/  STL.64 [R1+0x20], R8 ;  /* 0x0000200801007387 */ /* 0x001fe80000100a00 */
[----:B------:R0:W-:Y:S01]  /*1cf80*/  STL [R1+0x28], R10 ;  /* 0x0000280a01007387 */ /* 0x0001e20000100800 */
[----:B------:R-:W-:-:S03]  /*1cf90*/  IMAD.MOV.U32 R0, RZ, RZ, R11 ;  /* 0x000000ffff007224 */ /* 0x000fc600078e000b */
[----:B0-----:R-:W4:Y:S04]  /*1cfa0*/  LDL.LU.64 R10, [R1+0xee8] ;  /* 0x000ee800010a7983 */ /* 0x001f280000300a00 */
[----:B------:R-:W3:Y:S04]  /*1cfb0*/  LDL.LU.64 R8, [R1+0xee0] ;  /* 0x000ee00001087983 */ /* 0x000ee80000300a00 */
[----:B------:R-:W-:Y:S04]  /*1cfc0*/  STL [R1+0xe68], R6 ;  /* 0x000e680601007387 */ /* 0x000fe80000100800 */
[----:B--2---:R4:W-:Y:S02]  /*1cfd0*/  STL.64 [R1+0xe60], R4 ;  /* 0x000e600401007387 */ /* 0x0049e40000100a00 */
[----:B----4-:R-:W-:-:S02]  /*1cfe0*/  IMAD.MOV.U32 R4, RZ, RZ, R10 ;  /* 0x000000ffff047224 */ /* 0x010fc400078e000a */
[----:B------:R-:W-:Y:S01]  /*1cff0*/  IMAD.MOV.U32 R5, RZ, RZ, R11 ;  /* 0x000000ffff057224 */ /* 0x000fe200078e000b */
[----:B------:R-:W3:Y:S04]  /*1d000*/  LDL.LU R10, [R1+0xedc] ;  /* 0x000edc00010a7983 */ /* 0x000ee80000300800 */
[----:B------:R-:W3:Y:S04]  /*1d010*/  LDL.LU R11, [R1+0xed8] ;  /* 0x000ed800010b7983 */ /* 0x000ee80000300800 */
[----:B------:R-:W2:Y:S04]  /*1d020*/  LDL.LU R6, [R1+0xe8] ;  /* 0x0000e80001067983 */ /* 0x000ea80000300800 */
[----:B------:R-:W2:Y:S04]  /*1d030*/  LDL.LU R7, [R1+0xec] ;  /* 0x0000ec0001077983 */ /* 0x000ea80000300800 */
[----:B--2---:R0:W-:Y:S04]  /*1d040*/  STL.64 [R1+0xe80], R6 ;  /* 0x000e800601007387 */ /* 0x0041e80000100a00 */
[----:B------:R-:W-:Y:S04]  /*1d050*/  STL.64 [R1+0xe78], R4 ;  /* 0x000e780401007387 */ /* 0x000fe80000100a00 */
[----:B0-----:R-:W3:Y:S04]  /*1d060*/  LDL.LU R6, [R1+0x88] ;  /* 0x0000880001067983 */ /* 0x001ee80000300800 */
[----:B------:R-:W3:Y:S02]  /*1d070*/  LDL.LU R7, [R1+0x8c] ;  /* 0x00008c0001077983 */ /* 0x000ee40000300800 */
[----:B---3--:R-:W-:-:S15]  /*1d080*/  HMMA.16816.F32 R24, R8, R6, R24 ;  /* 0x000000060818723c */ /* 0x008fde0000001818 */
[----:B------:R-:W-:-:S08]  /*1d090*/  NOP ;  /* 0x0000000000007918 */ /* 0x000fd00000000000 */
[----:B------:R0:W-:Y:S04]  /*1d0a0*/  STL.64 [R1+0x90], R24 ;  /* 0x0000901801007387 */ /* 0x0001e80000100a00 */
[----:B------:R-:W-:Y:S04]  /*1d0b0*/  STL [R1+0x98], R26 ;  /* 0x0000981a01007387 */ /* 0x000fe80000100800 */
[----:B0-----:R-:W2:Y:S01]  /*1d0c0*/  LDL.LU.64 R24, [R1+0xed0] ;  /* 0x000ed00001187983 */ /* 0x001ea20000300a00 */
[----:B------:R-:W-:Y:S03]  /*1d0d0*/  HMMA.16816.F32 R20, R8, R14, R20 ;  /* 0x0000000e0814723c */ /* 0x000fe60000001814 */
[----:B------:R-:W-:Y:S03]  /*1d0e0*/  STL [R1+0xdb0], R27 ;  /* 0x000db01b01007387 */ /* 0x000fe60000100800 */
[----:B------:R-:W-:-:S02]  /*1d0f0*/  IMAD.MOV.U32 R5, RZ, RZ, R14 ;  /* 0x000000ffff057224 */ /* 0x000fc400078e000e */
[----:B------:R-:W-:Y:S01]  /*1d100*/  IMAD.MOV.U32 R4, RZ, RZ, R15 ;  /* 0x000000ffff047224 */ /* 0x000fe200078e000f */
[----:B--2---:R0:W-:Y:S04]  /*1d110*/  STL.64 [R1+0xe88], R24 ;  /* 0x000e881801007387 */ /* 0x0041e80000100a00 */
[----:B0-----:R-:W2:Y:S04]  /*1d120*/  LDL.LU R24, [R1+0xf0] ;  /* 0x0000f00001187983 */ /* 0x001ea80000300800 */
[----:B------:R-:W2:Y:S04]  /*1d130*/  LDL.LU R25, [R1+0xf4] ;  /* 0x0000f40001197983 */ /* 0x000ea80000300800 */
[----:B------:R-:W2:Y:S04]  /*1d140*/  LDL.LU R26, [R1+0xf8] ;  /* 0x0000f800011a7983 */ /* 0x000ea80000300800 */
[----:B------:R-:W2:Y:S04]  /*1d150*/  LDL.LU R27, [R1+0xfc] ;  /* 0x0000fc00011b7983 */ /* 0x000ea80000300800 */
[----:B------:R-:W-:Y:S04]  /*1d160*/  STL.64 [R1+0x170], R20 ;  /* 0x0001701401007387 */ /* 0x000fe80000100a00 */
[----:B------:R0:W-:Y:S04]  /*1d170*/  STL.64 [R1+0x178], R22 ;  /* 0x0001781601007387 */ /* 0x0001e80000100a00 */
[----:B0-----:R-:W3:Y:S04]  /*1d180*/  LDL.LU.64 R22, [R1+0xec8] ;  /* 0x000ec80001167983 */ /* 0x001ee80000300a00 */
[----:B------:R-:W3:Y:S04]  /*1d190*/  LDL.LU.64 R20, [R1+0xec0] ;  /* 0x000ec00001147983 */ /* 0x000ee80000300a00 */
[----:B------:R-:W3:Y:S04]  /*1d1a0*/  LDL.LU.64 R14, [R1+0xeb8] ;  /* 0x000eb800010e7983 */ /* 0x000ee80000300a00 */
[----:B------:R-:W4:Y:S01]  /*1d1b0*/  LDL.LU.64 R12, [R1+0xeb0] ;  /* 0x000eb000010c7983 */ /* 0x000f220000300a00 */
[----:B---3--:R-:W-:-:S15]  /*1d1c0*/  HMMA.16816.F32 R20, R8, R14, R20 ;  /* 0x0000000e0814723c */ /* 0x008fde0000001814 */
[----:B------:R-:W-:-:S08]  /*1d1d0*/  NOP ;  /* 0x0000000000007918 */ /* 0x000fd00000000000 */
[----:B------:R-:W-:Y:S04]  /*1d1e0*/  STL.64 [R1+0x180], R20 ;  /* 0x0001801401007387 */ /* 0x000fe80000100a00 */
[----:B------:R0:W-:Y:S04]  /*1d1f0*/  STL.64 [R1+0x188], R22 ;  /* 0x0001881601007387 */ /* 0x0001e80000100a00 */
[----:B0-----:R-:W3:Y:S04]  /*1d200*/  LDL.LU.64 R22, [R1+0xea8] ;  /* 0x000ea80001167983 */ /* 0x001ee80000300a00 */
[----:B------:R-:W3:Y:S02]  /*1d210*/  LDL.LU.64 R20, [R1+0xea0] ;  /* 0x000ea00001147983 */ /* 0x000ee40000300a00 */
[----:B---3--:R-:W-:Y:S02]  /*1d220*/  HMMA.16816.F32 R8, R8, R18, R20 ;  /* 0x000000120808723c */ /* 0x008fe40000001814 */
[----:B------:R-:W2:Y:S04]  /*1d230*/  LDL.LU.64 R22, [R1+0xe98] ;  /* 0x000e980001167983 */ /* 0x000ea80000300a00 */
[----:B------:R-:W2:-:S15]  /*1d240*/  LDL.LU.64 R20, [R1+0xe90] ;  /* 0x000e900001147983 */ /* 0x000e9e0000300a00 */
[----:B------:R-:W-:-:S02]  /*1d250*/  NOP ;  /* 0x0000000000007918 */ /* 0x000fc40000000000 */
[----:B------:R-:W-:Y:S04]  /*1d260*/  STL.64 [R1+0x160], R8 ;  /* 0x0001600801007387 */ /* 0x000fe80000100a00 */
[----:B------:R0:W-:Y:S02]  /*1d270*/  STL.64 [R1+0x168], R10 ;  /* 0x0001680a01007387 */ /* 0x0001e40000100a00 */
[----:B0-----:R-:W-:Y:S02]  /*1d280*/  IMAD.MOV.U32 R10, RZ, RZ, R5 ;  /* 0x000000ffff0a7224 */ /* 0x001fe400078e0005 */
[----:B------:R-:W-:Y:S02]  /*1d290*/  IMAD.MOV.U32 R11, RZ, RZ, R4 ;  /* 0x000000ffff0b7224 */ /* 0x000fe400078e0004 */
[----:B--2---:R-:W-:Y:S01]  /*1d2a0*/  HMMA.16816.F32 R4, R20, R6, R24 ;  /* 0x000000061404723c */ /* 0x004fe20000001818 */
[----:B------:R-:W2:-:S15]  /*1d2b0*/  LDL.LU.64 R24, [R1+0xe88] ;  /* 0x000e880001187983 */ /* 0x000e9e0000300a00 */
[----:B------:R-:W-:-:S07]  /*1d2c0*/  NOP ;  /* 0x0000000000007918 */ /* 0x000fce0000000000 */
[----:B------:R-:W-:Y:S01]  /*1d2d0*/  STL.64 [R1+0x150], R4 ;  /* 0x0001500401007387 */ /* 0x000fe20000100a00 */
[----:B------:R-:W-:-:S03]  /*1d2e0*/  IMAD.MOV.U32 R26, RZ, RZ, R7 ;  /* 0x000000ffff1a7224 */ /* 0x000fc600078e0007 */
[----:B------:R0:W-:Y:S04]  /*1d2f0*/  STL [R1+0x158], R6 ;  /* 0x0001580601007387 */ /* 0x0001e80000100800 */
[----:B0-----:R-:W3:Y:S04]  /*1d300*/  LDL.LU.64 R6, [R1+0xe80] ;  /* 0x000e800001067983 */ /* 0x001ee80000300a00 */
[----:B------:R-:W3:Y:S04]  /*1d310*/  LDL.LU.64 R4, [R1+0xe78] ;  /* 0x000e780001047983 */ /* 0x000ee80000300a00 */
[----:B------:R-:W-:Y:S04]  /*1d320*/  STL [R1+0xe20], R26 ;  /* 0x000e201a01007387 */ /* 0x000fe80000100800 */
[----:B--2---:R0:W-:Y:S04]  /*1d330*/  STL.64 [R1+0xe18], R24 ;  /* 0x000e181801007387 */ /* 0x0041e80000100a00 */
[----:B0-----:R-:W2:Y:S04]  /*1d340*/  LDL.LU R24, [R1+0xb0] ;  /* 0x0000b00001187983 */ /* 0x001ea80000300800 */
[----:B------:R-:W2:Y:S04]  /*1d350*/  LDL.LU R25, [R1+0xb4] ;  /* 0x0000b40001197983 */ /* 0x000ea80000300800 */
[----:B------:R-:W2:Y:S04]  /*1d360*/  LDL.LU R26, [R1+0xb8] ;  /* 0x0000b800011a7983 */ /* 0x000ea80000300800 */
[----:B------:R-:W2:Y:S02]  /*1d370*/  LDL.LU R27, [R1+0xbc] ;  /* 0x0000bc00011b7983 */ /* 0x000ea40000300800 */
[----:B--2---:R-:W-:Y:S02]  /*1d380*/  HMMA.16816.F32 R24, R20, R10, R24 ;  /* 0x0000000a1418723c */ /* 0x004fe40000001818 */
[----:B------:R-:W0:Y:S04]  /*1d390*/  LDSM.16.MT88.4 R8, [R17+UR4+0x3800] ;  /* 0x003800041108783b */ /* 0x000e280008004200 */
[----:B0-----:R4:W-:-:S15]  /*1d3a0*/  STL.64 [R1+0xd20], R10 ;  /* 0x000d200a01007387 */ /* 0x0019de0000100a00 */
[----:B------:R-:W-:-:S02]  /*1d3b0*/  NOP ;  /* 0x0000000000007918 */ /* 0x000fc40000000000 */
[----:B------:R-:W-:Y:S04]  /*1d3c0*/  STL.64 [R1+0x140], R24 ;  /* 0x0001401801007387 */ /* 0x000fe80000100a00 */
[----:B------:R-:W-:Y:S04]  /*1d3d0*/  STL.64 [R1+0x148], R26 ;  /* 0x0001481a01007387 */ /* 0x000fe80000100a00 */
[----:B------:R0:W-:Y:S01]  /*1d3e0*/  STL.64 [R1+0xd18], R8 ;  /* 0x000d180801007387 */ /* 0x0001e20000100a00 */
[----:B----4-:R-:W-:Y:S02]  /*1d3f0*/  IMAD.MOV.U32 R10, RZ, RZ, R12 ;  /* 0x000000ffff0a7224 */ /* 0x010fe400078e000c */
[----:B------:R-:W-:Y:S01]  /*1d400*/  IMAD.MOV.U32 R11, RZ, RZ, R13 ;  /* 0x000000ffff0b7224 */ /* 0x000fe200078e000d */
[----:B0-----:R-:W2:Y:S04]  /*1d410*/  LDL.LU R8, [R1+0x50] ;  /* 0x0000500001087983 */ /* 0x001ea80000300800 */
[----:B------:R-:W2:Y:S04]  /*1d420*/  LDL.LU R9, [R1+0x54] ;  /* 0x0000540001097983 */ /* 0x000ea80000300800 */
[----:B------:R-:W4:Y:S04]  /*1d430*/  LDL.LU R12, [R1+0xe70] ;  /* 0x000e7000010c7983 */ /* 0x000f280000300800 */
[----:B------:R-:W3:Y:S04]  /*1d440*/  LDL.LU R13, [R1+0xe6c] ;  /* 0x000e6c00010d7983 */ /* 0x000ee80000300800 */
[----:B------:R-:W-:Y:S01]  /*1d450*/  STL.64 [R1+0xe50], R10 ;  /* 0x000e500a01007387 */ /* 0x000fe20000100a00 */
[----:B----4-:R-:W-:-:S02]  /*1d460*/  IMAD.MOV.U32 R27, RZ, RZ, R12 ;  /* 0x000000ffff1b7224 */ /* 0x010fc400078e000c */
[----:B---3--:R-:W-:Y:S02]  /*1d470*/  IMAD.MOV.U32 R26, RZ, RZ, R13 ;  /* 0x000000ffff1a7224 */ /* 0x008fe400078e000d */
[----:B------:R-:W-:Y:S01]  /*1d480*/  HMMA.16816.F32 R12, R20, R14, R4 ;  /* 0x0000000e140c723c */ /* 0x000fe20000001804 */
[----:B--2---:R0:W-:Y:S04]  /*1d490*/  STL.64 [R1+0xe48], R8 ;  /* 0x000e480801007387 */ /* 0x0041e80000100a00 */
[----:B0-----:R-:W2:Y:S04]  /*1d4a0*/  LDL.LU R8, [R1+0xa0] ;  /* 0x0000a00001087983 */ /* 0x001ea80000300800 */
[----:B------:R-:W2:Y:S04]  /*1d4b0*/  LDL.LU R9, [R1+0xa4] ;  /* 0x0000a40001097983 */ /* 0x000ea80000300800 */
[----:B------:R-:W2:Y:S04]  /*1d4c0*/  LDL.LU R10, [R1+0xa8] ;  /* 0x0000a800010a7983 */ /* 0x000ea80000300800 */
[----:B------:R-:W2:Y:S04]  /*1d4d0*/  LDL.LU R11, [R1+0xac] ;  /* 0x0000ac00010b7983 */ /* 0x000ea80000300800 */
[----:B------:R-:W3:Y:S04]  /*1d4e0*/  LDL.LU R24, [R1+0x1d0] ;  /* 0x0001d00001187983 */ /* 0x000ee80000300800 */
[----:B------:R-:W3:Y:S04]  /*1d4f0*/  LDL.LU R25, [R1+0x1d4] ;  /* 0x0001d40001197983 */ /* 0x000ee80000300800 */
[----:B------:R-:W4:Y:S04]  /*1d500*/  LDL.LU R6, [R1+0xe68] ;  /* 0x000e680001067983 */ /* 0x000f280000300800 */
[----:B------:R-:W4:Y:S04]  /*1d510*/  LDL.LU.64 R4, [R1+0xe60] ;  /* 0x000e600001047983 */ /* 0x000f280000300a00 */
[----:B------:R-:W-:Y:S04]  /*1d520*/  STL.64 [R1+0x130], R12 ;  /* 0x0001300c01007387 */ /* 0x000fe80000100a00 */
[----:B------:R-:W-:Y:S01]  /*1d530*/  STL [R1+0x138], R14 ;  /* 0x0001380e01007387 */ /* 0x000fe20000100800 */
[----:B------:R-:W-:-:S03]  /*1d540*/  IMAD.MOV.U32 R7, RZ, RZ, R15 ;  /* 0x000000ffff077224 */ /* 0x000fc600078e000f */
[----:B------:R-:W2:Y:S04]  /*1d550*/  LDL.LU R15, [R1+0xe58] ;  /* 0x000e5800010f7983 */ /* 0x000ea80000300800 */
[----:B------:R-:W-:Y:S04]  /*1d560*/  STL [R1+0xdac], R7 ;  /* 0x000dac0701007387 */ /* 0x000fe80000100800 */
[----:B--2---:R-:W0:Y:S04]  /*1d570*/  LDSM.16.MT88.4 R12, [R15+UR4+0x3800] ;  /* 0x003800040f0c783b */ /* 0x004e280008004200 */
[----:B0-----:R-:W-:Y:S04]  /*1d580*/  STL.64 [R1+0xce8], R14 ;  /* 0x000ce80e01007387 */ /* 0x001fe80000100a00 */
[----:B------:R0:W-:Y:S04]  /*1d590*/  STL.64 [R1+0xce0], R12 ;  /* 0x000ce00c01007387 */ /* 0x0001e80000100a00 */
[----:B0-----:R-:W2:Y:S04]  /*1d5a0*/  LDL.LU R12, [R1+0x1c0] ;  /* 0x0001c000010c7983 */ /* 0x001ea80000300800 */
[----:B------:R-:W2:Y:S04]  /*1d5b0*/  LDL.LU R13, [R1+0x1c4] ;  /* 0x0001c400010d7983 */ /* 0x000ea80000300800 */
[----:B------:R-:W3:Y:S04]  /*1d5c0*/  LDL.LU R14, [R1+0x1c8] ;  /* 0x0001c800010e7983 */ /* 0x000ee80000300800 */
[----:B------:R-:W3:Y:S01]  /*1d5d0*/  LDL.LU R15, [R1+0x1cc] ;  /* 0x0001cc00010f7983 */ /* 0x000ee20000300800 */
[----:B------:R-:W-:Y:S03]  /*1d5e0*/  HMMA.16816.F32 R20, R20, R18, R8 ;  /* 0x000000121414723c */ /* 0x000fe60000001808 */
[----:B---3--:R-:W-:Y:S04]  /*1d5f0*/  STL.64 [R1+0xe00], R14 ;  /* 0x000e000e01007387 */ /* 0x008fe80000100a00 */
[----:B--2---:R0:W-:Y:S04]  /*1d600*/  STL.64 [R1+0xdf8], R12 ;  /* 0x000df80c01007387 */ /* 0x0041e80000100a00 */
[----:B0-----:R-:W2:Y:S04]  /*1d610*/  LDL R12, [R1] ;  /* 0x00000000010c7983 */ /* 0x001ea80000100800 */
[----:B------:R-:W2:Y:S04]  /*1d620*/  LDL R13, [R1+0x4] ;  /* 0x00000400010d7983 */ /* 0x000ea80000100800 */
[----:B------:R-:W3:Y:S04]  /*1d630*/  LDL.LU.64 R10, [R1+0xe50] ;  /* 0x000e5000010a7983 */ /* 0x000ee80000300a00 */
[----:B------:R-:W3:Y:S04]  /*1d640*/  LDL.LU.64 R8, [R1+0xe48] ;  /* 0x000e480001087983 */ /* 0x000ee80000300a00 */
[----:B------:R-:W4:Y:S04]  /*1d650*/  LDL.LU R19, [R1+0xe40] ;  /* 0x000e400001137983 */ /* 0x000f280000300800 */
[----:B------:R-:W2:Y:S04]  /*1d660*/  LDL.LU.64 R16, [R1+0xe38] ;  /* 0x000e380001107983 */ /* 0x000ea80000300a00 */
[----:B------:R2:W-:Y:S04]  /*1d670*/  STL.64 [R1+0xf0], R20 ;  /* 0x0000f01401007387 */ /* 0x0005e80000100a00 */
[----:B------:R3:W-:Y:S01]  /*1d680*/  STL.64 [R1+0xf8], R22 ;  /* 0x0000f81601007387 */ /* 0x0007e20000100a00 */
[----:B--2---:R-:W-:-:S02]  /*1d690*/  IMAD.MOV.U32 R20, RZ, RZ, R17 ;  /* 0x000000ffff147224 */ /* 0x004fc400078e0011 */
[----:B------:R-:W-:Y:S02]  /*1d6a0*/  IMAD.MOV.U32 R21, RZ, RZ, R16 ;  /* 0x000000ffff157224 */ /* 0x000fe400078e0010 */
[----:B----4-:R-:W0:Y:S05]  /*1d6b0*/  LDSM.16.MT88.4 R16, [R19+UR4+0x3800] ;  /* 0x003800041310783b */ /* 0x010e2a0008004200 */
[----:B---3--:R-:W-:Y:S01]  /*1d6c0*/  HMMA.16816.F32 R20, R8, R20, R24 ;  /* 0x000000140814723c */ /* 0x008fe20000001818 */
[----:B0-----:R0:W-:Y:S04]  /*1d6d0*/  STL.64 [R1+0xca8], R18 ;  /* 0x000ca81201007387 */ /* 0x0011e80000100a00 */
[----:B------:R1:W-:Y:S01]  /*1d6e0*/  STL.64 [R1+0xca0], R16 ;  /* 0x000ca01001007387 */ /* 0x0003e20000100a00 */
[----:B0-----:R-:W-:-:S02]  /*1d6f0*/  IMAD.MOV.U32 R18, RZ, RZ, R28 ;  /* 0x000000ffff127224 */ /* 0x001fc400078e001c */
[----:B-1----:R-:W-:Y:S02]  /*1d700*/  IMAD.MOV.U32 R16, RZ, RZ, R2 ;  /* 0x000000ffff107224 */ /* 0x002fe400078e0002 */
[----:B------:R-:W-:Y:S01]  /*1d710*/  IMAD.MOV.U32 R19, RZ, RZ, R29 ;  /* 0x000000ffff137224 */ /* 0x000fe200078e001d */
[----:B------:R-:W2:Y:S01]  /*1d720*/  LDL.LU R2, [R1+0xe30] ;  /* 0x000e300001027983 */ /* 0x000ea20000300800 */
[----:B------:R-:W-:-:S03]  /*1d730*/  IMAD.MOV.U32 R17, RZ, RZ, R3 ;  /* 0x000000ffff117224 */ /* 0x000fc600078e0003 */
[----:B------:R-:W3:Y:S04]  /*1d740*/  LDL.LU R3, [R1+0xe2c] ;  /* 0x000e2c0001037983 */ /* 0x000ee80000300800 */
[----:B------:R-:W4:Y:S04]  /*1d750*/  LDL.LU R28, [R1+0xe28] ;  /* 0x000e2800011c7983 */ /* 0x000f280000300800 */
[----:B------:R-:W4:Y:S04]  /*1d760*/  LDL.LU R29, [R1+0xe24] ;  /* 0x000e2400011d7983 */ /* 0x000f280000300800 */
[----:B------:R-:W-:Y:S04]  /*1d770*/  STL.64 [R1+0xe10], R18 ;  /* 0x000e101201007387 */ /* 0x000fe80000100a00 */
[----:B------:R0:W-:Y:S04]  /*1d780*/  STL.64 [R1+0xe08], R16 ;  /* 0x000e081001007387 */ /* 0x0001e80000100a00 */
[----:B0-----:R-:W4:Y:S04]  /*1d790*/  LDL.LU R16, [R1+0x1f0] ;  /* 0x0001f00001107983 */ /* 0x001f280000300800 */
[----:B------:R-:W4:Y:S04]  /*1d7a0*/  LDL.LU R17, [R1+0x1f4] ;  /* 0x0001f40001117983 */ /* 0x000f280000300800 */
[----:B------:R-:W4:Y:S04]  /*1d7b0*/  LDL.LU R18, [R1+0x1f8] ;  /* 0x0001f80001127983 */ /* 0x000f280000300800 */
[----:B------:R-:W4:Y:S04]  /*1d7c0*/  LDL.LU R19, [R1+0x1fc] ;  /* 0x0001fc0001137983 */ /* 0x000f280000300800 */
[----:B------:R-:W4:Y:S04]  /*1d7d0*/  LDL.LU R26, [R1+0xe20] ;  /* 0x000e2000011a7983 */ /* 0x000f280000300800 */
[----:B------:R-:W4:Y:S04]  /*1d7e0*/  LDL.LU.64 R24, [R1+0xe18] ;  /* 0x000e180001187983 */ /* 0x000f280000300a00 */
[----:B------:R-:W-:Y:S01]  /*1d7f0*/  STL [R1+0x120], R20 ;  /* 0x0001201401007387 */ /* 0x000fe20000100800 */
[----:B------:R-:W-:-:S03]  /*1d800*/  IMAD.MOV.U32 R27, RZ, RZ, R21 ;  /* 0x000000ffff1b7224 */ /* 0x000fc600078e0015 */
[----:B------:R-:W-:Y:S01]  /*1d810*/  STL [R1+0x128], R22 ;  /* 0x0001281601007387 */ /* 0x000fe20000100800 */
[----:B------:R-:W-:-:S03]  /*1d820*/  IMAD.MOV.U32 R7, RZ, RZ, R23 ;  /* 0x000000ffff077224 */ /* 0x000fc600078e0017 */
[----:B------:R-:W0:Y:S04]  /*1d830*/  LDSM.16.MT88.4 R20, [R6+UR4+0x3800] ;  /* 0x003800040614783b */ /* 0x000e280008004200 */
[----:B0-----:R2:W-:Y:S04]  /*1d840*/  STL.64 [R1+0xc68], R22 ;  /* 0x000c681601007387 */ /* 0x0015e80000100a00 */
[----:B------:R4:W-:Y:S01]  /*1d850*/  STL.64 [R1+0xc60], R20 ;  /* 0x000c601401007387 */ /* 0x0009e20000100a00 */
[----:B--2---:R-:W-:Y:S02]  /*1d860*/  IMAD.MOV.U32 R23, RZ, RZ, R2 ;  /* 0x000000ffff177224 */ /* 0x004fe400078e0002 */
[----:B---3--:R-:W-:-:S02]  /*1d870*/  IMAD.MOV.U32 R22, RZ, RZ, R3 ;  /* 0x000000ffff167224 */ /* 0x008fc400078e0003 */
[----:B----4-:R-:W-:Y:S02]  /*1d880*/  IMAD.MOV.U32 R21, RZ, RZ, R28 ;  /* 0x000000ffff157224 */ /* 0x010fe400078e001c */
[----:B------:R-:W-:Y:S01]  /*1d890*/  IMAD.MOV.U32 R20, RZ, RZ, R29 ;  /* 0x000000ffff147224 */ /* 0x000fe200078e001d */
[C---:B------:R-:W-:Y:S06]  /*1d8a0*/  HMMA.16816.F32 R12, R8.reuse, R12, R16 ;  /* 0x0000000c080c723c */ /* 0x040fec0000001810 */
[----:B------:R-:W-:Y:S01]  /*1d8b0*/  HMMA.16816.F32 R20, R8, R24, R20 ;  /* 0x000000180814723c */ /* 0x000fe20000001814 */
[----:B------:R-:W2:Y:S04]  /*1d8c0*/  LDL.LU.64 R18, [R1+0xe10] ;  /* 0x000e100001127983 */ /* 0x000ea80000300a00 */
[----:B------:R-:W2:-:S13]  /*1d8d0*/  LDL.LU.64 R16, [R1+0xe08] ;  /* 0x000e080001107983 */ /* 0x000e9a0000300a00 */
[----:B------:R-:W-:Y:S02]  /*1d8e0*/  IMAD.MOV.U32 R3, RZ, RZ, R14 ;  /* 0x000000ffff037224 */ /* 0x000fe400078e000e */
[----:B------:R-:W-:Y:S02]  /*1d8f0*/  IMAD.MOV.U32 R2, RZ, RZ, R15 ;  /* 0x000000ffff027224 */ /* 0x000fe400078e000f */
[----:B------:R-:W-:Y:S02]  /*1d900*/  IMAD.MOV.U32 R29, RZ, RZ, R12 ;  /* 0x000000ffff1d7224 */ /* 0x000fe400078e000c */
[----:B------:R-:W-:Y:S01]  /*1d910*/  IMAD.MOV.U32 R28, RZ, RZ, R13 ;  /* 0x000000ffff1c7224 */ /* 0x000fe200078e000d */
[----:B------:R-:W3:Y:S04]  /*1d920*/  LDL.LU.64 R14, [R1+0xe00] ;  /* 0x000e0000010e7983 */ /* 0x000ee80000300a00 */
[----:B------:R-:W3:Y:S04]  /*1d930*/  LDL.LU.64 R12, [R1+0xdf8] ;  /* 0x000df800010c7983 */ /* 0x000ee80000300a00 */
[----:B------:R-:W-:Y:S04]  /*1d940*/  STL.64 [R1+0xdd0], R26 ;  /* 0x000dd01a01007387 */ /* 0x000fe80000100a00 */
[----:B------:R0:W-:Y:S04]  /*1d950*/  STL.64 [R1+0xdc8], R24 ;  /* 0x000dc81801007387 */ /* 0x0001e80000100a00 */
[----:B------:R-:W-:Y:S04]  /*1d960*/  STL.64 [R1+0x100], R20 ;  /* 0x0001001401007387 */ /* 0x000fe80000100a00 */
[----:B------:R-:W-:Y:S04]  /*1d970*/  STL.64 [R1+0x108], R22 ;  /* 0x0001081601007387 */ /* 0x000fe80000100a00 */
[----:B0-----:R-:W4:Y:S01]  /*1d980*/  LDL.LU.64 R24, [R1] ;  /* 0x0000000001187983 */ /* 0x001f220000300a00 */
[----:B---3--:R-:W-:Y:S03]  /*1d990*/  HMMA.16816.F32 R12, R8, R4, R12 ;  /* 0x00000004080c723c */ /* 0x008fe6000000180c */
[----:B----4-:R0:W-:Y:S04]  /*1d9a0*/  STL.64 [R1+0xde8], R24 ;  /* 0x000de81801007387 */ /* 0x0101e80000100a00 */
[----:B0-----:R-:W2:Y:S04]  /*1d9b0*/  LDL.LU R24, [R1+0x1b0] ;  /* 0x0001b00001187983 */ /* 0x001ea80000300800 */
[----:B------:R-:W2:Y:S04]  /*1d9c0*/  LDL.LU R25, [R1+0x1b4] ;  /* 0x0001b40001197983 */ /* 0x000ea80000300800 */
[----:B------:R-:W2:Y:S04]  /*1d9d0*/  LDL.LU R26, [R1+0x1b8] ;  /* 0x0001b800011a7983 */ /* 0x000ea80000300800 */
[----:B------:R-:W2:Y:S04]  /*1d9e0*/  LDL.LU R27, [R1+0x1bc] ;  /* 0x0001bc00011b7983 */ /* 0x000ea80000300800 */
[----:B------:R-:W-:Y:S04]  /*1d9f0*/  STL [R1+0xde0], R7 ;  /* 0x000de00701007387 */ /* 0x000fe80000100800 */
[----:B------:R0:W-:Y:S04]  /*1da00*/  STL.64 [R1+0xdd8], R4 ;  /* 0x000dd80401007387 */ /* 0x0001e80000100a00 */
[----:B0-----:R-:W3:Y:S04]  /*1da10*/  LDL.LU R4, [R1+0x1a0] ;  /* 0x0001a00001047983 */ /* 0x001ee80000300800 */
[----:B------:R-:W3:Y:S04]  /*1da20*/  LDL.LU R5, [R1+0x1a4] ;  /* 0x0001a40001057983 */ /* 0x000ee80000300800 */
[----:B------:R-:W3:Y:S04]  /*1da30*/  LDL.LU R6, [R1+0x1a8] ;  /* 0x0001a80001067983 */ /* 0x000ee80000300800 */
[----:B------:R-:W3:Y:S04]  /*1da40*/  LDL.LU R7, [R1+0x1ac] ;  /* 0x0001ac0001077983 */ /* 0x000ee80000300800 */
[----:B------:R-:W4:Y:S04]  /*1da50*/  LDL.LU R8, [R1+0x20] ;  /* 0x0000200001087983 */ /* 0x000f280000300800 */
[----:B------:R-:W4:Y:S04]  /*1da60*/  LDL.LU R9, [R1+0x24] ;  /* 0x0000240001097983 */ /* 0x000f280000300800 */
[----:B------:R-:W2:Y:S01]  /*1da70*/  LDL.LU R10, [R1+0x28] ;  /* 0x00002800010a7983 */ /* 0x000ea20000300800 */
[----:B------:R-:W-:-:S03]  /*1da80*/  IMAD.MOV.U32 R11, RZ, RZ, R0 ;  /* 0x000000ffff0b7224 */ /* 0x000fc600078e0000 */
[----:B------:R-:W3:Y:S04]  /*1da90*/  LDL.LU R0, [R1+0xdf4] ;  /* 0x000df40001007983 */ /* 0x000ee80000300800 */
[----:B--2---:R-:W-:Y:S04]  /*1daa0*/  STL.64 [R1+0xd78], R10 ;  /* 0x000d780a01007387 */ /* 0x004fe80000100a00 */
[----:B----4-:R0:W-:Y:S04]  /*1dab0*/  STL.64 [R1+0xd70], R8 ;  /* 0x000d700801007387 */ /* 0x0101e80000100a00 */
[----:B0-----:R-:W2:Y:S04]  /*1dac0*/  LDL.LU R8, [R1+0x60] ;  /* 0x0000600001087983 */ /* 0x001ea80000300800 */
[----:B------:R-:W2:Y:S04]  /*1dad0*/  LDL.LU R9, [R1+0x64] ;  /* 0x0000640001097983 */ /* 0x000ea80000300800 */
[----:B------:R-:W4:Y:S04]  /*1dae0*/  LDL.LU R10, [R1+0x68] ;  /* 0x00006800010a7983 */ /* 0x000f280000300800 */
[----:B------:R-:W4:Y:S01]  /*1daf0*/  LDL.LU R11, [R1+0x6c] ;  /* 0x00006c00010b7983 */ /* 0x000f220000300800 */
[----:B---3--:R-:W-:-:S03]  /*1db00*/  IMAD.MOV.U32 R22, RZ, RZ, R0 ;  /* 0x000000ffff167224 */ /* 0x008fc600078e0000 */
[----:B----4-:R-:W-:Y:S04]  /*1db10*/  STL.64 [R1+0xdc0], R10 ;  /* 0x000dc00a01007387 */ /* 0x010fe80000100a00 */
        /* <DEDUP_REMOVED lines=8> */
[----:B------:R-:W3:Y:S04]  /*1dba0*/  LDL.LU R23, [R1+0x3c] ;  /* 0x00003c0001177983 */ /* 0x000ee80000300800 */
[----:B------:R-:W-:Y:S04]  /*1dbb0*/  STL.64 [R1+0xcf8], R14 ;  /* 0x000cf80e01007387 */ /* 0x000fe80000100a00 */
[----:B------:R0:W-:Y:S04]  /*1dbc0*/  STL.64 [R1+0xcf0], R12 ;  /* 0x000cf00c01007387 */ /* 0x0001e80000100a00 */
[----:B0-----:R-:W2:Y:S04]  /*1dbd0*/  LDL.LU R12, [R1+0x10] ;  /* 0x00001000010c7983 */ /* 0x001ea80000300800 */
[----:B------:R-:W2:Y:S04]  /*1dbe0*/  LDL.LU R13, [R1+0x14] ;  /* 0x00001400010d7983 */ /* 0x000ea80000300800 */
[----:B------:R-:W3:Y:S01]  /*1dbf0*/  LDL R14, [R1+0x18] ;  /* 0x00001800010e7983 */ /* 0x000ee20000100800 */
[----:B--2---:R-:W-:-:S15]  /*1dc00*/  HMMA.16816.F32 R24, R16, R12, R24 ;  /* 0x0000000c1018723c */ /* 0x004fde0000001818 */
[----:B------:R-:W-:-:S08]  /*1dc10*/  NOP ;  /* 0x0000000000007918 */ /* 0x000fd00000000000 */
[----:B------:R0:W-:Y:S04]  /*1dc20*/  STL.64 [R1+0xd0], R24 ;  /* 0x0000d01801007387 */ /* 0x0001e80000100a00 */
[----:B------:R-:W-:Y:S04]  /*1dc30*/  STL.64 [R1+0xd8], R26 ;  /* 0x0000d81a01007387 */ /* 0x000fe80000100a00 */
[----:B0-----:R-:W2:Y:S01]  /*1dc40*/  LDL.LU.64 R24, [R1+0xde8] ;  /* 0x000de80001187983 */ /* 0x001ea20000300a00 */
[----:B----4-:R-:W-:Y:S01]  /*1dc50*/  IMAD.MOV.U32 R15, RZ, RZ, R0 ;  /* 0x000000ffff0f7224 */ /* 0x010fe200078e0000 */
[----:B--2---:R-:W-:Y:S06]  /*1dc60*/  HMMA.16816.F32 R4, R16, R24, R4 ;  /* 0x000000181004723c */ /* 0x004fec0000001804 */
[----:B------:R-:W-:-:S15]  /*1dc70*/  IMAD.MOV.U32 R0, RZ, RZ, R25 ;  /* 0x000000ffff007224 */ /* 0x000fde00078e0019 */
[----:B------:R-:W-:-:S02]  /*1dc80*/  NOP ;  /* 0x0000000000007918 */ /* 0x000fc40000000000 */
[----:B------:R-:W-:Y:S04]  /*1dc90*/  STL.64 [R1+0xc0], R4 ;  /* 0x0000c00401007387 */ /* 0x000fe80000100a00 */
[----:B------:R0:W-:Y:S04]  /*1dca0*/  STL.64 [R1+0xc8], R6 ;  /* 0x0000c80601007387 */ /* 0x0001e80000100a00 */
[----:B0-----:R-:W2:Y:S04]  /*1dcb0*/  LDL.LU R7, [R1+0xde0] ;  /* 0x000de00001077983 */ /* 0x001ea80000300800 */
[----:B------:R-:W4:Y:S01]  /*1dcc0*/  LDL.LU.64 R4, [R1+0xdd8] ;  /* 0x000dd80001047983 */ /* 0x000f220000300a00 */
[----:B------:R-:W-:-:S03]  /*1dcd0*/  IMAD.MOV.U32 R6, RZ, RZ, R24 ;  /* 0x000000ffff067224 */ /* 0x000fc600078e0018 */
[----:B------:R-:W3:Y:S04]  /*1dce0*/  LDL.LU.64 R26, [R1+0xdd0] ;  /* 0x000dd000011a7983 */ /* 0x000ee80000300a00 */
[----:B------:R-:W2:Y:S02]  /*1dcf0*/  LDL.LU.64 R24, [R1+0xdc8] ;  /* 0x000dc80001187983 */ /* 0x000ea40000300a00 */
[----:B--2---:R-:W-:-:S15]  /*1dd00*/  HMMA.16816.F32 R8, R16, R24, R8 ;  /* 0x000000181008723c */ /* 0x004fde0000001808 */
[----:B------:R-:W-:-:S08]  /*1dd10*/  NOP ;  /* 0x0000000000007918 */ /* 0x000fd00000000000 */
[----:B------:R-:W-:Y:S04]  /*1dd20*/  STL.64 [R1+0xb0], R8 ;  /* 0x0000b00801007387 */ /* 0x000fe80000100a00 */
[----:B------:R0:W-:Y:S04]  /*1dd30*/  STL.64 [R1+0xb8], R10 ;  /* 0x0000b80a01007387 */ /* 0x0001e80000100a00 */
[----:B0-----:R-:W4:Y:S04]  /*1dd40*/  LDL.LU.64 R10, [R1+0xdc0] ;  /* 0x000dc000010a7983 */ /* 0x001f280000300a00 */
[----:B------:R-:W4:Y:S04]  /*1dd50*/  LDL.LU.64 R8, [R1+0xdb8] ;  /* 0x000db80001087983 */ /* 0x000f280000300a00 */
[----:B---3--:R-:W-:Y:S04]  /*1dd60*/  STL [R1+0xda8], R26 ;  /* 0x000da81a01007387 */ /* 0x008fe80000100800 */
[----:B------:R-:W-:Y:S01]  /*1dd70*/  STL.64 [R1+0xda0], R24 ;  /* 0x000da01801007387 */ /* 0x000fe20000100a00 */
[----:B----4-:R-:W-:-:S15]  /*1dd80*/  HMMA.16816.F32 R16, R16, R4, R8 ;  /* 0x000000041010723c */ /* 0x010fde0000001808 */
[----:B------:R-:W-:-:S08]  /*1dd90*/  NOP ;  /* 0x0000000000007918 */ /* 0x000fd00000000000 */
[----:B------:R-:W-:Y:S04]  /*1dda0*/  STL.64 [R1+0xcb8], R18 ;  /* 0x000cb81201007387 */ /* 0x000fe80000100a00 */
[----:B------:R0:W-:Y:S04]  /*1ddb0*/  STL.64 [R1+0xcb0], R16 ;  /* 0x000cb01001007387 */ /* 0x0001e80000100a00 */
[----:B0-----:R-:W2:Y:S01]  /*1ddc0*/  LDL.LU R16, [R1+0x120] ;  /* 0x0001200001107983 */ /* 0x001ea20000300800 */
[----:B------:R-:W-:-:S03]  /*1ddd0*/  IMAD.MOV.U32 R17, RZ, RZ, R27 ;  /* 0x000000ffff117224 */ /* 0x000fc600078e001b */
[----:B------:R-:W3:Y:S04]  /*1dde0*/  LDL.LU R27, [R1+0xdb0] ;  /* 0x000db000011b7983 */ /* 0x000ee80000300800 */
[----:B------:R-:W4:Y:S01]  /*1ddf0*/  LDL.LU R18, [R1+0x128] ;  /* 0x0001280001127983 */ /* 0x000f220000300800 */
[----:B------:R-:W-:-:S03]  /*1de00*/  IMAD.MOV.U32 R19, RZ, RZ, R7 ;  /* 0x000000ffff137224 */ /* 0x000fc600078e0007 */
[----:B------:R-:W3:Y:S04]  /*1de10*/  LDL.LU R7, [R1+0xdac] ;  /* 0x000dac0001077983 */ /* 0x000ee80000300800 */
[----:B------:R-:W3:Y:S04]  /*1de20*/  LDL.LU R24, [R1+0x90] ;  /* 0x0000900001187983 */ /* 0x000ee80000300800 */
[----:B------:R-:W3:Y:S04]  /*1de30*/  LDL.LU R25, [R1+0x94] ;  /* 0x0000940001197983 */ /* 0x000ee80000300800 */
[----:B------:R-:W3:Y:S04]  /*1de40*/  LDL.LU R26, [R1+0x98] ;  /* 0x00009800011a7983 */ /* 0x000ee80000300800 */
[----:B----4-:R-:W-:Y:S04]  /*1de50*/  STL.64 [R1+0xd30], R18 ;  /* 0x000d301201007387 */ /* 0x010fe80000100a00 */
[----:B--2---:R0:W-:Y:S04]  /*1de60*/  STL.64 [R1+0xd28], R16 ;  /* 0x000d281001007387 */ /* 0x0041e80000100a00 */
[----:B0-----:R-:W2:Y:S04]  /*1de70*/  LDL.LU R16, [R1+0xf0] ;  /* 0x0000f00001107983 */ /* 0x001ea80000300800 */
[----:B------:R-:W2:Y:S04]  /*1de80*/  LDL.LU R17, [R1+0xf4] ;  /* 0x0000f40001117983 */ /* 0x000ea80000300800 */
[----:B------:R-:W4:Y:S04]  /*1de90*/  LDL.LU R18, [R1+0xf8] ;  /* 0x0000f80001127983 */ /* 0x000f280000300800 */
[----:B------:R-:W4:Y:S04]  /*1dea0*/  LDL.LU R19, [R1+0xfc] ;  /* 0x0000fc0001137983 */ /* 0x000f280000300800 */
[----:B------:R-:W3:Y:S04]  /*1deb0*/  LDL.LU R8, [R1+0x160] ;  /* 0x0001600001087983 */ /* 0x000ee80000300800 */
[----:B------:R-:W3:Y:S04]  /*1dec0*/  LDL.LU R9, [R1+0x164] ;  /* 0x0001640001097983 */ /* 0x000ee80000300800 */
[----:B------:R-:W2:Y:S04]  /*1ded0*/  LDL.LU R10, [R1+0x168] ;  /* 0x00016800010a7983 */ /* 0x000ea80000300800 */
[----:B------:R-:W2:Y:S04]  /*1dee0*/  LDL.LU R11, [R1+0x16c] ;  /* 0x00016c00010b7983 */ /* 0x000ea80000300800 */
[----:B--2---:R-:W-:Y:S04]  /*1def0*/  STL.64 [R1+0xd88], R10 ;  /* 0x000d880a01007387 */ /* 0x004fe80000100a00 */
[----:B---3--:R0:W-:Y:S04]  /*1df00*/  STL.64 [R1+0xd80], R8 ;  /* 0x000d800801007387 */ /* 0x0081e80000100a00 */
        /* <DEDUP_REMOVED lines=10> */
[----:B----4-:R-:W-:Y:S04]  /*1dfb0*/  STL.64 [R1+0xd40], R18 ;  /* 0x000d401201007387 */ /* 0x010fe80000100a00 */
[----:B------:R0:W-:Y:S04]  /*1dfc0*/  STL.64 [R1+0xd38], R16 ;  /* 0x000d381001007387 */ /* 0x0001e80000100a00 */
[----:B0-----:R-:W3:Y:S04]  /*1dfd0*/  LDL.LU R16, [R1+0x130] ;  /* 0x0001300001107983 */ /* 0x001ee80000300800 */
[----:B------:R-:W3:Y:S04]  /*1dfe0*/  LDL.LU R17, [R1+0x134] ;  /* 0x0001340001117983 */ /* 0x000ee80000300800 */
[----:B------:R-:W4:Y:S01]  /*1dff0*/  LDL.LU R18, [R1+0x138] ;  /* 0x0001380001127983 */ /* 0x000f220000300800 */
[----:B------:R-:W-:Y:S01]  /*1e000*/  IMAD.MOV.U32 R19, RZ, RZ, R7 ;  /* 0x000000ffff137224 */ /* 0x000fe200078e0007 */
[----:B------:R-:W-:Y:S04]  /*1e010*/  HMMA.16816.F32 R24, R20, R12, R24 ;  /* 0x0000000c1418723c */ /* 0x000fe80000001818 */
[----:B----4-:R-:W-:Y:S04]  /*1e020*/  STL.64 [R1+0xd50], R18 ;  /* 0x000d501201007387 */ /* 0x010fe80000100a00 */
[----:B---3--:R0:W-:Y:S02]  /*1e030*/  STL.64 [R1+0xd48], R16 ;  /* 0x000d481001007387 */ /* 0x0081e40000100a00 */
[----:B0-----:R-:W-:-:S02]  /*1e040*/  IMAD.MOV.U32 R16, RZ, RZ, R6 ;  /* 0x000000ffff107224 */ /* 0x001fc400078e0006 */
[----:B------:R-:W-:-:S07]  /*1e050*/  IMAD.MOV.U32 R17, RZ, RZ, R0 ;  /* 0x000000ffff117224 */ /* 0x000fce00078e0000 */
[----:B--2---:R-:W-:Y:S05]  /*1e060*/  HMMA.16816.F32 R8, R20, R16, R8 ;  /* 0x000000101408723c */ /* 0x004fea0000001808 */
[----:B------:R-:W-:Y:S01]  /*1e070*/  IMAD.MOV.U32 R0, RZ, RZ, R27 ;  /* 0x000000ffff007224 */ /* 0x000fe200078e001b */
[----:B------:R-:W-:Y:S04]  /*1e080*/  STL.64 [R1+0x90], R24 ;  /* 0x0000901801007387 */ /* 0x000fe80000100a00 */
[----:B------:R0:W-:Y:S04]  /*1e090*/  STL [R1+0x98], R26 ;  /* 0x0000981a01007387 */ /* 0x0001e80000100800 */
[----:B0-----:R-:W2:Y:S04]  /*1e0a0*/  LDL.LU R26, [R1+0xda8] ;  /* 0x000da800011a7983 */ /* 0x001ea80000300800 */
[----:B------:R-:W3:Y:S04]  /*1e0b0*/  LDL.LU.64 R24, [R1+0xda0] ;  /* 0x000da00001187983 */ /* 0x000ee80000300a00 */
[----:B------:R-:W-:Y:S04]  /*1e0c0*/  STL [R1+0xd10], R0 ;  /* 0x000d100001007387 */ /* 0x000fe80000100800 */
[----:B------:R0:W-:Y:S01]  /*1e0d0*/  STL [R1+0x84], R9 ;  /* 0x0000840901007387 */ /* 0x0001e20000100800 */
[----:B------:R-:W-:-:S02]  /*1e0e0*/  IMAD.MOV.U32 R6, RZ, RZ, R10 ;  /* 0x000000ffff067224 */ /* 0x000fc400078e000a */
[----:B------:R-:W-:Y:S02]  /*1e0f0*/  IMAD.MOV.U32 R7, RZ, RZ, R11 ;  /* 0x000000ffff077224 */ /* 0x000fe400078e000b */
[----:B------:R-:W-:Y:S01]  /*1e100*/  IMAD.MOV.U32 R27, RZ, RZ, R8 ;  /* 0x000000ffff1b7224 */ /* 0x000fe200078e0008 */
[----:B------:R-:W3:Y:S04]  /*1e110*/  LDL.LU.64 R10, [R1+0xd98] ;  /* 0x000d9800010a7983 */ /* 0x000ee80000300a00 */
[----:B0-----:R-:W3:Y:S04]  /*1e120*/  LDL.LU.64 R8, [R1+0xd90] ;  /* 0x000d900001087983 */ /* 0x001ee80000300a00 */
[----:B------:R0:W-:Y:S04]  /*1e130*/  STL.64 [R1+0xd68], R16 ;  /* 0x000d681001007387 */ /* 0x0001e80000100a00 */
[----:B0-----:R-:W4:Y:S04]  /*1e140*/  LDL.LU R16, [R1+0x150] ;  /* 0x0001500001107983 */ /* 0x001f280000300800 */
[----:B------:R-:W4:Y:S04]  /*1e150*/  LDL.LU R17, [R1+0x154] ;  /* 0x0001540001117983 */ /* 0x000f280000300800 */
[----:B------:R-:W4:Y:S01]  /*1e160*/  LDL.LU R18, [R1+0x158] ;  /* 0x0001580001127983 */ /* 0x000f220000300800 */
[----:B---3--:R-:W-:Y:S01]  /*1e170*/  HMMA.16816.F32 R8, R20, R24, R8 ;  /* 0x000000181408723c */ /* 0x008fe20000001808 */
[----:B--2---:R-:W-:-:S15]  /*1e180*/  IMAD.MOV.U32 R19, RZ, RZ, R26 ;  /* 0x000000ffff137224 */ /* 0x004fde00078e001a */
[----:B------:R-:W-:-:S07]  /*1e190*/  NOP ;  /* 0x0000000000007918 */ /* 0x000fce0000000000 */
[----:B------:R0:W-:Y:S01]  /*1e1a0*/  STL.64 [R1+0x70], R8 ;  /* 0x0000700801007387 */ /* 0x0001e20000100a00 */
[----:B------:R-:W-:Y:S02]  /*1e1b0*/  IMAD.MOV.U32 R0, RZ, RZ, R10 ;  /* 0x000000ffff007224 */ /* 0x000fe400078e000a */
[----:B------:R-:W-:Y:S02]  /*1e1c0*/  IMAD.MOV.U32 R26, RZ, RZ, R11 ;  /* 0x000000ffff1a7224 */ /* 0x000fe400078e000b */
[----:B------:R-:W2:Y:S04]  /*1e1d0*/  LDL.LU.64 R10, [R1+0xd88] ;  /* 0x000d8800010a7983 */ /* 0x000ea80000300a00 */
[----:B0-----:R-:W2:Y:S04]  /*1e1e0*/  LDL.LU.64 R8, [R1+0xd80] ;  /* 0x000d800001087983 */ /* 0x001ea80000300a00 */
[----:B------:R-:W-:Y:S04]  /*1e1f0*/  STL.64 [R1+0xd60], R26 ;  /* 0x000d601a01007387 */ /* 0x000fe80000100a00 */
[----:B------:R0:W-:Y:S04]  /*1e200*/  STL.64 [R1+0xd58], R24 ;  /* 0x000d581801007387 */ /* 0x0001e80000100a00 */
[----:B0-----:R-:W3:Y:S04]  /*1e210*/  LDL.LU R24, [R1+0x140] ;  /* 0x0001400001187983 */ /* 0x001ee80000300800 */
[----:B------:R-:W3:Y:S04]  /*1e220*/  LDL.LU R25, [R1+0x144] ;  /* 0x0001440001197983 */ /* 0x000ee80000300800 */
[----:B------:R-:W3:Y:S04]  /*1e230*/  LDL.LU R26, [R1+0x148] ;  /* 0x00014800011a7983 */ /* 0x000ee80000300800 */
[----:B------:R-:W3:Y:S01]  /*1e240*/  LDL.LU R27, [R1+0x14c] ;  /* 0x00014c00011b7983 */ /* 0x000ee20000300800 */
[----:B--2---:R-:W-:Y:S03]  /*1e250*/  HMMA.16816.F32 R20, R20, R4, R8 ;  /* 0x000000041414723c */ /* 0x004fe60000001808 */
[----:B------:R-:W4:Y:S04]  /*1e260*/  LDL.LU.64 R10, [R1+0xd78] ;  /* 0x000d7800010a7983 */ /* 0x000f280000300a00 */
[----:B------:R-:W4:-:S15]  /*1e270*/  LDL.LU.64 R8, [R1+0xd70] ;  /* 0x000d700001087983 */ /* 0x000f1e0000300a00 */
[----:B------:R-:W-:-:S01]  /*1e280*/  NOP ;  /* 0x0000000000007918 */ /* 0x000fc20000000000 */
[----:B------:R-:W-:Y:S04]  /*1e290*/  STL.64 [R1+0xc78], R22 ;  /* 0x000c781601007387 */ /* 0x000fe80000100a00 */
[----:B------:R-:W-:Y:S01]  /*1e2a0*/  STL.64 [R1+0xc70], R20 ;  /* 0x000c701401007387 */ /* 0x000fe20000100a00 */
[----:B----4-:R-:W-:-:S15]  /*1e2b0*/  HMMA.16816.F32 R16, R8, R12, R16 ;  /* 0x0000000c0810723c */ /* 0x010fde0000001810 */
[----:B------:R-:W-:-:S08]  /*1e2c0*/  NOP ;  /* 0x0000000000007918 */ /* 0x000fd00000000000 */
[----:B------:R0:W-:Y:S04]  /*1e2d0*/  STL.64 [R1+0x50], R16 ;  /* 0x0000501001007387 */ /* 0x0001e80000100a00 */
[----:B------:R3:W-:Y:S04]  /*1e2e0*/  STL.64 [R1+0x58], R18 ;  /* 0x0000581201007387 */ /* 0x0007e80000100a00 */
[----:B0-----:R-:W3:Y:S02]  /*1e2f0*/  LDL.LU.64 R16, [R1+0xd68] ;  /* 0x000d680001107983 */ /* 0x001ee40000300a00 */
[----:B---3--:R-:W-:Y:S02]  /*1e300*/  HMMA.16816.F32 R16, R8, R16, R24 ;  /* 0x000000100810723c */ /* 0x008fe40000001818 */
[----:B------:R-:W2:Y:S04]  /*1e310*/  LDL.LU.64 R26, [R1+0xd60] ;  /* 0x000d6000011a7983 */ /* 0x000ea80000300a00 */
[----:B------:R-:W3:-:S15]  /*1e320*/  LDL.LU.64 R24, [R1+0xd58] ;  /* 0x000d580001187983 */ /* 0x000ede0000300a00 */
[----:B------:R-:W-:-:S02]  /*1e330*/  NOP ;  /* 0x0000000000007918 */ /* 0x000fc40000000000 */
[----:B------:R-:W-:Y:S04]  /*1e340*/  STL.64 [R1+0x40], R16 ;  /* 0x0000401001007387 */ /* 0x000fe80000100a00 */
[----:B------:R0:W-:Y:S04]  /*1e350*/  STL.64 [R1+0x48], R18 ;  /* 0x0000481201007387 */ /* 0x0001e80000100a00 */
[----:B0-----:R-:W3:Y:S04]  /*1e360*/  LDL.LU.64 R18, [R1+0xd50] ;  /* 0x000d500001127983 */ /* 0x001ee80000300a00 */
[----:B------:R-:W3:Y:S02]  /*1e370*/  LDL.LU.64 R16, [R1+0xd48] ;  /* 0x000d480001107983 */ /* 0x000ee40000300a00 */
[----:B---3--:R-:W-:-:S15]  /*1e380*/  HMMA.16816.F32 R16, R8, R24, R16 ;  /* 0x000000180810723c */ /* 0x008fde0000001810 */
[----:B------:R-:W-:-:S08]  /*1e390*/  NOP ;  /* 0x0000000000007918 */ /* 0x000fd00000000000 */
[----:B------:R-:W-:Y:S04]  /*1e3a0*/  STL.64 [R1+0x30], R16 ;  /* 0x0000301001007387 */ /* 0x000fe80000100a00 */
[----:B------:R0:W-:Y:S04]  /*1e3b0*/  STL.64 [R1+0x38], R18 ;  /* 0x0000381201007387 */ /* 0x0001e80000100a00 */
[----:B0-----:R-:W3:Y:S04]  /*1e3c0*/  LDL.LU.64 R18, [R1+0xd40] ;  /* 0x000d400001127983 */ /* 0x001ee80000300a00 */
[----:B------:R-:W3:Y:S01]  /*1e3d0*/  LDL.LU.64 R16, [R1+0xd38] ;  /* 0x000d380001107983 */ /* 0x000ee20000300a00 */
[----:B------:R-:W-:Y:S01]  /*1e3e0*/  IMAD.MOV.U32 R23, RZ, RZ, R2 ;  /* 0x000000ffff177224 */ /* 0x000fe200078e0002 */
[----:B---3--:R-:W-:Y:S02]  /*1e3f0*/  HMMA.16816.F32 R8, R8, R4, R16 ;  /* 0x000000040808723c */ /* 0x008fe40000001810 */
[----:B------:R-:W3:Y:S04]  /*1e400*/  LDL.LU.64 R18, [R1+0xd30] ;  /* 0x000d300001127983 */ /* 0x000ee80000300a00 */
[----:B------:R-:W3:-:S15]  /*1e410*/  LDL.LU.64 R16, [R1+0xd28] ;  /* 0x000d280001107983 */ /* 0x000ede0000300a00 */
[----:B------:R-:W-:-:S02]  /*1e420*/  NOP ;  /* 0x0000000000007918 */ /* 0x000fc40000000000 */
[----:B------:R-:W-:Y:S04]  /*1e430*/  STL.64 [R1+0x20], R8 ;  /* 0x0000200801007387 */ /* 0x000fe80000100a00 */
[----:B------:R0:W-:Y:S01]  /*1e440*/  STL [R1+0x28], R10 ;  /* 0x0000280a01007387 */ /* 0x0001e20000100800 */
[----:B------:R-:W-:-:S03]  /*1e450*/  IMAD.MOV.U32 R2, RZ, RZ, R11 ;  /* 0x000000ffff027224 */ /* 0x000fc600078e000b */
[----:B0-----:R-:W3:Y:S04]  /*1e460*/  LDL.LU.64 R10, [R1+0xd20] ;  /* 0x000d2000010a7983 */ /* 0x001ee80000300a00 */
[----:B------:R-:W3:Y:S01]  /*1e470*/  LDL.LU.64 R8, [R1+0xd18] ;  /* 0x000d180001087983 */ /* 0x000ee20000300a00 */
[----:B------:R-:W-:Y:S02]  /*1e480*/  IMAD.MOV.U32 R22, RZ, RZ, R3 ;  /* 0x000000ffff167224 */ /* 0x000fe400078e0003 */
[----:B------:R-:W-:Y:S02]  /*1e490*/  IMAD.MOV.U32 R21, RZ, RZ, R28 ;  /* 0x000000ffff157224 */ /* 0x000fe400078e001c */
[----:B------:R-:W-:Y:S01]  /*1e4a0*/  IMAD.MOV.U32 R20, RZ, RZ, R29 ;  /* 0x000000ffff147224 */ /* 0x000fe200078e001d */
[----:B---3--:R-:W-:-:S15]  /*1e4b0*/  HMMA.16816.F32 R12, R8, R14, R16 ;  /* 0x0000000e080c723c */ /* 0x008fde0000001810 */
[----:B------:R-:W-:-:S08]  /*1e4c0*/  NOP ;  /* 0x0000000000007918 */ /* 0x000fd00000000000 */
[----:B------:R0:W-:Y:S04]  /*1e4d0*/  STL.64 [R1+0x1d0], R12 ;  /* 0x0001d00c01007387 */ /* 0x0001e80000100a00 */
[----:B------:R1:W-:Y:S01]  /*1e4e0*/  STL.64 [R1+0x1d8], R14 ;  /* 0x0001d80e01007387 */ /* 0x0003e20000100a00 */
[----:B------:R-:W-:Y:S02]  /*1e4f0*/  IMAD.MOV.U32 R3, RZ, RZ, R12 ;  /* 0x000000ffff037224 */ /* 0x000fe400078e000c */
[----:B------:R-:W-:Y:S02]  /*1e500*/  IMAD.MOV.U32 R28, RZ, RZ, R13 ;  /* 0x000000ffff1c7224 */ /* 0x000fe400078e000d */
[----:B------:R-:W-:Y:S01]  /*1e510*/  IMAD.MOV.U32 R29, RZ, RZ, R14 ;  /* 0x000000ffff1d7224 */ /* 0x000fe200078e000e */
[----:B0-----:R-:W3:Y:S04]  /*1e520*/  LDL.LU R12, [R1+0x100] ;  /* 0x00010000010c7983 */ /* 0x001ee80000300800 */
[----:B------:R-:W3:Y:S04]  /*1e530*/  LDL.LU R13, [R1+0x104] ;  /* 0x00010400010d7983 */ /* 0x000ee80000300800 */
[----:B-1----:R-:W3:Y:S04]  /*1e540*/  LDL.LU R14, [R1+0x108] ;  /* 0x00010800010e7983 */ /* 0x002ee80000300800 */
[----:B------:R-:W3:Y:S04]  /*1e550*/  LDL.LU R15, [R1+0x10c] ;  /* 0x00010c00010f7983 */ /* 0x000ee80000300800 */
[----:B------:R-:W4:Y:S04]  /*1e560*/  LDL.LU R16, [R1+0xb0] ;  /* 0x0000b00001107983 */ /* 0x000f280000300800 */
[----:B------:R-:W4:Y:S04]  /*1e570*/  LDL.LU R17, [R1+0xb4] ;  /* 0x0000b40001117983 */ /* 0x000f280000300800 */
[----:B------:R-:W2:Y:S04]  /*1e580*/  LDL.LU R18, [R1+0xb8] ;  /* 0x0000b80001127983 */ /* 0x000ea80000300800 */
[----:B------:R-:W2:Y:S04]  /*1e590*/  LDL.LU R19, [R1+0xbc] ;  /* 0x0000bc0001137983 */ /* 0x000ea80000300800 */
[----:B--2---:R0:W-:Y:S04]  /*1e5a0*/  STL.64 [R1+0xcc8], R18 ;  /* 0x000cc81201007387 */ /* 0x0041e80000100a00 */
[----:B----4-:R1:W-:Y:S04]  /*1e5b0*/  STL.64 [R1+0xcc0], R16 ;  /* 0x000cc01001007387 */ /* 0x0103e80000100a00 */
[----:B0-----:R-:W2:Y:S04]  /*1e5c0*/  LDL.LU.64 R18, [R1+0x8] ;  /* 0x0000080001127983 */ /* 0x001ea80000300a00 */
[----:B------:R-:W-:Y:S04]  /*1e5d0*/  STL [R1+0xb78], R3 ;  /* 0x000b780301007387 */ /* 0x000fe80000100800 */
[----:B------:R-:W-:Y:S04]  /*1e5e0*/  STL [R1+0xb74], R28 ;  /* 0x000b741c01007387 */ /* 0x000fe80000100800 */
[----:B------:R-:W-:Y:S01]  /*1e5f0*/  STL [R1+0xb70], R29 ;  /* 0x000b701d01007387 */ /* 0x000fe20000100800 */
[----:B--2---:R-:W-:-:S15]  /*1e600*/  HMMA.16816.F32 R20, R8, R18, R20 ;  /* 0x000000120814723c */ /* 0x004fde0000001814 */
[----:B------:R-:W-:-:S08]  /*1e610*/  NOP ;  /* 0x0000000000007918 */ /* 0x000fd00000000000 */
[----:B------:R-:W-:Y:S04]  /*1e620*/  STL.64 [R1+0x1c0], R20 ;  /* 0x0001c01401007387 */ /* 0x000fe80000100a00 */
[----:B------:R-:W-:Y:S04]  /*1e630*/  STL.64 [R1+0x1c8], R22 ;  /* 0x0001c81601007387 */ /* 0x000fe80000100a00 */
[----:B------:R0:W-:Y:S04]  /*1e640*/  STL.64 [R1+0xcd8], R18 ;  /* 0x000cd81201007387 */ /* 0x0001e80000100a00 */
[----:B-1----:R-:W2:Y:S04]  /*1e650*/  LDL.LU R16, [R1+0xd0] ;  /* 0x0000d00001107983 */ /* 0x002ea80000300800 */
[----:B------:R-:W2:Y:S01]  /*1e660*/  LDL.LU R17, [R1+0xd4] ;  /* 0x0000d40001117983 */ /* 0x000ea20000300800 */
[----:B------:R-:W-:-:S03]  /*1e670*/  IMAD.MOV.U32 R4, RZ, RZ, R20 ;  /* 0x000000ffff047224 */ /* 0x000fc600078e0014 */
[----:B0-----:R-:W2:Y:S04]  /*1e680*/  LDL.LU R18, [R1+0xd8] ;  /* 0x0000d80001127983 */ /* 0x001ea80000300800 */
[----:B------:R-:W2:Y:S04]  /*1e690*/  LDL.LU R19, [R1+0xdc] ;  /* 0x0000dc0001137983 */ /* 0x000ea80000300800 */
[----:B------:R-:W4:Y:S04]  /*1e6a0*/  LDL.LU R20, [R1+0x70] ;  /* 0x0000700001147983 */ /* 0x000f280000300800 */
[----:B------:R-:W4:Y:S01]  /*1e6b0*/  LDL.LU R21, [R1+0x74] ;  /* 0x0000740001157983 */ /* 0x000f220000300800 */
[----:B------:R-:W-:-:S02]  /*1e6c0*/  IMAD.MOV.U32 R5, RZ, RZ, R22 ;  /* 0x000000ffff057224 */ /* 0x000fc400078e0016 */
[----:B------:R-:W-:Y:S02]  /*1e6d0*/  IMAD.MOV.U32 R22, RZ, RZ, R0 ;  /* 0x000000ffff167224 */ /* 0x000fe400078e0000 */
[----:B------:R-:W-:Y:S01]  /*1e6e0*/  IMAD.MOV.U32 R23, RZ, RZ, R26 ;  /* 0x000000ffff177224 */ /* 0x000fe200078e001a */
[----:B------:R-:W2:Y:S04]  /*1e6f0*/  LDL.LU R0, [R1+0xd10] ;  /* 0x000d100001007983 */ /* 0x000ea80000300800 */
[----:B------:R-:W3:Y:S04]  /*1e700*/  LDL.LU R26, [R1+0xd0c] ;  /* 0x000d0c00011a7983 */ /* 0x000ee80000300800 */
[----:B------:R-:W-:Y:S04]  /*1e710*/  STL.64 [R1+0xc88], R22 ;  /* 0x000c881601007387 */ /* 0x000fe80000100a00 */
[----:B----4-:R0:W-:Y:S02]  /*1e720*/  STL.64 [R1+0xc80], R20 ;  /* 0x000c801401007387 */ /* 0x0101e40000100a00 */
[----:B0-----:R-:W-:-:S02]  /*1e730*/  IMAD.MOV.U32 R20, RZ, RZ, R27 ;  /* 0x000000ffff147224 */ /* 0x001fc400078e001b */
[----:B------:R-:W3:Y:S04]  /*1e740*/  LDL.LU R27, [R1+0xd08] ;  /* 0x000d0800011b7983 */ /* 0x000ee80000300800 */
[----:B------:R-:W4:Y:S01]  /*1e750*/  LDL.LU R21, [R1+0x84] ;  /* 0x0000840001157983 */ /* 0x000f220000300800 */
[----:B------:R-:W-:Y:S02]  /*1e760*/  IMAD.MOV.U32 R22, RZ, RZ, R6 ;  /* 0x000000ffff167224 */ /* 0x000fe400078e0006 */
[----:B------:R-:W-:Y:S01]  /*1e770*/  IMAD.MOV.U32 R23, RZ, RZ, R7 ;  /* 0x000000ffff177224 */ /* 0x000fe200078e0007 */
[----:B------:R-:W2:Y:S04]  /*1e780*/  LDL.LU R6, [R1+0xd04] ;  /* 0x000d040001067983 */ /* 0x000ea80000300800 */
[----:B------:R-:W2:Y:S04]  /*1e790*/  LDL.LU R7, [R1+0xd00] ;  /* 0x000d000001077983 */ /* 0x000ea80000300800 */
[----:B------:R0:W-:Y:S01]  /*1e7a0*/  STL.64 [R1+0xc98], R22 ;  /* 0x000c981601007387 */ /* 0x0001e20000100a00 */
[C---:B---3--:R-:W-:Y:S03]  /*1e7b0*/  HMMA.16816.F32 R12, R8.reuse, R26, R12 ;  /* 0x0000001a080c723c */ /* 0x048fe6000000180c */
[----:B----4-:R-:W-:Y:S04]  /*1e7c0*/  STL.64 [R1+0xc90], R20 ;  /* 0x000c901401007387 */ /* 0x010fe80000100a00 */
[----:B0-----:R-:W3:Y:S04]  /*1e7d0*/  LDL.LU.64 R22, [R1+0x18] ;  /* 0x0000180001167983 */ /* 0x001ee80000300a00 */
[----:B------:R-:W-:Y:S04]  /*1e7e0*/  STL [R1+0xb80], R4 ;  /* 0x000b800401007387 */ /* 0x000fe80000100800 */
[----:B------:R-:W-:Y:S08]  /*1e7f0*/  STL [R1+0xb7c], R5 ;  /* 0x000b7c0501007387 */ /* 0x000ff00000100800 */
        /* <DEDUP_REMOVED lines=10> */
[----:B------:R-:W3:Y:S04]  /*1e8a0*/  LDL.LU.64 R14, [R1+0xce8] ;  /* 0x000ce800010e7983 */ /* 0x000ee80000300a00 */
[----:B------:R-:W3:-:S15]  /*1e8b0*/  LDL.LU.64 R12, [R1+0xce0] ;  /* 0x000ce000010c7983 */ /* 0x000ede0000300a00 */
[----:B------:R-:W-:-:S01]  /*1e8c0*/  NOP ;  /* 0x0000000000007918 */ /* 0x000fc20000000000 */
[----:B------:R0:W-:Y:S04]  /*1e8d0*/  STL.64 [R1+0xe0], R8 ;  /* 0x0000e00801007387 */ /* 0x0001e80000100a00 */
[----:B------:R1:W-:Y:S04]  /*1e8e0*/  STL.64 [R1+0xe8], R10 ;  /* 0x0000e80a01007387 */ /* 0x0003e80000100a00 */
[----:B0-----:R-:W2:Y:S04]  /*1e8f0*/  LDL.LU R8, [R1+0x90] ;  /* 0x0000900001087983 */ /* 0x001ea80000300800 */
[----:B------:R-:W2:Y:S04]  /*1e900*/  LDL.LU R9, [R1+0x94] ;  /* 0x0000940001097983 */ /* 0x000ea80000300800 */
[----:B-1----:R-:W2:Y:S01]  /*1e910*/  LDL.LU R10, [R1+0x98] ;  /* 0x00009800010a7983 */ /* 0x002ea20000300800 */
[----:B---3--:R-:W-:-:S15]  /*1e920*/  HMMA.16816.F32 R16, R12, R22, R16 ;  /* 0x000000160c10723c */ /* 0x008fde0000001810 */
[----:B------:R-:W-:-:S08]  /*1e930*/  NOP ;  /* 0x0000000000007918 */ /* 0x000fd00000000000 */
[----:B------:R-:W-:Y:S04]  /*1e940*/  STL.64 [R1+0x1b0], R16 ;  /* 0x0001b01001007387 */ /* 0x000fe80000100a00 */
[----:B------:R0:W-:Y:S04]  /*1e950*/  STL.64 [R1+0x1b8], R18 ;  /* 0x0001b81201007387 */ /* 0x0001e80000100a00 */
[----:B0-----:R-:W4:Y:S01]  /*1e960*/  LDL.LU.64 R18, [R1+0xcd8] ;  /* 0x000cd80001127983 */ /* 0x001f220000300a00 */
[----:B------:R-:W-:Y:S01]  /*1e970*/  IMAD.MOV.U32 R11, RZ, RZ, R0 ;  /* 0x000000ffff0b7224 */ /* 0x000fe200078e0000 */
[----:B----4-:R-:W-:Y:S06]  /*1e980*/  HMMA.16816.F32 R24, R12, R18, R24 ;  /* 0x000000120c18723c */ /* 0x010fec0000001818 */
[----:B------:R-:W-:-:S02]  /*1e990*/  IMAD.MOV.U32 R3, RZ, RZ, R18 ;  /* 0x000000ffff037224 */ /* 0x000fc400078e0012 */
[----:B------:R-:W-:-:S15]  /*1e9a0*/  IMAD.MOV.U32 R0, RZ, RZ, R19 ;  /* 0x000000ffff007224 */ /* 0x000fde00078e0013 */
[----:B------:R-:W-:Y:S04]  /*1e9b0*/  STL.64 [R1+0x100], R24 ;  /* 0x0001001801007387 */ /* 0x000fe80000100a00 */
[----:B------:R0:W-:Y:S04]  /*1e9c0*/  STL.64 [R1+0x108], R26 ;  /* 0x0001081a01007387 */ /* 0x0001e80000100a00 */
[----:B0-----:R-:W3:Y:S04]  /*1e9d0*/  LDL.LU.64 R26, [R1+0xcd0] ;  /* 0x000cd000011a7983 */ /* 0x001ee80000300a00 */
[----:B------:R-:W3:Y:S04]  /*1e9e0*/  LDL.LU.64 R18, [R1+0xcc8] ;  /* 0x000cc80001127983 */ /* 0x000ee80000300a00 */
[----:B------:R-:W3:Y:S02]  /*1e9f0*/  LDL.LU.64 R16, [R1+0xcc0] ;  /* 0x000cc00001107983 */ /* 0x000ee40000300a00 */
        /* <DEDUP_REMOVED lines=8> */
[----:B------:R-:W2:Y:S01]  /*1ea80*/  LDL.LU.64 R16, [R1+0xca0] ;  /* 0x000ca00001107983 */ /* 0x000ea20000300a00 */
[----:B------:R-:W-:-:S15]  /*1ea90*/  IMAD.MOV.U32 R4, RZ, RZ, R22 ;  /* 0x000000ffff047224 */ /* 0x000fde00078e0016 */
[----:B------:R-:W-:-:S01]  /*1eaa0*/  NOP ;  /* 0x0000000000007918 */ /* 0x000fc20000000000 */
[----:B------:R-:W-:Y:S04]  /*1eab0*/  STL.64 [R1+0x110], R12 ;  /* 0x0001100c01007387 */ /* 0x000fe80000100a00 */
[----:B------:R0:W-:Y:S02]  /*1eac0*/  STL.64 [R1+0x118], R14 ;  /* 0x0001180e01007387 */ /* 0x0001e40000100a00 */
[----:B0-----:R-:W-:Y:S02]  /*1ead0*/  IMAD.MOV.U32 R15, RZ, RZ, R0 ;  /* 0x000000ffff0f7224 */ /* 0x001fe400078e0000 */
[----:B------:R-:W-:Y:S01]  /*1eae0*/  IMAD.MOV.U32 R0, RZ, RZ, R23 ;  /* 0x000000ffff007224 */ /* 0x000fe200078e0017 */
[----:B--2---:R-:W-:Y:S01]  /*1eaf0*/  HMMA.16816.F32 R8, R16, R22, R8 ;  /* 0x000000161008723c */ /* 0x004fe20000001808 */
[----:B------:R-:W2:Y:S04]  /*1eb00*/  LDL.LU.64 R22, [R1+0xc98] ;  /* 0x000c980001167983 */ /* 0x000ea80000300a00 */
[----:B------:R-:W2:Y:S01]  /*1eb10*/  LDL.LU.64 R20, [R1+0xc90] ;  /* 0x000c900001147983 */ /* 0x000ea20000300a00 */
[----:B------:R-:W-:-:S15]  /*1eb20*/  IMAD.MOV.U32 R14, RZ, RZ, R3 ;  /* 0x000000ffff0e7224 */ /* 0x000fde00078e0003 */
[----:B------:R-:W-:-:S03]  /*1eb30*/  NOP ;  /* 0x0000000000007918 */ /* 0x000fc60000000000 */
[----:B------:R-:W-:Y:S02]  /*1eb40*/  IMAD.MOV.U32 R24, RZ, RZ, R8 ;  /* 0x000000ffff187224 */ /* 0x000fe400078e0008 */
[----:B------:R-:W-:Y:S01]  /*1eb50*/  IMAD.MOV.U32 R25, RZ, RZ, R10 ;  /* 0x000000ffff197224 */ /* 0x000fe200078e000a */
[----:B------:R0:W-:Y:S04]  /*1eb60*/  STL.64 [R1+0x1a0], R8 ;  /* 0x0001a00801007387 */ /* 0x0001e80000100a00 */
[----:B------:R-:W-:Y:S04]  /*1eb70*/  STL.64 [R1+0x1a8], R10 ;  /* 0x0001a80a01007387 */ /* 0x000fe80000100a00 */
[----:B------:R-:W-:Y:S04]  /*1eb80*/  STL [R1+0xb88], R24 ;  /* 0x000b881801007387 */ /* 0x000fe80000100800 */
[----:B------:R-:W-:Y:S01]  /*1eb90*/  STL [R1+0xb84], R25 ;  /* 0x000b841901007387 */ /* 0x000fe20000100800 */
[----:B--2---:R-:W-:-:S15]  /*1eba0*/  HMMA.16816.F32 R20, R16, R14, R20 ;  /* 0x0000000e1014723c */ /* 0x004fde0000001814 */
[----:B------:R-:W-:-:S08]  /*1ebb0*/  NOP ;  /* 0x0000000000007918 */ /* 0x000fd00000000000 */
[----:B------:R-:W-:Y:S01]  /*1ebc0*/  STL.64 [R1+0x180], R20 ;  /* 0x0001801401007387 */ /* 0x000fe20000100a00 */
[----:B0-----:R-:W-:-:S03]  /*1ebd0*/  IMAD.MOV.U32 R9, RZ, RZ, R22 ;  /* 0x000000ffff097224 */ /* 0x001fc600078e0016 */
[----:B------:R0:W-:Y:S01]  /*1ebe0*/  STL.64 [R1+0x188], R22 ;  /* 0x0001881601007387 */ /* 0x0001e20000100a00 */
[----:B------:R-:W-:-:S03]  /*1ebf0*/  IMAD.MOV.U32 R8, RZ, RZ, R20 ;  /* 0x000000ffff087224 */ /* 0x000fc600078e0014 */
[----:B0-----:R-:W2:Y:S04]  /*1ec00*/  LDL.LU.64 R22, [R1+0xc88] ;  /* 0x000c880001167983 */ /* 0x001ea80000300a00 */
[----:B------:R-:W2:Y:S04]  /*1ec10*/  LDL.LU.64 R20, [R1+0xc80] ;  /* 0x000c800001147983 */ /* 0x000ea80000300a00 */
[----:B------:R0:W-:Y:S04]  /*1ec20*/  STL.64 [R1+0xc58], R14 ;  /* 0x000c580e01007387 */ /* 0x0001e80000100a00 */
[----:B------:R-:W3:Y:S04]  /*1ec30*/  LDL.LU R12, [R1+0x50] ;  /* 0x00005000010c7983 */ /* 0x000ee80000300800 */
[----:B------:R-:W3:Y:S04]  /*1ec40*/  LDL.LU R13, [R1+0x54] ;  /* 0x00005400010d7983 */ /* 0x000ee80000300800 */
[----:B0-----:R-:W3:Y:S04]  /*1ec50*/  LDL.LU R14, [R1+0x58] ;  /* 0x00005800010e7983 */ /* 0x001ee80000300800 */
[----:B------:R-:W3:Y:S04]  /*1ec60*/  LDL.LU R15, [R1+0x5c] ;  /* 0x00005c00010f7983 */ /* 0x000ee80000300800 */
[----:B------:R-:W4:Y:S04]  /*1ec70*/  LDL.LU R3, [R1+0x340] ;  /* 0x0003400001037983 */ /* 0x000f280000300800 */
[----:B------:R0:W-:Y:S04]  /*1ec80*/  STL [R1+0xb90], R8 ;  /* 0x000b900801007387 */ /* 0x0001e80000100800 */
[----:B------:R1:W-:Y:S04]  /*1ec90*/  STL [R1+0xb8c], R9 ;  /* 0x000b8c0901007387 */ /* 0x0003e80000100800 */
[----:B0-----:R-:W4:Y:S04]  /*1eca0*/  LDL.LU R8, [R1+0x40] ;  /* 0x0000400001087983 */ /* 0x001f280000300800 */
[----:B-1----:R-:W4:Y:S04]  /*1ecb0*/  LDL.LU R9, [R1+0x44] ;  /* 0x0000440001097983 */ /* 0x002f280000300800 */
[----:B------:R-:W4:Y:S04]  /*1ecc0*/  LDL.LU R10, [R1+0x48] ;  /* 0x00004800010a7983 */ /* 0x000f280000300800 */
[----:B------:R-:W4:Y:S01]  /*1ecd0*/  LDL.LU R11, [R1+0x4c] ;  /* 0x00004c00010b7983 */ /* 0x000f220000300800 */
[----:B--2---:R-:W-:-:S15]  /*1ece0*/  HMMA.16816.F32 R20, R16, R26, R20 ;  /* 0x0000001a1014723c */ /* 0x004fde0000001814 */
[----:B------:R-:W-:-:S08]  /*1ecf0*/  NOP ;  /* 0x0000000000007918 */ /* 0x000fd00000000000 */
[----:B------:R-:W-:Y:S04]  /*1ed00*/  STL.64 [R1+0x130], R20 ;  /* 0x0001301401007387 */ /* 0x000fe80000100a00 */
[----:B------:R0:W-:Y:S04]  /*1ed10*/  STL.64 [R1+0x138], R22 ;  /* 0x0001381601007387 */ /* 0x0001e80000100a00 */
[----:B0-----:R-:W2:Y:S04]  /*1ed20*/  LDL.LU.64 R22, [R1+0xc78] ;  /* 0x000c780001167983 */ /* 0x001ea80000300a00 */
[----:B------:R-:W2:Y:S02]  /*1ed30*/  LDL.LU.64 R20, [R1+0xc70] ;  /* 0x000c700001147983 */ /* 0x000ea40000300a00 */
[----:B--2---:R-:W-:Y:S02]  /*1ed40*/  HMMA.16816.F32 R16, R16, R6, R20 ;  /* 0x000000061010723c */ /* 0x004fe40000001814 */
[----:B------:R-:W3:Y:S04]  /*1ed50*/  LDL.LU.64 R22, [R1+0xc68] ;  /* 0x000c680001167983 */ /* 0x000ee80000300a00 */
[----:B------:R-:W3:-:S15]  /*1ed60*/  LDL.LU.64 R20, [R1+0xc60] ;  /* 0x000c600001147983 */ /* 0x000ede0000300a00 */
[----:B------:R-:W-:-:S02]  /*1ed70*/  NOP ;  /* 0x0000000000007918 */ /* 0x000fc40000000000 */
[----:B------:R-:W-:Y:S04]  /*1ed80*/  STL.64 [R1+0x120], R16 ;  /* 0x0001201001007387 */ /* 0x000fe80000100a00 */
[----:B------:R0:W-:Y:S02]  /*1ed90*/  STL.64 [R1+0x128], R18 ;  /* 0x0001281201007387 */ /* 0x0001e40000100a00 */
[----:B0-----:R-:W-:Y:S02]  /*1eda0*/  IMAD.MOV.U32 R18, RZ, RZ, R4 ;  /* 0x000000ffff127224 */ /* 0x001fe400078e0004 */
[----:B------:R-:W-:-:S07]  /*1edb0*/  IMAD.MOV.U32 R19, RZ, RZ, R0 ;  /* 0x000000ffff137224 */ /* 0x000fce00078e0000 */
[----:B---3--:R-:W-:Y:S01]  /*1edc0*/  HMMA.16816.F32 R16, R20, R18, R12 ;  /* 0x000000121410723c */ /* 0x008fe2000000180c */
[----:B------:R-:W4:-:S15]  /*1edd0*/  LDL.LU.64 R14, [R1+0xc58] ;  /* 0x000c5800010e7983 */ /* 0x000f1e0000300a00 */
[----:B------:R-:W-:-:S07]  /*1ede0*/  NOP ;  /* 0x0000000000007918 */ /* 0x000fce0000000000 */
[----:B------:R0:W-:Y:S04]  /*1edf0*/  STL.64 [R1+0x150], R16 ;  /* 0x0001501001007387 */ /* 0x0001e80000100a00 */
[----:B------:R-:W-:Y:S01]  /*1ee00*/  STL.64 [R1+0x158], R18 ;  /* 0x0001581201007387 */ /* 0x000fe20000100a00 */
[----:B0-----:R-:W0:Y:S01]  /*1ee10*/  LDC R16, c[0x0][0x238] ;  /* 0x00008e00ff107b82 */ /* 0x001e220000000800 */
[----:B----4-:R-:W-:-:S15]  /*1ee20*/  HMMA.16816.F32 R12, R20, R14, R8 ;  /* 0x0000000e140c723c */ /* 0x010fde0000001808 */
[----:B------:R-:W-:-:S08]  /*1ee30*/  NOP ;  /* 0x0000000000007918 */ /* 0x000fd00000000000 */
[----:B------:R1:W-:Y:S04]  /*1ee40*/  STL.64 [R1+0x170], R12 ;  /* 0x0001700c01007387 */ /* 0x0003e80000100a00 */
[----:B------:R2:W-:Y:S04]  /*1ee50*/  STL.64 [R1+0x178], R14 ;  /* 0x0001780e01007387 */ /* 0x0005e80000100a00 */
[----:B------:R-:W3:Y:S04]  /*1ee60*/  LDL.LU R17, [R1+0xa6c] ;  /* 0x000a6c0001117983 */ /* 0x000ee80000300800 */
[----:B------:R-:W4:Y:S04]  /*1ee70*/  LDL.LU R9, [R1+0xa64] ;  /* 0x000a640001097983 */ /* 0x000f280000300800 */
[----:B------:R-:W4:Y:S04]  /*1ee80*/  LDL.LU R8, [R1+0xa5c] ;  /* 0x000a5c0001087983 */ /* 0x000f280000300800 */
[----:B------:R-:W3:Y:S04]  /*1ee90*/  LDL.LU R25, [R1+0xa54] ;  /* 0x000a540001197983 */ /* 0x000ee80000300800 */
[----:B------:R-:W3:Y:S01]  /*1eea0*/  LDL.LU R0, [R1+0x210] ;  /* 0x0002100001007983 */ /* 0x000ee20000300800 */
[----:B------:R-:W-:-:S03]  /*1eeb0*/  IMAD.MOV.U32 R10, RZ, RZ, R12 ;  /* 0x000000ffff0a7224 */ /* 0x000fc600078e000c */
[----:B------:R-:W3:Y:S01]  /*1eec0*/  LDL.LU R24, [R1+0xa4c] ;  /* 0x000a4c0001187983 */ /* 0x000ee20000300800 */
[----:B------:R-:W-:-:S03]  /*1eed0*/  IMAD.MOV.U32 R11, RZ, RZ, R14 ;  /* 0x000000ffff0b7224 */ /* 0x000fc600078e000e */
[----:B-1----:R-:W4:Y:S04]  /*1eee0*/  LDL.LU R12, [R1+0xa70] ;  /* 0x000a7000010c7983 */ /* 0x002f280000300800 */
[----:B------:R-:W4:Y:S04]  /*1eef0*/  LDL.LU R13, [R1+0xa44] ;  /* 0x000a4400010d7983 */ /* 0x000f280000300800 */
[----:B--2---:R-:W2:Y:S04]  /*1ef00*/  LDL.LU R14, [R1+0xa68] ;  /* 0x000a6800010e7983 */ /* 0x004ea80000300800 */
[----:B--2---:R-:W-:Y:S04]  /*1ef10*/  STL [R1+0xc50], R14 ;  /* 0x000c500e01007387 */ /* 0x004fe80000100800 */
[----:B----4-:R1:W-:Y:S04]  /*1ef20*/  STL.64 [R1+0xc48], R12 ;  /* 0x000c480c01007387 */ /* 0x0103e80000100a00 */
[----:B-1----:R-:W2:Y:S04]  /*1ef30*/  LDL.LU R12, [R1+0x30] ;  /* 0x00003000010c7983 */ /* 0x002ea80000300800 */
[----:B------:R-:W2:Y:S04]  /*1ef40*/  LDL.LU R13, [R1+0x34] ;  /* 0x00003400010d7983 */ /* 0x000ea80000300800 */
[----:B------:R-:W2:Y:S04]  /*1ef50*/  LDL.LU R14, [R1+0x38] ;  /* 0x00003800010e7983 */ /* 0x000ea80000300800 */
[----:B------:R-:W2:Y:S04]  /*1ef60*/  LDL.LU R15, [R1+0x3c] ;  /* 0x00003c00010f7983 */ /* 0x000ea80000300800 */
[----:B------:R-:W4:Y:S04]  /*1ef70*/  LDL.LU R4, [R1+0xa3c] ;  /* 0x000a3c0001047983 */ /* 0x000f280000300800 */
[----:B------:R1:W-:Y:S04]  /*1ef80*/  STL [R1+0xb98], R10 ;  /* 0x000b980a01007387 */ /* 0x0003e80000100800 */
[----:B-1----:R-:W3:Y:S04]  /*1ef90*/  LDL.LU R10, [R1+0xa74] ;  /* 0x000a7400010a7983 */ /* 0x002ee80000300800 */
[----:B------:R1:W-:Y:S04]  /*1efa0*/  STL [R1+0xb94], R11 ;  /* 0x000b940b01007387 */ /* 0x0003e80000100800 */
[----:B-1----:R-:W3:Y:S04]  /*1efb0*/  LDL.LU R11, [R1+0x214] ;  /* 0x00021400010b7983 */ /* 0x002ee80000300800 */
[----:B---3--:R-:W-:Y:S04]  /*1efc0*/  STL.64 [R1+0xc40], R10 ;  /* 0x000c400a01007387 */ /* 0x008fe80000100a00 */
[----:B------:R1:W-:Y:S04]  /*1efd0*/  STL.64 [R1+0xc38], R8 ;  /* 0x000c380801007387 */ /* 0x0003e80000100a00 */
[----:B-1----:R-:W3:Y:S04]  /*1efe0*/  LDL.LU R8, [R1+0x20] ;  /* 0x0000200001087983 */ /* 0x002ee80000300800 */
[----:B------:R-:W3:Y:S04]  /*1eff0*/  LDL.LU R9, [R1+0x24] ;  /* 0x0000240001097983 */ /* 0x000ee80000300800 */
[----:B------:R-:W3:Y:S01]  /*1f000*/  LDL.LU R10, [R1+0x28] ;  /* 0x00002800010a7983 */ /* 0x000ee20000300800 */
[----:B--2---:R-:W-:Y:S01]  /*1f010*/  HMMA.16816.F32 R12, R20, R26, R12 ;  /* 0x0000001a140c723c */ /* 0x004fe2000000180c */
[----:B------:R-:W-:Y:S01]  /*1f020*/  IMAD.MOV.U32 R11, RZ, RZ, R2 ;  /* 0x000000ffff0b7224 */ /* 0x000fe200078e0002 */
[----:B------:R-:W1:Y:S01]  /*1f030*/  LDC R26, c[0x0][0x230] ;  /* 0x00008c00ff1a7b82 */ /* 0x000e620000000800 */
[----:B------:R-:W2:-:S15]  /*1f040*/  LDL.LU R2, [R1+0xc54] ;  /* 0x000c540001027983 */ /* 0x000e9e0000300800 */
[----:B------:R-:W-:-:S05]  /*1f050*/  NOP ;  /* 0x0000000000007918 */ /* 0x000fca0000000000 */
[----:B------:R-:W-:Y:S01]  /*1f060*/  STL.64 [R1+0x160], R12 ;  /* 0x0001600c01007387 */ /* 0x000fe20000100a00 */
[----:B------:R-:W-:-:S03]  /*1f070*/  IMAD.MOV.U32 R19, RZ, RZ, R14 ;  /* 0x000000ffff137224 */ /* 0x000fc600078e000e */
[----:B------:R0:W-:Y:S01]  /*1f080*/  STL.64 [R1+0x168], R14 ;  /* 0x0001680e01007387 */ /* 0x0001e20000100a00 */
[----:B------:R-:W-:-:S03]  /*1f090*/  IMAD.MOV.U32 R18, RZ, RZ, R12 ;  /* 0x000000ffff127224 */ /* 0x000fc600078e000c */
[----:B0-----:R-:W4:Y:S04]  /*1f0a0*/  LDL.LU R14, [R1+0xc50] ;  /* 0x000c5000010e7983 */ /* 0x001f280000300800 */
[----:B------:R-:W4:Y:S04]  /*1f0b0*/  LDL.LU.64 R12, [R1+0xc48] ;  /* 0x000c4800010c7983 */ /* 0x000f280000300a00 */
[----:B------:R-:W4:Y:S04]  /*1f0c0*/  LDL.LU R15, [R1+0xa60] ;  /* 0x000a6000010f7983 */ /* 0x000f280000300800 */
[----:B------:R-:W4:Y:S04]  /*1f0d0*/  LDL.LU R5, [R1+0xa34] ;  /* 0x000a340001057983 */ /* 0x000f280000300800 */
[----:B------:R-:W4:Y:S04]  /*1f0e0*/  LDL.LU R29, [R1+0xa58] ;  /* 0x000a5800011d7983 */ /* 0x000f280000300800 */
[----:B------:R-:W-:Y:S04]  /*1f0f0*/  STL [R1+0xba0], R18 ;  /* 0x000ba01201007387 */ /* 0x000fe80000100800 */
[----:B------:R-:W-:Y:S01]  /*1f100*/  STL [R1+0xb9c], R19 ;  /* 0x000b9c1301007387 */ /* 0x000fe20000100800 */
[----:B---3--:R-:W-:Y:S03]  /*1f110*/  HMMA.16816.F32 R20, R20, R6, R8 ;  /* 0x000000061414723c */ /* 0x008fe60000001808 */
[----:B------:R-:W3:Y:S04]  /*1f120*/  LDL.LU.64 R10, [R1+0xc40] ;  /* 0x000c4000010a7983 */ /* 0x000ee80000300a00 */
[----:B------:R-:W2:Y:S01]  /*1f130*/  LDL.LU.64 R8, [R1+0xc38] ;  /* 0x000c380001087983 */ /* 0x000ea20000300a00 */
[----:B-1----:R-:W-:-:S02]  /*1f140*/  VIADD R26, R26, 0x7f ;  /* 0x0000007f1a1a7836 */ /* 0x002fc40000000000 */
[----:B------:R-:W-:-:S03]  /*1f150*/  VIADD R3, R3, 0x1 ;  /* 0x0000000103037836 */ /* 0x000fc60000000000 */
[----:B------:R-:W-:Y:S01]  /*1f160*/  SHF.R.S32.HI R27, RZ, 0x1f, R26 ;  /* 0x0000001fff1b7819 */ /* 0x000fe2000001141a */
[----:B------:R-:W-:-:S03]  /*1f170*/  IMAD.SHL.U32 R16, R16, 0x80, RZ ;  /* 0x0000008010107824 */ /* 0x000fc600078e00ff */
[----:B------:R-:W-:Y:S01]  /*1f180*/  LEA.HI R26, R27, R26, RZ, 0x7 ;  /* 0x0000001a1b1a7211 */ /* 0x000fe200078f38ff */
[----:B------:R-:W-:-:S03]  /*1f190*/  IMAD.SHL.U32 R16, R16, 0x2, RZ ;  /* 0x0000000210107824 */ /* 0x000fc600078e00ff */
[----:B------:R-:W-:Y:S02]  /*1f1a0*/  SHF.R.S32.HI R26, RZ, 0x7, R26 ;  /* 0x00000007ff1a7819 */ /* 0x000fe4000001141a */
[----:B------:R-:W-:Y:S04]  /*1f1b0*/  STL.64 [R1+0x140], R20 ;  /* 0x0001401401007387 */ /* 0x000fe80000100a00 */
[----:B------:R-:W-:Y:S01]  /*1f1c0*/  STL.64 [R1+0x148], R22 ;  /* 0x0001481601007387 */ /* 0x000fe20000100a00 */
[----:B------:R-:W-:Y:S02]  /*1f1d0*/  IMAD.MOV.U32 R6, RZ, RZ, R23 ;  /* 0x000000ffff067224 */ /* 0x000fe400078e0017 */
[----:B------:R-:W-:Y:S01]  /*1f1e0*/  IMAD.MOV.U32 R7, RZ, RZ, R22 ;  /* 0x000000ffff077224 */ /* 0x000fe200078e0016 */
[----:B------:R0:W-:Y:S04]  /*1f1f0*/  STL [R1+0x340], R3 ;  /* 0x0003400301007387 */ /* 0x0001e80000100800 */
[----:B------:R-:W4:Y:S04]  /*1f200*/  LDL.LU R28, [R1+0xa2c] ;  /* 0x000a2c00011c7983 */ /* 0x000f280000300800 */
[----:B------:R-:W-:Y:S01]  /*1f210*/  STL [R1+0xba8], R6 ;  /* 0x000ba80601007387 */ /* 0x000fe20000100800 */
[----:B------:R-:W-:-:S03]  /*1f220*/  ISETP.NE.U32.AND P0, PT, R3, R26, PT ;  /* 0x0000001a0300720c */ /* 0x000fc60003f05070 */
[----:B------:R-:W-:Y:S01]  /*1f230*/  STL [R1+0xba4], R7 ;  /* 0x000ba40701007387 */ /* 0x000fe20000100800 */
[----:B------:R-:W-:-:S03]  /*1f240*/  IADD3 R17, P4, R17, R16, RZ ;  /* 0x0000001011117210 */ /* 0x000fc60007f9e0ff */
[----:B0-----:R-:W4:Y:S01]  /*1f250*/  LDL.LU R3, [R1+0xa50] ;  /* 0x000a500001037983 */ /* 0x001f220000300800 */
[-C--:B---3--:R-:W-:Y:S02]  /*1f260*/  IADD3 R11, P2, R11, R16.reuse, RZ ;  /* 0x000000100b0b7210 */ /* 0x088fe40007f5e0ff */
[-C--:B------:R-:W-:Y:S02]  /*1f270*/  IADD3 R10, P3, R10, R16.reuse, RZ ;  /* 0x000000100a0a7210 */ /* 0x080fe40007f7e0ff */
[-C--:B--2---:R-:W-:Y:S02]  /*1f280*/  IADD3 R9, P5, R9, R16.reuse, RZ ;  /* 0x0000001009097210 */ /* 0x084fe40007fbe0ff */
[-C--:B------:R-:W-:Y:S01]  /*1f290*/  IADD3 R8, P6, R8, R16.reuse, RZ ;  /* 0x0000001008087210 */ /* 0x080fe20007fde0ff */
[----:B------:R-:W-:Y:S01]  /*1f2a0*/  IMAD.X R0, R0, 0x1, R2, P2 ;  /* 0x0000000100007824 */ /* 0x000fe200010e0602 */
[----:B------:R-:W-:Y:S04]  /*1f2b0*/  STL [R1+0x214], R11 ;  /* 0x0002140b01007387 */ /* 0x000fe80000100800 */
[----:B------:R-:W-:Y:S04]  /*1f2c0*/  STL [R1+0xa74], R10 ;  /* 0x000a740a01007387 */ /* 0x000fe80000100800 */
[----:B------:R-:W-:Y:S04]  /*1f2d0*/  STL [R1+0xa6c], R17 ;  /* 0x000a6c1101007387 */ /* 0x000fe80000100800 */
[----:B------:R-:W-:Y:S04]  /*1f2e0*/  STL [R1+0xa64], R9 ;  /* 0x000a640901007387 */ /* 0x000fe80000100800 */
[----:B------:R0:W-:Y:S04]  /*1f2f0*/  STL [R1+0x210], R0 ;  /* 0x0002100001007387 */ /* 0x0001e80000100800 */
[----:B------:R-:W-:Y:S04]  /*1f300*/  STL [R1+0xa5c], R8 ;  /* 0x000a5c0801007387 */ /* 0x000fe80000100800 */
[----:B0-----:R-:W2:Y:S01]  /*1f310*/  LDL.LU R0, [R1+0xa24] ;  /* 0x000a240001007983 */ /* 0x001ea20000300800 */
[----:B------:R-:W-:-:S02]  /*1f320*/  IADD3 R25, P1, R25, R16, RZ ;  /* 0x0000001019197210 */ /* 0x000fc40007f3e0ff */
[-C--:B------:R-:W-:Y:S01]  /*1f330*/  IADD3 R24, P2, R24, R16.reuse, RZ ;  /* 0x0000001018187210 */ /* 0x080fe20007f5e0ff */
[--C-:B----4-:R-:W-:Y:S02]  /*1f340*/  IMAD.X R12, R12, 0x1, R2.reuse, P3 ;  /* 0x000000010c0c7824 */ /* 0x110fe400018e0602 */
[--C-:B------:R-:W-:Y:S01]  /*1f350*/  IMAD.X R14, R14, 0x1, R2.reuse, P4 ;  /* 0x000000010e0e7824 */ /* 0x100fe200020e0602 */
[-C--:B------:R-:W-:Y:S02]  /*1f360*/  IADD3 R4, P4, R4, R16.reuse, RZ ;  /* 0x0000001004047210 */ /* 0x080fe40007f9e0ff */
[----:B------:R-:W-:Y:S01]  /*1f370*/  IADD3 R13, P3, R13, R16, RZ ;  /* 0x000000100d0d7210 */ /* 0x000fe20007f7e0ff */
[----:B------:R-:W-:Y:S04]  /*1f380*/  STL [R1+0xa54], R25 ;  /* 0x000a541901007387 */ /* 0x000fe80000100800 */
[----:B------:R-:W-:Y:S04]  /*1f390*/  STL [R1+0xa4c], R24 ;  /* 0x000a4c1801007387 */ /* 0x000fe80000100800 */
[----:B------:R-:W-:Y:S04]  /*1f3a0*/  STL [R1+0xa70], R12 ;  /* 0x000a700c01007387 */ /* 0x000fe80000100800 */
[----:B------:R0:W-:Y:S01]  /*1f3b0*/  STL [R1+0xa3c], R4 ;  /* 0x000a3c0401007387 */ /* 0x0001e20000100800 */
[----:B------:R-:W-:-:S03]  /*1f3c0*/  IMAD.X R15, R15, 0x1, R2, P5 ;  /* 0x000000010f0f7824 */ /* 0x000fc600028e0602 */
[----:B------:R-:W-:Y:S01]  /*1f3d0*/  STL [R1+0xa44], R13 ;  /* 0x000a440d01007387 */ /* 0x000fe20000100800 */
[-C--:B------:R-:W-:Y:S01]  /*1f3e0*/  IADD3 R5, P5, R5, R16.reuse, RZ ;  /* 0x0000001005057210 */ /* 0x080fe20007fbe0ff */
[----:B------:R-:W-:Y:S02]  /*1f3f0*/  IMAD.X R29, R29, 0x1, R2, P6 ;  /* 0x000000011d1d7824 */ /* 0x000fe400030e0602 */
[----:B0-----:R-:W3:Y:S04]  /*1f400*/  LDL.LU R4, [R1+0xa48] ;  /* 0x000a480001047983 */ /* 0x001ee80000300800 */
[----:B------:R-:W-:Y:S04]  /*1f410*/  STL [R1+0xa68], R14 ;  /* 0x000a680e01007387 */ /* 0x000fe80000100800 */
[----:B------:R-:W4:Y:S04]  /*1f420*/  LDL.LU R7, [R1+0xa1c] ;  /* 0x000a1c0001077983 */ /* 0x000f280000300800 */
[----:B------:R-:W-:Y:S04]  /*1f430*/  STL [R1+0xa60], R15 ;  /* 0x000a600f01007387 */ /* 0x000fe80000100800 */
[----:B------:R-:W4:Y:S04]  /*1f440*/  LDL.LU R6, [R1+0xa40] ;  /* 0x000a400001067983 */ /* 0x000f280000300800 */
[----:B------:R-:W-:Y:S04]  /*1f450*/  STL [R1+0xa34], R5 ;  /* 0x000a340501007387 */ /* 0x000fe80000100800 */
[----:B------:R-:W4:Y:S04]  /*1f460*/  LDL.LU R20, [R1+0xa14] ;  /* 0x000a140001147983 */ /* 0x000f280000300800 */
[----:B------:R0:W-:Y:S04]  /*1f470*/  STL [R1+0xa58], R29 ;  /* 0x000a581d01007387 */ /* 0x0001e80000100800 */
[----:B------:R-:W4:Y:S04]  /*1f480*/  LDL.LU R21, [R1+0xa38] ;  /* 0x000a380001157983 */ /* 0x000f280000300800 */
[----:B------:R-:W4:Y:S04]  /*1f490*/  LDL.LU R22, [R1+0xa0c] ;  /* 0x000a0c0001167983 */ /* 0x000f280000300800 */
[----:B------:R-:W4:Y:S04]  /*1f4a0*/  LDL.LU R23, [R1+0xa30] ;  /* 0x000a300001177983 */ /* 0x000f280000300800 */
[----:B------:R-:W4:Y:S04]  /*1f4b0*/  LDL.LU R19, [R1+0xa04] ;  /* 0x000a040001137983 */ /* 0x000f280000300800 */
[----:B------:R-:W4:Y:S01]  /*1f4c0*/  LDL.LU R18, [R1+0xa28] ;  /* 0x000a280001127983 */ /* 0x000f220000300800 */
[----:B------:R-:W-:-:S03]  /*1f4d0*/  IADD3 R28, P6, R28, R16, RZ ;  /* 0x000000101c1c7210 */ /* 0x000fc60007fde0ff */
[----:B0-----:R-:W4:Y:S04]  /*1f4e0*/  LDL.LU R29, [R1+0x9fc] ;  /* 0x0009fc00011d7983 */ /* 0x001f280000300800 */
[----:B------:R-:W4:Y:S04]  /*1f4f0*/  LDL.LU R26, [R1+0xa20] ;  /* 0x000a2000011a7983 */ /* 0x000f280000300800 */
[----:B------:R-:W4:Y:S04]  /*1f500*/  LDL.LU R27, [R1+0x9f4] ;  /* 0x0009f400011b7983 */ /* 0x000f280000300800 */
[----:B------:R0:W-:Y:S01]  /*1f510*/  STL [R1+0xa2c], R28 ;  /* 0x000a2c1c01007387 */ /* 0x0001e20000100800 */
[----:B------:R-:W-:-:S03]  /*1f520*/  IMAD.X R3, R3, 0x1, R2, P1 ;  /* 0x0000000103037824 */ /* 0x000fc600008e0602 */
[----:B0-----:R-:W4:Y:S04]  /*1f530*/  LDL.LU R28, [R1+0xa18] ;  /* 0x000a1800011c7983 */ /* 0x001f280000300800 */
[----:B------:R-:W4:Y:S04]  /*1f540*/  LDL.LU R11, [R1+0x9ec] ;  /* 0x0009ec00010b7983 */ /* 0x000f280000300800 */
[----:B------:R-:W4:Y:S04]  /*1f550*/  LDL.LU R10, [R1+0xa10] ;  /* 0x000a1000010a7983 */ /* 0x000f280000300800 */
[----:B------:R-:W4:Y:S04]  /*1f560*/  LDL.LU R17, [R1+0x9e4] ;  /* 0x0009e40001117983 */ /* 0x000f280000300800 */
[----:B------:R0:W-:Y:S04]  /*1f570*/  STL [R1+0xa50], R3 ;  /* 0x000a500301007387 */ /* 0x0001e80000100800 */
[----:B------:R-:W4:Y:S04]  /*1f580*/  LDL.LU R9, [R1+0xa08] ;  /* 0x000a080001097983 */ /* 0x000f280000300800 */
[----:B------:R-:W4:Y:S04]  /*1f590*/  LDL.LU R8, [R1+0x9dc] ;  /* 0x0009dc0001087983 */ /* 0x000f280000300800 */
[----:B------:R-:W4:Y:S04]  /*1f5a0*/  LDL.LU R25, [R1+0xa00] ;  /* 0x000a000001197983 */ /* 0x000f280000300800 */
[----:B0-----:R-:W4:Y:S04]  /*1f5b0*/  LDL.LU R3, [R1+0x9d4] ;  /* 0x0009d40001037983 */ /* 0x001f280000300800 */
[----:B------:R-:W4:Y:S04]  /*1f5c0*/  LDL.LU R24, [R1+0x9f8] ;  /* 0x0009f80001187983 */ /* 0x000f280000300800 */
[----:B------:R-:W4:Y:S04]  /*1f5d0*/  LDL.LU R12, [R1+0x9cc] ;  /* 0x0009cc00010c7983 */ /* 0x000f280000300800 */
[----:B------:R-:W4:Y:S01]  /*1f5e0*/  LDL.LU R13, [R1+0x9f0] ;  /* 0x0009f000010d7983 */ /* 0x000f220000300800 */
[----:B--2---:R-:W-:-:S05]  /*1f5f0*/  IADD3 R0, P1, R0, R16, RZ ;  /* 0x0000001000007210 */ /* 0x004fca0007f3e0ff */
[----:B------:R0:W-:Y:S04]  /*1f600*/  STL [R1+0xa24], R0 ;  /* 0x000a240001007387 */ /* 0x0001e80000100800 */
[----:B------:R-:W2:Y:S04]  /*1f610*/  LDL.LU R14, [R1+0x9c4] ;  /* 0x0009c400010e7983 */ /* 0x000ea80000300800 */
[----:B0-----:R-:W2:Y:S04]  /*1f620*/  LDL.LU R0, [R1+0x9e8] ;  /* 0x0009e80001007983 */ /* 0x001ea80000300800 */
[----:B------:R-:W2:Y:S04]  /*1f630*/  LDL.LU R15, [R1+0x9bc] ;  /* 0x0009bc00010f7983 */ /* 0x000ea80000300800 */
[----:B------:R-:W2:Y:S01]  /*1f640*/  LDL.LU R5, [R1+0x9e0] ;  /* 0x0009e00001057983 */ /* 0x000ea20000300800 */
[----:B---3--:R-:W-:Y:S01]  /*1f650*/  IMAD.X R4, R4, 0x1, R2, P2 ;  /* 0x0000000104047824 */ /* 0x008fe200010e0602 */
[----:B----4-:R-:W-:-:S04]  /*1f660*/  IADD3 R7, P2, R7, R16, RZ ;  /* 0x0000001007077210 */ /* 0x010fc80007f5e0ff */
[----:B------:R0:W-:Y:S01]  /*1f670*/  STL [R1+0xa48], R4 ;  /* 0x000a480401007387 */ /* 0x0001e20000100800 */
[--C-:B------:R-:W-:Y:S01]  /*1f680*/  IMAD.X R6, R6, 0x1, R2.reuse, P3 ;  /* 0x0000000106067824 */ /* 0x100fe200018e0602 */
[-C--:B------:R-:W-:Y:S01]  /*1f690*/  IADD3 R20, P3, R20, R16.reuse, RZ ;  /* 0x0000001014147210 */ /* 0x080fe20007f7e0ff */
[--C-:B------:R-:W-:Y:S01]  /*1f6a0*/  IMAD.X R21, R21, 0x1, R2.reuse, P4 ;  /* 0x0000000115157824 */ /* 0x100fe200020e0602 */
[----:B------:R-:W-:Y:S01]  /*1f6b0*/  IADD3 R22, P4, R22, R16, RZ ;  /* 0x0000001016167210 */ /* 0x000fe20007f9e0ff */
[--C-:B------:R-:W-:Y:S01]  /*1f6c0*/  IMAD.X R23, R23, 0x1, R2.reuse, P5 ;  /* 0x0000000117177824 */ /* 0x100fe200028e0602 */
[----:B0-----:R-:W3:Y:S04]  /*1f6d0*/  LDL.LU R4, [R1+0x9b4] ;  /* 0x0009b40001047983 */ /* 0x001ee80000300800 */
[----:B------:R-:W-:Y:S01]  /*1f6e0*/  STL [R1+0xa1c], R7 ;  /* 0x000a1c0701007387 */ /* 0x000fe20000100800 */
[----:B------:R-:W-:-:S03]  /*1f6f0*/  IMAD.X R18, R18, 0x1, R2, P6 ;  /* 0x0000000112127824 */ /* 0x000fc600030e0602 */
[----:B------:R-:W-:Y:S01]  /*1f700*/  STL [R1+0xa40], R6 ;  /* 0x000a400601007387 */ /* 0x000fe20000100800 */
[----:B------:R-:W-:-:S03]  /*1f710*/  IADD3 R29, P6, R29, R16, RZ ;  /* 0x000000101d1d7210 */ /* 0x000fc60007fde0ff */
[----:B------:R-:W-:Y:S01]  /*1f720*/  STL [R1+0xa14], R20 ;  /* 0x000a141401007387 */ /* 0x000fe20000100800 */
[----:B------:R-:W-:-:S03]  /*1f730*/  IADD3 R19, P5, R19, R16, RZ ;  /* 0x0000001013137210 */ /* 0x000fc60007fbe0ff */
[----:B------:R-:W-:Y:S04]  /*1f740*/  STL [R1+0xa38], R21 ;  /* 0x000a381501007387 */ /* 0x000fe80000100800 */
[----:B------:R-:W-:Y:S04]  /*1f750*/  STL [R1+0xa0c], R22 ;  /* 0x000a0c1601007387 */ /* 0x000fe80000100800 */
[----:B------:R-:W-:Y:S04]  /*1f760*/  STL [R1+0xa30], R23 ;  /* 0x000a301701007387 */ /* 0x000fe80000100800 */
[----:B------:R0:W-:Y:S04]  /*1f770*/  STL [R1+0x9fc], R29 ;  /* 0x0009fc1d01007387 */ /* 0x0001e80000100800 */
[----:B------:R-:W-:Y:S01]  /*1f780*/  STL [R1+0xa04], R19 ;  /* 0x000a041301007387 */ /* 0x000fe20000100800 */
[--C-:B------:R-:W-:Y:S01]  /*1f790*/  IMAD.X R26, R26, 0x1, R2.reuse, P1 ;  /* 0x000000011a1a7824 */ /* 0x100fe200008e0602 */
[-C--:B------:R-:W-:Y:S01]  /*1f7a0*/  IADD3 R27, P1, R27, R16.reuse, RZ ;  /* 0x000000101b1b7210 */ /* 0x080fe20007f3e0ff */
[--C-:B------:R-:W-:Y:S01]  /*1f7b0*/  IMAD.X R28, R28, 0x1, R2.reuse, P2 ;  /* 0x000000011c1c7824 */ /* 0x100fe200010e0602 */
[----:B------:R-:W-:Y:S01]  /*1f7c0*/  IADD3 R11, P2, R11, R16, RZ ;  /* 0x000000100b0b7210 */ /* 0x000fe20007f5e0ff */
[----:B0-----:R-:W4:Y:S04]  /*1f7d0*/  LDL.LU R29, [R1+0x9d8] ;  /* 0x0009d800011d7983 */ /* 0x001f280000300800 */
[----:B------:R-:W-:Y:S04]  /*1f7e0*/  STL [R1+0xa28], R18 ;  /* 0x000a281201007387 */ /* 0x000fe80000100800 */
[----:B------:R0:W-:Y:S01]  /*1f7f0*/  STL [R1+0xa18], R28 ;  /* 0x000a181c01007387 */ /* 0x0001e20000100800 */
[----:B------:R-:W-:-:S03]  /*1f800*/  IMAD.X R10, R10, 0x1, R2, P3 ;  /* 0x000000010a0a7824 */ /* 0x000fc600018e0602 */
[----:B------:R-:W-:Y:S01]  /*1f810*/  STL [R1+0xa20], R26 ;  /* 0x000a201a01007387 */ /* 0x000fe20000100800 */
[-C--:B------:R-:W-:Y:S01]  /*1f820*/  IADD3 R17, P3, R17, R16.reuse, RZ ;  /* 0x0000001011117210 */ /* 0x080fe20007f7e0ff */
[--C-:B------:R-:W-:Y:S02]  /*1f830*/  IMAD.X R9, R9, 0x1, R2.reuse, P4 ;  /* 0x0000000109097824 */ /* 0x100fe400020e0602 */
[--C-:B------:R-:W-:Y:S01]  /*1f840*/  IMAD.X R25, R25, 0x1, R2.reuse, P5 ;  /* 0x0000000119197824 */ /* 0x100fe200028e0602 */
[-C--:B------:R-:W-:Y:S02]  /*1f850*/  IADD3 R8, P4, R8, R16.reuse, RZ ;  /* 0x0000001008087210 */ /* 0x080fe40007f9e0ff */
[-C--:B------:R-:W-:Y:S01]  /*1f860*/  IADD3 R3, P5, R3, R16.reuse, RZ ;  /* 0x0000001003037210 */ /* 0x080fe20007fbe0ff */
[----:B0-----:R-:W4:Y:S04]  /*1f870*/  LDL.LU R28, [R1+0x9ac] ;  /* 0x0009ac00011c7983 */ /* 0x001f280000300800 */
[----:B------:R-:W-:Y:S04]  /*1f880*/  STL [R1+0x9f4], R27 ;  /* 0x0009f41b01007387 */ /* 0x000fe80000100800 */
[----:B------:R-:W-:Y:S04]  /*1f890*/  STL [R1+0x9ec], R11 ;  /* 0x0009ec0b01007387 */ /* 0x000fe80000100800 */
[----:B------:R-:W-:Y:S04]  /*1f8a0*/  STL [R1+0xa10], R10 ;  /* 0x000a100a01007387 */ /* 0x000fe80000100800 */
[----:B------:R-:W-:Y:S04]  /*1f8b0*/  STL [R1+0x9e4], R17 ;  /* 0x0009e41101007387 */ /* 0x000fe80000100800 */
[----:B------:R-:W-:Y:S04]  /*1f8c0*/  STL [R1+0xa08], R9 ;  /* 0x000a080901007387 */ /* 0x000fe80000100800 */
[----:B------:R0:W-:Y:S04]  /*1f8d0*/  STL [R1+0x9d4], R3 ;  /* 0x0009d40301007387 */ /* 0x0001e80000100800 */
[----:B------:R-:W-:Y:S01]  /*1f8e0*/  STL [R1+0x9dc], R8 ;  /* 0x0009dc0801007387 */ /* 0x000fe20000100800 */
[--C-:B------:R-:W-:Y:S01]  /*1f8f0*/  IMAD.X R24, R24, 0x1, R2.reuse, P6 ;  /* 0x0000000118187824 */ /* 0x100fe200030e0602 */
[----:B------:R-:W-:Y:S01]  /*1f900*/  IADD3 R12, P6, R12, R16, RZ ;  /* 0x000000100c0c7210 */ /* 0x000fe20007fde0ff */
[--C-:B------:R-:W-:Y:S01]  /*1f910*/  IMAD.X R13, R13, 0x1, R2.reuse, P1 ;  /* 0x000000010d0d7824 */ /* 0x100fe200008e0602 */
[----:B0-----:R-:W4:Y:S04]  /*1f920*/  LDL.LU R3, [R1+0x9d0] ;  /* 0x0009d00001037983 */ /* 0x001f280000300800 */
[----:B------:R-:W-:Y:S04]  /*1f930*/  STL [R1+0xa00], R25 ;  /* 0x000a001901007387 */ /* 0x000fe80000100800 */
[----:B------:R-:W-:Y:S04]  /*1f940*/  STL [R1+0x9f8], R24 ;  /* 0x0009f81801007387 */ /* 0x000fe80000100800 */
[----:B------:R-:W-:Y:S01]  /*1f950*/  STL [R1+0x9cc], R12 ;  /* 0x0009cc0c01007387 */ /* 0x000fe20000100800 */
[----:B--2---:R-:W-:-:S05]  /*1f960*/  IMAD.X R0, R0, 0x1, R2, P2 ;  /* 0x0000000100007824 */ /* 0x004fca00010e0602 */
[----:B------:R0:W-:Y:S04]  /*1f970*/  STL [R1+0x9e8], R0 ;  /* 0x0009e80001007387 */ /* 0x0001e80000100800 */
[----:B------:R-:W-:Y:S04]  /*1f980*/  STL [R1+0x9f0], R13 ;  /* 0x0009f00d01007387 */ /* 0x000fe80000100800 */
[----:B0-----:R-:W2:Y:S01]  /*1f990*/  LDL.LU R0, [R1+0x9a4] ;  /* 0x0009a40001007983 */ /* 0x001ea20000300800 */
[-C--:B------:R-:W-:Y:S02]  /*1f9a0*/  IADD3 R14, P1, R14, R16.reuse, RZ ;  /* 0x000000100e0e7210 */ /* 0x080fe40007f3e0ff */
[-C--:B------:R-:W-:Y:S01]  /*1f9b0*/  IADD3 R15, P2, R15, R16.reuse, RZ ;  /* 0x000000100f0f7210 */ /* 0x080fe20007f5e0ff */
[--C-:B------:R-:W-:Y:S01]  /*1f9c0*/  IMAD.X R5, R5, 0x1, R2.reuse, P3 ;  /* 0x0000000105057824 */ /* 0x100fe200018e0602 */
[----:B---3--:R-:W-:Y:S01]  /*1f9d0*/  IADD3 R4, P3, R4, R16, RZ ;  /* 0x0000001004047210 */ /* 0x008fe20007f7e0ff */
[----:B------:R-:W-:Y:S04]  /*1f9e0*/  STL [R1+0x9c4], R14 ;  /* 0x0009c40e01007387 */ /* 0x000fe80000100800 */
[----:B------:R-:W3:Y:S04]  /*1f9f0*/  LDL.LU R7, [R1+0x9c8] ;  /* 0x0009c80001077983 */ /* 0x000ee80000300800 */
[----:B------:R-:W-:Y:S04]  /*1fa00*/  STL [R1+0x9bc], R15 ;  /* 0x0009bc0f01007387 */ /* 0x000fe80000100800 */
[----:B------:R-:W3:Y:S04]  /*1fa10*/  LDL.LU R6, [R1+0x99c] ;  /* 0x00099c0001067983 */ /* 0x000ee80000300800 */
[----:B------:R-:W-:Y:S04]  /*1fa20*/  STL [R1+0x9e0], R5 ;  /* 0x0009e00501007387 */ /* 0x000fe80000100800 */
[----:B------:R-:W3:Y:S04]  /*1fa30*/  LDL.LU R20, [R1+0x9c0] ;  /* 0x0009c00001147983 */ /* 0x000ee80000300800 */
[----:B------:R0:W-:Y:S04]  /*1fa40*/  STL [R1+0x9b4], R4 ;  /* 0x0009b40401007387 */ /* 0x0001e80000100800 */
[----:B------:R-:W3:Y:S04]  /*1fa50*/  LDL.LU R21, [R1+0x994] ;  /* 0x0009940001157983 */ /* 0x000ee80000300800 */
[----:B------:R-:W3:Y:S04]  /*1fa60*/  LDL.LU R22, [R1+0x9b8] ;  /* 0x0009b80001167983 */ /* 0x000ee80000300800 */
[----:B------:R-:W3:Y:S04]  /*1fa70*/  LDL.LU R23, [R1+0x98c] ;  /* 0x00098c0001177983 */ /* 0x000ee80000300800 */
[----:B------:R-:W3:Y:S04]  /*1fa80*/  LDL.LU R19, [R1+0x9b0] ;  /* 0x0009b00001137983 */ /* 0x000ee80000300800 */
[----:B------:R-:W3:Y:S04]  /*1fa90*/  LDL.LU R18, [R1+0x984] ;  /* 0x0009840001127983 */ /* 0x000ee80000300800 */
[----:B0-----:R-:W3:Y:S01]  /*1faa0*/  LDL.LU R4, [R1+0x9a8] ;  /* 0x0009a80001047983 */ /* 0x001ee20000300800 */
[----:B----4-:R-:W-:-:S03]  /*1fab0*/  IMAD.X R29, R29, 0x1, R2, P4 ;  /* 0x000000011d1d7824 */ /* 0x010fc600020e0602 */
[----:B------:R-:W4:Y:S04]  /*1fac0*/  LDL.LU R26, [R1+0x97c] ;  /* 0x00097c00011a7983 */ /* 0x000f280000300800 */
[----:B------:R-:W4:Y:S04]  /*1fad0*/  LDL.LU R27, [R1+0x9a0] ;  /* 0x0009a000011b7983 */ /* 0x000f280000300800 */
[----:B------:R0:W-:Y:S01]  /*1fae0*/  STL [R1+0x9d8], R29 ;  /* 0x0009d81d01007387 */ /* 0x0001e20000100800 */
[----:B------:R-:W-:-:S03]  /*1faf0*/  IADD3 R28, P4, R28, R16, RZ ;  /* 0x000000101c1c7210 */ /* 0x000fc60007f9e0ff */
[----:B0-----:R-:W4:Y:S04]  /*1fb00*/  LDL.LU R29, [R1+0x974] ;  /* 0x00097400011d7983 */ /* 0x001f280000300800 */
[----:B------:R-:W4:Y:S04]  /*1fb10*/  LDL.LU R11, [R1+0x998] ;  /* 0x00099800010b7983 */ /* 0x000f280000300800 */
[----:B------:R-:W4:Y:S04]  /*1fb20*/  LDL.LU R10, [R1+0x96c] ;  /* 0x00096c00010a7983 */ /* 0x000f280000300800 */
[----:B------:R-:W4:Y:S04]  /*1fb30*/  LDL.LU R17, [R1+0x990] ;  /* 0x0009900001117983 */ /* 0x000f280000300800 */
[----:B------:R0:W-:Y:S04]  /*1fb40*/  STL [R1+0x9ac], R28 ;  /* 0x0009ac1c01007387 */ /* 0x0001e80000100800 */
[----:B------:R-:W4:Y:S04]  /*1fb50*/  LDL.LU R9, [R1+0x964] ;  /* 0x0009640001097983 */ /* 0x000f280000300800 */
[----:B------:R-:W4:Y:S04]  /*1fb60*/  LDL.LU R8, [R1+0x988] ;  /* 0x0009880001087983 */ /* 0x000f280000300800 */
[----:B------:R-:W4:Y:S01]  /*1fb70*/  LDL.LU R25, [R1+0x95c] ;  /* 0x00095c0001197983 */ /* 0x000f220000300800 */
[----:B------:R-:W-:-:S03]  /*1fb80*/  IMAD.X R3, R3, 0x1, R2, P5 ;  /* 0x0000000103037824 */ /* 0x000fc600028e0602 */
[----:B0-----:R-:W4:Y:S04]  /*1fb90*/  LDL.LU R28, [R1+0x980] ;  /* 0x00098000011c7983 */ /* 0x001f280000300800 */
[----:B------:R-:W4:Y:S04]  /*1fba0*/  LDL.LU R24, [R1+0x954] ;  /* 0x0009540001187983 */ /* 0x000f280000300800 */
[----:B------:R-:W4:Y:S04]  /*1fbb0*/  LDL.LU R12, [R1+0x978] ;  /* 0x00097800010c7983 */ /* 0x000f280000300800 */
[----:B------:R-:W4:Y:S04]  /*1fbc0*/  LDL.LU R13, [R1+0x94c] ;  /* 0x00094c00010d7983 */ /* 0x000f280000300800 */
[----:B------:R0:W-:Y:S04]  /*1fbd0*/  STL [R1+0x9d0], R3 ;  /* 0x0009d00301007387 */ /* 0x0001e80000100800 */
[----:B------:R-:W4:Y:S04]  /*1fbe0*/  LDL.LU R14, [R1+0x970] ;  /* 0x00097000010e7983 */ /* 0x000f280000300800 */
[----:B0-----:R-:W4:Y:S04]  /*1fbf0*/  LDL.LU R3, [R1+0x944] ;  /* 0x0009440001037983 */ /* 0x001f280000300800 */
[----:B------:R-:W4:Y:S04]  /*1fc00*/  LDL.LU R15, [R1+0x968] ;  /* 0x00096800010f7983 */ /* 0x000f280000300800 */
[----:B------:R-:W4:Y:S01]  /*1fc10*/  LDL.LU R5, [R1+0x93c] ;  /* 0x00093c0001057983 */ /* 0x000f220000300800 */
[----:B--2---:R-:W-:-:S05]  /*1fc20*/  IADD3 R0, P5, R0, R16, RZ ;  /* 0x0000001000007210 */ /* 0x004fca0007fbe0ff */
[----:B------:R0:W-:Y:S04]  /*1fc30*/  STL [R1+0x9a4], R0 ;  /* 0x0009a40001007387 */ /* 0x0001e80000100800 */
[----:B0-----:R-:W2:Y:S01]  /*1fc40*/  LDL.LU R0, [R1+0x960] ;  /* 0x0009600001007983 */ /* 0x001ea20000300800 */
[--C-:B---3--:R-:W-:Y:S01]  /*1fc50*/  IMAD.X R7, R7, 0x1, R2.reuse, P6 ;  /* 0x0000000107077824 */ /* 0x108fe200030e0602 */
[-C--:B------:R-:W-:Y:S01]  /*1fc60*/  IADD3 R6, P6, R6, R16.reuse, RZ ;  /* 0x0000001006067210 */ /* 0x080fe20007fde0ff */
[--C-:B------:R-:W-:Y:S01]  /*1fc70*/  IMAD.X R20, R20, 0x1, R2.reuse, P1 ;  /* 0x0000000114147824 */ /* 0x100fe200008e0602 */
[-C--:B------:R-:W-:Y:S01]  /*1fc80*/  IADD3 R21, P1, R21, R16.reuse, RZ ;  /* 0x0000001015157210 */ /* 0x080fe20007f3e0ff */
[----:B------:R-:W-:Y:S01]  /*1fc90*/  IMAD.X R22, R22, 0x1, R2, P2 ;  /* 0x0000000116167824 */ /* 0x000fe200010e0602 */
[----:B------:R-:W-:Y:S01]  /*1fca0*/  STL [R1+0x9c8], R7 ;  /* 0x0009c80701007387 */ /* 0x000fe20000100800 */
[----:B------:R-:W-:-:S03]  /*1fcb0*/  IADD3 R23, P2, R23, R16, RZ ;  /* 0x0000001017177210 */ /* 0x000fc60007f5e0ff */
[----:B------:R-:W-:Y:S01]  /*1fcc0*/  STL [R1+0x99c], R6 ;  /* 0x00099c0601007387 */ /* 0x000fe20000100800 */
[----:B------:R-:W-:-:S03]  /*1fcd0*/  IMAD.X R4, R4, 0x1, R2, P4 ;  /* 0x0000000104047824 */ /* 0x000fc600020e0602 */
[----:B------:R-:W-:Y:S01]  /*1fce0*/  STL [R1+0x9c0], R20 ;  /* 0x0009c01401007387 */ /* 0x000fe20000100800 */
[----:B------:R-:W-:-:S03]  /*1fcf0*/  IMAD.X R19, R19, 0x1, R2, P3 ;  /* 0x0000000113137824 */ /* 0x000fc600018e0602 */
[----:B------:R-:W-:Y:S04]  /*1fd00*/  STL [R1+0x994], R21 ;  /* 0x0009941501007387 */ /* 0x000fe80000100800 */
[----:B------:R-:W-:Y:S01]  /*1fd10*/  STL [R1+0x9b8], R22 ;  /* 0x0009b81601007387 */ /* 0x000fe20000100800 */
[----:B------:R-:W-:-:S03]  /*1fd20*/  IADD3 R18, P3, R18, R16, RZ ;  /* 0x0000001012127210 */ /* 0x000fc60007f7e0ff */
[----:B------:R-:W-:Y:S01]  /*1fd30*/  STL [R1+0x98c], R23 ;  /* 0x00098c1701007387 */ /* 0x000fe20000100800 */
[----:B----4-:R-:W-:-:S03]  /*1fd40*/  IMAD.X R27, R27, 0x1, R2, P5 ;  /* 0x000000011b1b7824 */ /* 0x010fc600028e0602 */
[----:B------:R0:W-:Y:S04]  /*1fd50*/  STL [R1+0x9a8], R4 ;  /* 0x0009a80401007387 */ /* 0x0001e80000100800 */
[----:B------:R-:W-:Y:S01]  /*1fd60*/  STL [R1+0x9b0], R19 ;  /* 0x0009b01301007387 */ /* 0x000fe20000100800 */
[-C--:B------:R-:W-:Y:S02]  /*1fd70*/  IADD3 R26, P4, R26, R16.reuse, RZ ;  /* 0x000000101a1a7210 */ /* 0x080fe40007f9e0ff */
[-C--:B------:R-:W-:Y:S01]  /*1fd80*/  IADD3 R29, P5, R29, R16.reuse, RZ ;  /* 0x000000101d1d7210 */ /* 0x080fe20007fbe0ff */
[----:B------:R-:W-:Y:S01]  /*1fd90*/  IMAD.X R11, R11, 0x1, R2, P6 ;  /* 0x000000010b0b7824 */ /* 0x000fe200030e0602 */
[----:B0-----:R-:W3:Y:S04]  /*1fda0*/  LDL.LU R4, [R1+0x934] ;  /* 0x0009340001047983 */ /* 0x001ee80000300800 */
[----:B------:R-:W-:Y:S04]  /*1fdb0*/  STL [R1+0x984], R18 ;  /* 0x0009841201007387 */ /* 0x000fe80000100800 */
[----:B------:R0:W-:Y:S01]  /*1fdc0*/  STL [R1+0x974], R29 ;  /* 0x0009741d01007387 */ /* 0x0001e20000100800 */
[----:B------:R-:W-:-:S03]  /*1fdd0*/  IADD3 R10, P6, R10, R16, RZ ;  /* 0x000000100a0a7210 */ /* 0x000fc60007fde0ff */
[----:B------:R-:W-:Y:S01]  /*1fde0*/  STL [R1+0x97c], R26 ;  /* 0x00097c1a01007387 */ /* 0x000fe20000100800 */
[--C-:B------:R-:W-:Y:S01]  /*1fdf0*/  IMAD.X R17, R17, 0x1, R2.reuse, P1 ;  /* 0x0000000111117824 */ /* 0x100fe200008e0602 */
[-C--:B------:R-:W-:Y:S01]  /*1fe00*/  IADD3 R9, P1, R9, R16.reuse, RZ ;  /* 0x0000001009097210 */ /* 0x080fe20007f3e0ff */
[--C-:B------:R-:W-:Y:S02]  /*1fe10*/  IMAD.X R8, R8, 0x1, R2.reuse, P2 ;  /* 0x0000000108087824 */ /* 0x100fe400010e0602 */
[----:B------:R-:W-:Y:S01]  /*1fe20*/  IMAD.X R28, R28, 0x1, R2, P3 ;  /* 0x000000011c1c7824 */ /* 0x000fe200018e0602 */
[----:B0-----:R-:W4:Y:S04]  /*1fe30*/  LDL.LU R29, [R1+0x958] ;  /* 0x00095800011d7983 */ /* 0x001f280000300800 */
[----:B------:R-:W-:Y:S04]  /*1fe40*/  STL [R1+0x9a0], R27 ;  /* 0x0009a01b01007387 */ /* 0x000fe80000100800 */
[----:B------:R-:W-:Y:S04]  /*1fe50*/  STL [R1+0x998], R11 ;  /* 0x0009980b01007387 */ /* 0x000fe80000100800 */
[----:B------:R-:W-:Y:S01]  /*1fe60*/  STL [R1+0x96c], R10 ;  /* 0x00096c0a01007387 */ /* 0x000fe20000100800 */
[----:B------:R-:W-:-:S03]  /*1fe70*/  IADD3 R25, P2, R25, R16, RZ ;  /* 0x0000001019197210 */ /* 0x000fc60007f5e0ff */
[----:B------:R-:W-:Y:S04]  /*1fe80*/  STL [R1+0x990], R17 ;  /* 0x0009901101007387 */ /* 0x000fe80000100800 */
[----:B------:R-:W-:Y:S01]  /*1fe90*/  STL [R1+0x964], R9 ;  /* 0x0009640901007387 */ /* 0x000fe20000100800 */
[----:B------:R-:W-:-:S03]  /*1fea0*/  IADD3 R24, P3, R24, R16, RZ ;  /* 0x0000001018187210 */ /* 0x000fc60007f7e0ff */
[----:B------:R0:W-:Y:S01]  /*1feb0*/  STL [R1+0x980], R28 ;  /* 0x0009801c01007387 */ /* 0x0001e20000100800 */
[--C-:B------:R-:W-:Y:S02]  /*1fec0*/  IMAD.X R12, R12, 0x1, R2.reuse, P4 ;  /* 0x000000010c0c7824 */ /* 0x100fe400020e0602 */
[--C-:B------:R-:W-:Y:S01]  /*1fed0*/  IMAD.X R14, R14, 0x1, R2.reuse, P5 ;  /* 0x000000010e0e7824 */ /* 0x100fe200028e0602 */
[----:B------:R-:W-:Y:S01]  /*1fee0*/  STL [R1+0x988], R8 ;  /* 0x0009880801007387 */ /* 0x000fe20000100800 */
[-C--:B------:R-:W-:Y:S02]  /*1fef0*/  IADD3 R3, P5, R3, R16.reuse, RZ ;  /* 0x0000001003037210 */ /* 0x080fe40007fbe0ff */
[-C--:B------:R-:W-:Y:S01]  /*1ff00*/  IADD3 R13, P4, R13, R16.reuse, RZ ;  /* 0x000000100d0d7210 */ /* 0x080fe20007f9e0ff */
[----:B------:R-:W-:Y:S01]  /*1ff10*/  IMAD.X R15, R15, 0x1, R2, P6 ;  /* 0x000000010f0f7824 */ /* 0x000fe200030e0602 */
[----:B0-----:R-:W4:Y:S04]  /*1ff20*/  LDL.LU R28, [R1+0x92c] ;  /* 0x00092c00011c7983 */ /* 0x001f280000300800 */
[----:B------:R-:W-:Y:S04]  /*1ff30*/  STL [R1+0x95c], R25 ;  /* 0x00095c1901007387 */ /* 0x000fe80000100800 */
[----:B------:R-:W-:Y:S04]  /*1ff40*/  STL [R1+0x954], R24 ;  /* 0x0009541801007387 */ /* 0x000fe80000100800 */
[----:B------:R-:W-:Y:S04]  /*1ff50*/  STL [R1+0x978], R12 ;  /* 0x0009780c01007387 */ /* 0x000fe80000100800 */
[----:B------:R0:W-:Y:S04]  /*1ff60*/  STL [R1+0x944], R3 ;  /* 0x0009440301007387 */ /* 0x0001e80000100800 */
[----:B------:R-:W-:Y:S01]  /*1ff70*/  STL [R1+0x94c], R13 ;  /* 0x00094c0d01007387 */ /* 0x000fe20000100800 */
[----:B------:R-:W-:-:S03]  /*1ff80*/  IADD3 R5, P6, R5, R16, RZ ;  /* 0x0000001005057210 */ /* 0x000fc60007fde0ff */
[----:B0-----:R-:W4:Y:S04]  /*1ff90*/  LDL.LU R3, [R1+0x950] ;  /* 0x0009500001037983 */ /* 0x001f280000300800 */
[----:B------:R-:W-:Y:S04]  /*1ffa0*/  STL [R1+0x970], R14 ;  /* 0x0009700e01007387 */ /* 0x000fe80000100800 */
[----:B------:R-:W4:Y:S04]  /*1ffb0*/  LDL.LU R7, [R1+0x924] ;  /* 0x0009240001077983 */ /* 0x000f280000300800 */
[----:B------:R-:W-:Y:S04]  /*1ffc0*/  STL [R1+0x968], R15 ;  /* 0x0009680f01007387 */ /* 0x000fe80000100800 */
[----:B------:R-:W4:Y:S04]  /*1ffd0*/  LDL.LU R6, [R1+0x948] ;  /* 0x0009480001067983 */ /* 0x000f280000300800 */
[----:B------:R-:W-:Y:S04]  /*1ffe0*/  STL [R1+0x93c], R5 ;  /* 0x00093c0501007387 */ /* 0x000fe80000100800 */
[----:B------:R-:W4:Y:S01]  /*1fff0*/  LDL.LU R20, [R1+0x91c] ;  /* 0x00091c0001147983 */ /* 0x000f220000300800 */
[----:B--2---:R-:W-:-:S05]  /*20000*/  IMAD.X R0, R0, 0x1, R2, P1 ;  /* 0x0000000100007824 */ /* 0x004fca00008e0602 */
[----:B------:R0:W-:Y:S04]  /*20010*/  STL [R1+0x960], R0 ;  /* 0x0009600001007387 */ /* 0x0001e80000100800 */
[----:B------:R-:W2:Y:S04]  /*20020*/  LDL.LU R21, [R1+0x940] ;  /* 0x0009400001157983 */ /* 0x000ea80000300800 */
[----:B------:R-:W2:Y:S04]  /*20030*/  LDL.LU R22, [R1+0x914] ;  /* 0x0009140001167983 */ /* 0x000ea80000300800 */
[----:B------:R-:W2:Y:S04]  /*20040*/  LDL.LU R23, [R1+0x938] ;  /* 0x0009380001177983 */ /* 0x000ea80000300800 */
[----:B------:R-:W2:Y:S04]  /*20050*/  LDL.LU R19, [R1+0x90c] ;  /* 0x00090c0001137983 */ /* 0x000ea80000300800 */
[----:B------:R-:W2:Y:S04]  /*20060*/  LDL.LU R18, [R1+0x930] ;  /* 0x0009300001127983 */ /* 0x000ea80000300800 */
[----:B0-----:R-:W2:Y:S04]  /*20070*/  LDL.LU R0, [R1+0x904] ;  /* 0x0009040001007983 */ /* 0x001ea80000300800 */
[----:B------:R-:W2:Y:S04]  /*20080*/  LDL.LU R26, [R1+0x928] ;  /* 0x00092800011a7983 */ /* 0x000ea80000300800 */
[----:B------:R-:W2:Y:S01]  /*20090*/  LDL.LU R27, [R1+0x8fc] ;  /* 0x0008fc00011b7983 */ /* 0x000ea20000300800 */
[----:B---3--:R-:W-:-:S05]  /*200a0*/  IADD3 R4, P1, R4, R16, RZ ;  /* 0x0000001004047210 */ /* 0x008fca0007f3e0ff */
[----:B------:R0:W-:Y:S01]  /*200b0*/  STL [R1+0x934], R4 ;  /* 0x0009340401007387 */ /* 0x0001e20000100800 */
[----:B----4-:R-:W-:-:S03]  /*200c0*/  IMAD.X R29, R29, 0x1, R2, P2 ;  /* 0x000000011d1d7824 */ /* 0x010fc600010e0602 */
[----:B0-----:R-:W3:Y:S04]  /*200d0*/  LDL.LU R4, [R1+0x920] ;  /* 0x0009200001047983 */ /* 0x001ee80000300800 */
[----:B------:R-:W4:Y:S04]  /*200e0*/  LDL.LU R11, [R1+0x8f4] ;  /* 0x0008f400010b7983 */ /* 0x000f280000300800 */
[----:B------:R-:W4:Y:S04]  /*200f0*/  LDL.LU R10, [R1+0x918] ;  /* 0x00091800010a7983 */ /* 0x000f280000300800 */
[----:B------:R-:W4:Y:S04]  /*20100*/  LDL.LU R17, [R1+0x8ec] ;  /* 0x0008ec0001117983 */ /* 0x000f280000300800 */
[----:B------:R0:W-:Y:S04]  /*20110*/  STL [R1+0x958], R29 ;  /* 0x0009581d01007387 */ /* 0x0001e80000100800 */
[----:B------:R-:W4:Y:S04]  /*20120*/  LDL.LU R9, [R1+0x910] ;  /* 0x0009100001097983 */ /* 0x000f280000300800 */
[----:B------:R-:W4:Y:S04]  /*20130*/  LDL.LU R8, [R1+0x8e4] ;  /* 0x0008e40001087983 */ /* 0x000f280000300800 */
[----:B------:R-:W4:Y:S04]  /*20140*/  LDL.LU R25, [R1+0x908] ;  /* 0x0009080001197983 */ /* 0x000f280000300800 */
[----:B0-----:R-:W4:Y:S01]  /*20150*/  LDL.LU R29, [R1+0x8dc] ;  /* 0x0008dc00011d7983 */ /* 0x001f220000300800 */
[----:B------:R-:W-:-:S03]  /*20160*/  IADD3 R28, P2, R28, R16, RZ ;  /* 0x000000101c1c7210 */ /* 0x000fc60007f5e0ff */
[----:B------:R-:W4:Y:S04]  /*20170*/  LDL.LU R24, [R1+0x900] ;  /* 0x0009000001187983 */ /* 0x000f280000300800 */
[----:B------:R-:W4:Y:S04]  /*20180*/  LDL.LU R12, [R1+0x8d4] ;  /* 0x0008d400010c7983 */ /* 0x000f280000300800 */
[----:B------:R-:W4:Y:S04]  /*20190*/  LDL.LU R13, [R1+0x8f8] ;  /* 0x0008f800010d7983 */ /* 0x000f280000300800 */
[----:B------:R0:W-:Y:S04]  /*201a0*/  STL [R1+0x92c], R28 ;  /* 0x00092c1c01007387 */ /* 0x0001e80000100800 */
[----:B------:R-:W4:Y:S04]  /*201b0*/  LDL.LU R14, [R1+0x8cc] ;  /* 0x0008cc00010e7983 */ /* 0x000f280000300800 */
[----:B0-----:R-:W4:Y:S01]  /*201c0*/  LDL.LU R28, [R1+0x8f0] ;  /* 0x0008f000011c7983 */ /* 0x001f220000300800 */
[----:B------:R-:W-:-:S03]  /*201d0*/  IMAD.X R3, R3, 0x1, R2, P3 ;  /* 0x0000000103037824 */ /* 0x000fc600018e0602 */
[----:B------:R-:W4:Y:S01]  /*201e0*/  LDL.LU R15, [R1+0x8c4] ;  /* 0x0008c400010f7983 */ /* 0x000f220000300800 */
[----:B------:R-:W-:-:S03]  /*201f0*/  IADD3 R7, P3, R7, R16, RZ ;  /* 0x0000001007077210 */ /* 0x000fc60007f7e0ff */
[----:B------:R-:W4:Y:S01]  /*20200*/  LDL.LU R5, [R1+0x8e8] ;  /* 0x0008e80001057983 */ /* 0x000f220000300800 */
[----:B------:R-:W-:-:S03]  /*20210*/  IMAD.X R6, R6, 0x1, R2, P4 ;  /* 0x0000000106067824 */ /* 0x000fc600020e0602 */
[----:B------:R0:W-:Y:S01]  /*20220*/  STL [R1+0x950], R3 ;  /* 0x0009500301007387 */ /* 0x0001e20000100800 */
[----:B------:R-:W-:-:S03]  /*20230*/  IADD3 R20, P4, R20, R16, RZ ;  /* 0x0000001014147210 */ /* 0x000fc60007f9e0ff */
[----:B0-----:R-:W4:Y:S04]  /*20240*/  LDL.LU R3, [R1+0x8bc] ;  /* 0x0008bc0001037983 */ /* 0x001f280000300800 */
[----:B------:R-:W-:Y:S04]  /*20250*/  STL [R1+0x924], R7 ;  /* 0x0009240701007387 */ /* 0x000fe80000100800 */
[----:B------:R-:W-:Y:S04]  /*20260*/  STL [R1+0x948], R6 ;  /* 0x0009480601007387 */ /* 0x000fe80000100800 */
[----:B------:R-:W-:Y:S01]  /*20270*/  STL [R1+0x91c], R20 ;  /* 0x00091c1401007387 */ /* 0x000fe20000100800 */
[--C-:B--2---:R-:W-:Y:S01]  /*20280*/  IMAD.X R21, R21, 0x1, R2.reuse, P5 ;  /* 0x0000000115157824 */ /* 0x104fe200028e0602 */
[----:B------:R-:W-:Y:S01]  /*20290*/  IADD3 R22, P5, R22, R16, RZ ;  /* 0x0000001016167210 */ /* 0x000fe20007fbe0ff */
[----:B------:R-:W-:-:S02]  /*202a0*/  IMAD.X R23, R23, 0x1, R2, P6 ;  /* 0x0000000117177824 */ /* 0x000fc400030e0602 */
[----:B------:R-:W-:Y:S01]  /*202b0*/  IMAD.X R18, R18, 0x1, R2, P1 ;  /* 0x0000000112127824 */ /* 0x000fe200008e0602 */
[-C--:B------:R-:W-:Y:S01]  /*202c0*/  IADD3 R19, P6, R19, R16.reuse, RZ ;  /* 0x0000001013137210 */ /* 0x080fe20007fde0ff */
[----:B------:R-:W-:Y:S01]  /*202d0*/  STL [R1+0x940], R21 ;  /* 0x0009401501007387 */ /* 0x000fe20000100800 */
[----:B------:R-:W-:-:S03]  /*202e0*/  IADD3 R0, P1, R0, R16, RZ ;  /* 0x0000001000007210 */ /* 0x000fc60007f3e0ff */
[----:B------:R-:W-:Y:S04]  /*202f0*/  STL [R1+0x914], R22 ;  /* 0x0009141601007387 */ /* 0x000fe80000100800 */
[----:B------:R-:W-:Y:S04]  /*20300*/  STL [R1+0x938], R23 ;  /* 0x0009381701007387 */ /* 0x000fe80000100800 */
[----:B------:R0:W-:Y:S04]  /*20310*/  STL [R1+0x904], R0 ;  /* 0x0009040001007387 */ /* 0x0001e80000100800 */
[----:B------:R-:W-:Y:S04]  /*20320*/  STL [R1+0x90c], R19 ;  /* 0x00090c1301007387 */ /* 0x000fe80000100800 */
[----:B0-----:R-:W2:Y:S01]  /*20330*/  LDL.LU R0, [R1+0x8e0] ;  /* 0x0008e00001007983 */ /* 0x001ea20000300800 */
[----:B------:R-:W-:Y:S01]  /*20340*/  IMAD.X R26, R26, 0x1, R2, P2 ;  /* 0x000000011a1a7824 */ /* 0x000fe200010e0602 */
[----:B------:R-:W-:-:S02]  /*20350*/  IADD3 R27, P2, R27, R16, RZ ;  /* 0x000000101b1b7210 */ /* 0x000fc40007f5e0ff */
[----:B------:R-:W-:Y:S01]  /*20360*/  STL [R1+0x930], R18 ;  /* 0x0009301201007387 */ /* 0x000fe20000100800 */
[--C-:B---3--:R-:W-:Y:S01]  /*20370*/  IMAD.X R4, R4, 0x1, R2.reuse, P3 ;  /* 0x0000000104047824 */ /* 0x108fe200018e0602 */
[-C--:B----4-:R-:W-:Y:S01]  /*20380*/  IADD3 R11, P3, R11, R16.reuse, RZ ;  /* 0x000000100b0b7210 */ /* 0x090fe20007f7e0ff */
[--C-:B------:R-:W-:Y:S01]  /*20390*/  IMAD.X R10, R10, 0x1, R2.reuse, P4 ;  /* 0x000000010a0a7824 */ /* 0x100fe200020e0602 */
[----:B------:R-:W-:Y:S02]  /*203a0*/  IADD3 R17, P4, R17, R16, RZ ;  /* 0x0000001011117210 */ /* 0x000fe40007f9e0ff */
[----:B------:R0:W-:Y:S04]  /*203b0*/  STL [R1+0x920], R4 ;  /* 0x0009200401007387 */ /* 0x0001e80000100800 */
[----:B------:R-:W-:Y:S01]  /*203c0*/  STL [R1+0x928], R26 ;  /* 0x0009281a01007387 */ /* 0x000fe20000100800 */
[----:B------:R-:W-:-:S02]  /*203d0*/  IMAD.X R9, R9, 0x1, R2, P5 ;  /* 0x0000000109097824 */ /* 0x000fc400028e0602 */
[--C-:B------:R-:W-:Y:S01]  /*203e0*/  IMAD.X R25, R25, 0x1, R2.reuse, P6 ;  /* 0x0000000119197824 */ /* 0x100fe200030e0602 */
[-C--:B------:R-:W-:Y:S02]  /*203f0*/  IADD3 R8, P5, R8, R16.reuse, RZ ;  /* 0x0000001008087210 */ /* 0x080fe40007fbe0ff */
[----:B------:R-:W-:Y:S01]  /*20400*/  IADD3 R29, P6, R29, R16, RZ ;  /* 0x000000101d1d7210 */ /* 0x000fe20007fde0ff */
[----:B0-----:R-:W3:Y:S04]  /*20410*/  LDL.LU R4, [R1+0x8b4] ;  /* 0x0008b40001047983 */ /* 0x001ee80000300800 */
[----:B------:R-:W-:Y:S04]  /*20420*/  STL [R1+0x8fc], R27 ;  /* 0x0008fc1b01007387 */ /* 0x000fe80000100800 */
[----:B------:R-:W-:Y:S04]  /*20430*/  STL [R1+0x8f4], R11 ;  /* 0x0008f40b01007387 */ /* 0x000fe80000100800 */
[----:B------:R-:W-:Y:S04]  /*20440*/  STL [R1+0x918], R10 ;  /* 0x0009180a01007387 */ /* 0x000fe80000100800 */
[----:B------:R-:W-:Y:S04]  /*20450*/  STL [R1+0x8ec], R17 ;  /* 0x0008ec1101007387 */ /* 0x000fe80000100800 */
[----:B------:R-:W-:Y:S01]  /*20460*/  STL [R1+0x910], R9 ;  /* 0x0009100901007387 */ /* 0x000fe20000100800 */
[----:B------:R-:W-:-:S03]  /*20470*/  IMAD.X R24, R24, 0x1, R2, P1 ;  /* 0x0000000118187824 */ /* 0x000fc600008e0602 */
[----:B------:R0:W-:Y:S01]  /*20480*/  STL [R1+0x8dc], R29 ;  /* 0x0008dc1d01007387 */ /* 0x0001e20000100800 */
[----:B------:R-:W-:-:S03]  /*20490*/  IADD3 R12, P1, R12, R16, RZ ;  /* 0x000000100c0c7210 */ /* 0x000fc60007f3e0ff */
[----:B------:R-:W-:Y:S01]  /*204a0*/  STL [R1+0x8e4], R8 ;  /* 0x0008e40801007387 */ /* 0x000fe20000100800 */
[--C-:B------:R-:W-:Y:S01]  /*204b0*/  IMAD.X R13, R13, 0x1, R2.reuse, P2 ;  /* 0x000000010d0d7824 */ /* 0x100fe200010e0602 */
[-C--:B------:R-:W-:Y:S01]  /*204c0*/  IADD3 R14, P2, R14, R16.reuse, RZ ;  /* 0x000000100e0e7210 */ /* 0x080fe20007f5e0ff */
[----:B------:R-:W-:Y:S01]  /*204d0*/  IMAD.X R28, R28, 0x1, R2, P3 ;  /* 0x000000011c1c7824 */ /* 0x000fe200018e0602 */
[----:B0-----:R-:W4:Y:S04]  /*204e0*/  LDL.LU R29, [R1+0x8d8] ;  /* 0x0008d800011d7983 */ /* 0x001f280000300800 */
[----:B------:R-:W-:Y:S04]  /*204f0*/  STL [R1+0x908], R25 ;  /* 0x0009081901007387 */ /* 0x000fe80000100800 */
[----:B------:R-:W-:Y:S04]  /*20500*/  STL [R1+0x900], R24 ;  /* 0x0009001801007387 */ /* 0x000fe80000100800 */
[----:B------:R-:W-:Y:S04]  /*20510*/  STL [R1+0x8d4], R12 ;  /* 0x0008d40c01007387 */ /* 0x000fe80000100800 */
[----:B------:R0:W-:Y:S01]  /*20520*/  STL [R1+0x8f0], R28 ;  /* 0x0008f01c01007387 */ /* 0x0001e20000100800 */
[----:B------:R-:W-:-:S03]  /*20530*/  IADD3 R15, P3, R15, R16, RZ ;  /* 0x000000100f0f7210 */ /* 0x000fc60007f7e0ff */
[----:B------:R-:W-:Y:S01]  /*20540*/  STL [R1+0x8f8], R13 ;  /* 0x0008f80d01007387 */ /* 0x000fe20000100800 */
[----:B------:R-:W-:-:S03]  /*20550*/  IMAD.X R5, R5, 0x1, R2, P4 ;  /* 0x0000000105057824 */ /* 0x000fc600020e0602 */
[----:B0-----:R-:W4:Y:S04]  /*20560*/  LDL.LU R28, [R1+0x8ac] ;  /* 0x0008ac00011c7983 */ /* 0x001f280000300800 */
[----:B------:R-:W-:Y:S01]  /*20570*/  STL [R1+0x8cc], R14 ;  /* 0x0008cc0e01007387 */ /* 0x000fe20000100800 */
[----:B------:R-:W-:-:S03]  /*20580*/  IADD3 R3, P4, R3, R16, RZ ;  /* 0x0000001003037210 */ /* 0x000fc60007f9e0ff */
        /* <DEDUP_REMOVED lines=10> */
[----:B------:R-:W4:Y:S04]  /*20630*/  LDL.LU R18, [R1+0x88c] ;  /* 0x00088c0001127983 */ /* 0x000f280000300800 */
[----:B0-----:R-:W4:Y:S04]  /*20640*/  LDL.LU R3, [R1+0x8b0] ;  /* 0x0008b00001037983 */ /* 0x001f280000300800 */
[----:B------:R-:W4:Y:S04]  /*20650*/  LDL.LU R26, [R1+0x884] ;  /* 0x00088400011a7983 */ /* 0x000f280000300800 */
[----:B------:R-:W4:Y:S01]  /*20660*/  LDL.LU R27, [R1+0x8a8] ;  /* 0x0008a800011b7983 */ /* 0x000f220000300800 */
[----:B--2---:R-:W-:-:S05]  /*20670*/  IMAD.X R0, R0, 0x1, R2, P5 ;  /* 0x0000000100007824 */ /* 0x004fca00028e0602 */
[----:B------:R0:W-:Y:S04]  /*20680*/  STL [R1+0x8e0], R0 ;  /* 0x0008e00001007387 */ /* 0x0001e80000100800 */
[----:B0-----:R-:W2:Y:S04]  /*20690*/  LDL.LU R0, [R1+0x87c] ;  /* 0x00087c0001007983 */ /* 0x001ea80000300800 */
[----:B------:R-:W2:Y:S04]  /*206a0*/  LDL.LU R11, [R1+0x8a0] ;  /* 0x0008a000010b7983 */ /* 0x000ea80000300800 */
[----:B------:R-:W2:Y:S04]  /*206b0*/  LDL.LU R10, [R1+0x874] ;  /* 0x00087400010a7983 */ /* 0x000ea80000300800 */
[----:B------:R-:W2:Y:S01]  /*206c0*/  LDL.LU R17, [R1+0x898] ;  /* 0x0008980001117983 */ /* 0x000ea20000300800 */
[----:B---3--:R-:W-:-:S05]  /*206d0*/  IADD3 R4, P5, R4, R16, RZ ;  /* 0x0000001004047210 */ /* 0x008fca0007fbe0ff */
[----:B------:R0:W-:Y:S04]  /*206e0*/  STL [R1+0x8b4], R4 ;  /* 0x0008b40401007387 */ /* 0x0001e80000100800 */
[----:B------:R-:W3:Y:S04]  /*206f0*/  LDL.LU R9, [R1+0x86c] ;  /* 0x00086c0001097983 */ /* 0x000ee80000300800 */
[----:B------:R-:W3:Y:S04]  /*20700*/  LDL.LU R8, [R1+0x890] ;  /* 0x0008900001087983 */ /* 0x000ee80000300800 */
[----:B------:R-:W3:Y:S04]  /*20710*/  LDL.LU R25, [R1+0x864] ;  /* 0x0008640001197983 */ /* 0x000ee80000300800 */
[----:B0-----:R-:W3:Y:S04]  /*20720*/  LDL.LU R4, [R1+0x888] ;  /* 0x0008880001047983 */ /* 0x001ee80000300800 */
[----:B------:R-:W3:Y:S01]  /*20730*/  LDL.LU R24, [R1+0x85c] ;  /* 0x00085c0001187983 */ /* 0x000ee20000300800 */
[----:B----4-:R-:W-:-:S03]  /*20740*/  IMAD.X R29, R29, 0x1, R2, P6 ;  /* 0x000000011d1d7824 */ /* 0x010fc600030e0602 */
[----:B------:R-:W4:Y:S04]  /*20750*/  LDL.LU R12, [R1+0x880] ;  /* 0x00088000010c7983 */ /* 0x000f280000300800 */
[----:B------:R-:W4:Y:S04]  /*20760*/  LDL.LU R13, [R1+0x854] ;  /* 0x00085400010d7983 */ /* 0x000f280000300800 */
[----:B------:R0:W-:Y:S04]  /*20770*/  STL [R1+0x8d8], R29 ;  /* 0x0008d81d01007387 */ /* 0x0001e80000100800 */
[----:B------:R-:W4:Y:S04]  /*20780*/  LDL.LU R14, [R1+0x878] ;  /* 0x00087800010e7983 */ /* 0x000f280000300800 */
[----:B0-----:R-:W4:Y:S01]  /*20790*/  LDL.LU R29, [R1+0x84c] ;  /* 0x00084c00011d7983 */ /* 0x001f220000300800 */
[----:B------:R-:W-:-:S03]  /*207a0*/  IADD3 R28, P6, R28, R16, RZ ;  /* 0x000000101c1c7210 */ /* 0x000fc60007fde0ff */
[----:B------:R-:W4:Y:S01]  /*207b0*/  LDL.LU R15, [R1+0x870] ;  /* 0x00087000010f7983 */ /* 0x000f220000300800 */
[----:B------:R-:W-:-:S03]  /*207c0*/  IMAD.X R7, R7, 0x1, R2, P1 ;  /* 0x0000000107077824 */ /* 0x000fc600008e0602 */
[----:B------:R-:W4:Y:S04]  /*207d0*/  LDL.LU R5, [R1+0x844] ;  /* 0x0008440001057983 */ /* 0x000f280000300800 */
[----:B------:R0:W-:Y:S01]  /*207e0*/  STL [R1+0x8ac], R28 ;  /* 0x0008ac1c01007387 */ /* 0x0001e20000100800 */
[-C--:B------:R-:W-:Y:S01]  /*207f0*/  IADD3 R6, P1, R6, R16.reuse, RZ ;  /* 0x0000001006067210 */ /* 0x080fe20007f3e0ff */
[--C-:B------:R-:W-:Y:S01]  /*20800*/  IMAD.X R20, R20, 0x1, R2.reuse, P2 ;  /* 0x0000000114147824 */ /* 0x100fe200010e0602 */
[-C--:B------:R-:W-:Y:S01]  /*20810*/  IADD3 R21, P2, R21, R16.reuse, RZ ;  /* 0x0000001015157210 */ /* 0x080fe20007f5e0ff */
[--C-:B------:R-:W-:Y:S01]  /*20820*/  IMAD.X R22, R22, 0x1, R2.reuse, P3 ;  /* 0x0000000116167824 */ /* 0x100fe200018e0602 */
[----:B------:R-:W-:Y:S01]  /*20830*/  IADD3 R23, P3, R23, R16, RZ ;  /* 0x0000001017177210 */ /* 0x000fe20007f7e0ff */
[----:B0-----:R-:W4:Y:S04]  /*20840*/  LDL.LU R28, [R1+0x868] ;  /* 0x00086800011c7983 */ /* 0x001f280000300800 */
[----:B------:R-:W-:Y:S04]  /*20850*/  STL [R1+0x8d0], R7 ;  /* 0x0008d00701007387 */ /* 0x000fe80000100800 */
        /* <DEDUP_REMOVED lines=8> */
[----:B------:R-:W-:-:S03]  /*208e0*/  IMAD.X R27, R27, 0x1, R2, P6 ;  /* 0x000000011b1b7824 */ /* 0x000fc600030e0602 */
[----:B------:R0:W-:Y:S04]  /*208f0*/  STL [R1+0x8b0], R3 ;  /* 0x0008b00301007387 */ /* 0x0001e80000100800 */
[----:B------:R-:W-:Y:S01]  /*20900*/  STL [R1+0x8b8], R19 ;  /* 0x0008b81301007387 */ /* 0x000fe20000100800 */
[----:B------:R-:W-:-:S03]  /*20910*/  IADD3 R26, P5, R26, R16, RZ ;  /* 0x000000101a1a7210 */ /* 0x000fc60007fbe0ff */
[----:B0-----:R-:W4:Y:S04]  /*20920*/  LDL.LU R3, [R1+0x83c] ;  /* 0x00083c0001037983 */ /* 0x001f280000300800 */
[----:B------:R-:W-:Y:S01]  /*20930*/  STL [R1+0x88c], R18 ;  /* 0x00088c1201007387 */ /* 0x000fe20000100800 */
[----:B--2---:R-:W-:-:S05]  /*20940*/  IADD3 R0, P6, R0, R16, RZ ;  /* 0x0000001000007210 */ /* 0x004fca0007fde0ff */
[----:B------:R0:W-:Y:S04]  /*20950*/  STL [R1+0x87c], R0 ;  /* 0x00087c0001007387 */ /* 0x0001e80000100800 */
[----:B------:R-:W-:Y:S04]  /*20960*/  STL [R1+0x884], R26 ;  /* 0x0008841a01007387 */ /* 0x000fe80000100800 */
[----:B0-----:R-:W2:Y:S01]  /*20970*/  LDL.LU R0, [R1+0x860] ;  /* 0x0008600001007983 */ /* 0x001ea20000300800 */
[--C-:B------:R-:W-:Y:S01]  /*20980*/  IMAD.X R11, R11, 0x1, R2.reuse, P1 ;  /* 0x000000010b0b7824 */ /* 0x100fe200008e0602 */
[-C--:B------:R-:W-:Y:S01]  /*20990*/  IADD3 R10, P1, R10, R16.reuse, RZ ;  /* 0x000000100a0a7210 */ /* 0x080fe20007f3e0ff */
[--C-:B------:R-:W-:Y:S01]  /*209a0*/  IMAD.X R17, R17, 0x1, R2.reuse, P2 ;  /* 0x0000000111117824 */ /* 0x100fe200010e0602 */
[----:B---3--:R-:W-:Y:S01]  /*209b0*/  IADD3 R9, P2, R9, R16, RZ ;  /* 0x0000001009097210 */ /* 0x008fe20007f5e0ff */
[----:B------:R-:W-:Y:S04]  /*209c0*/  STL [R1+0x8a8], R27 ;  /* 0x0008a81b01007387 */ /* 0x000fe80000100800 */
[----:B------:R-:W-:Y:S01]  /*209d0*/  STL [R1+0x8a0], R11 ;  /* 0x0008a00b01007387 */ /* 0x000fe20000100800 */
[----:B------:R-:W-:-:S03]  /*209e0*/  IMAD.X R8, R8, 0x1, R2, P3 ;  /* 0x0000000108087824 */ /* 0x000fc600018e0602 */
[----:B------:R-:W-:Y:S01]  /*209f0*/  STL [R1+0x874], R10 ;  /* 0x0008740a01007387 */ /* 0x000fe20000100800 */
[-C--:B------:R-:W-:Y:S01]  /*20a00*/  IADD3 R25, P3, R25, R16.reuse, RZ ;  /* 0x0000001019197210 */ /* 0x080fe20007f7e0ff */
[--C-:B------:R-:W-:Y:S02]  /*20a10*/  IMAD.X R4, R4, 0x1, R2.reuse, P4 ;  /* 0x0000000104047824 */ /* 0x100fe400020e0602 */
[----:B------:R-:W-:Y:S04]  /*20a20*/  STL [R1+0x898], R17 ;  /* 0x0008981101007387 */ /* 0x000fe80000100800 */
[----:B------:R-:W-:Y:S01]  /*20a30*/  STL [R1+0x86c], R9 ;  /* 0x00086c0901007387 */ /* 0x000fe20000100800 */
[----:B------:R-:W-:Y:S01]  /*20a40*/  IADD3 R24, P4, R24, R16, RZ ;  /* 0x0000001018187210 */ /* 0x000fe20007f9e0ff */
[----:B----4-:R-:W-:-:S02]  /*20a50*/  IMAD.X R12, R12, 0x1, R2, P5 ;  /* 0x000000010c0c7824 */ /* 0x010fc400028e0602 */
[----:B------:R0:W-:Y:S01]  /*20a60*/  STL [R1+0x888], R4 ;  /* 0x0008880401007387 */ /* 0x0001e20000100800 */
[----:B------:R-:W-:-:S03]  /*20a70*/  IMAD.X R14, R14, 0x1, R2, P6 ;  /* 0x000000010e0e7824 */ /* 0x000fc600030e0602 */
[----:B------:R-:W-:Y:S01]  /*20a80*/  STL [R1+0x890], R8 ;  /* 0x0008900801007387 */ /* 0x000fe20000100800 */
[-C--:B------:R-:W-:Y:S02]  /*20a90*/  IADD3 R13, P5, R13, R16.reuse, RZ ;  /* 0x000000100d0d7210 */ /* 0x080fe40007fbe0ff */
[----:B------:R-:W-:Y:S01]  /*20aa0*/  IADD3 R29, P6, R29, R16, RZ ;  /* 0x000000101d1d7210 */ /* 0x000fe20007fde0ff */
[----:B0-----:R-:W3:Y:S04]  /*20ab0*/  LDL.LU R4, [R1+0x834] ;  /* 0x0008340001047983 */ /* 0x001ee80000300800 */
[----:B------:R-:W-:Y:S04]  /*20ac0*/  STL [R1+0x864], R25 ;  /* 0x0008641901007387 */ /* 0x000fe80000100800 */
[----:B------:R-:W-:Y:S04]  /*20ad0*/  STL [R1+0x85c], R24 ;  /* 0x00085c1801007387 */ /* 0x000fe80000100800 */
[----:B------:R-:W-:Y:S04]  /*20ae0*/  STL [R1+0x880], R12 ;  /* 0x0008800c01007387 */ /* 0x000fe80000100800 */
[----:B------:R0:W-:Y:S01]  /*20af0*/  STL [R1+0x84c], R29 ;  /* 0x00084c1d01007387 */ /* 0x0001e20000100800 */
[----:B------:R-:W-:-:S03]  /*20b00*/  IMAD.X R15, R15, 0x1, R2, P1 ;  /* 0x000000010f0f7824 */ /* 0x000fc600008e0602 */
[----:B------:R-:W-:Y:S01]  /*20b10*/  STL [R1+0x854], R13 ;  /* 0x0008540d01007387 */ /* 0x000fe20000100800 */
[----:B------:R-:W-:-:S03]  /*20b20*/  IADD3 R5, P1, R5, R16, RZ ;  /* 0x0000001005057210 */ /* 0x000fc60007f3e0ff */
[----:B0-----:R-:W4:Y:S04]  /*20b30*/  LDL.LU R29, [R1+0x858] ;  /* 0x00085800011d7983 */ /* 0x001f280000300800 */
[----:B------:R-:W-:Y:S01]  /*20b40*/  STL [R1+0x878], R14 ;  /* 0x0008780e01007387 */ /* 0x000fe20000100800 */
[----:B------:R-:W-:-:S03]  /*20b50*/  IMAD.X R28, R28, 0x1, R2, P2 ;  /* 0x000000011c1c7824 */ /* 0x000fc600010e0602 */
        /* <DEDUP_REMOVED lines=14> */
[----:B------:R-:W-:-:S05]  /*20c40*/  IADD3 R3, P2, R3, R16, RZ ;  /* 0x0000001003037210 */ /* 0x000fca0007f5e0ff */
[----:B------:R0:W-:Y:S04]  /*20c50*/  STL [R1+0x83c], R3 ;  /* 0x00083c0301007387 */ /* 0x0001e80000100800 */
[----:B0-----:R-:W4:Y:S04]  /*20c60*/  LDL.LU R3, [R1+0x828] ;  /* 0x0008280001037983 */ /* 0x001f280000300800 */
[----:B------:R-:W4:Y:S04]  /*20c70*/  LDL.LU R11, [R1+0x7fc] ;  /* 0x0007fc00010b7983 */ /* 0x000f280000300800 */
[----:B------:R-:W4:Y:S04]  /*20c80*/  LDL.LU R10, [R1+0x820] ;  /* 0x00082000010a7983 */ /* 0x000f280000300800 */
[----:B------:R-:W4:Y:S01]  /*20c90*/  LDL.LU R17, [R1+0x7f4] ;  /* 0x0007f40001117983 */ /* 0x000f220000300800 */
[----:B--2---:R-:W-:-:S05]  /*20ca0*/  IMAD.X R0, R0, 0x1, R2, P3 ;  /* 0x0000000100007824 */ /* 0x004fca00018e0602 */
[----:B------:R0:W-:Y:S04]  /*20cb0*/  STL [R1+0x860], R0 ;  /* 0x0008600001007387 */ /* 0x0001e80000100800 */
[----:B------:R-:W2:Y:S04]  /*20cc0*/  LDL.LU R9, [R1+0x818] ;  /* 0x0008180001097983 */ /* 0x000ea80000300800 */
[----:B------:R-:W2:Y:S04]  /*20cd0*/  LDL.LU R8, [R1+0x7ec] ;  /* 0x0007ec0001087983 */ /* 0x000ea80000300800 */
[----:B------:R-:W2:Y:S04]  /*20ce0*/  LDL.LU R25, [R1+0x810] ;  /* 0x0008100001197983 */ /* 0x000ea80000300800 */
[----:B0-----:R-:W2:Y:S04]  /*20cf0*/  LDL.LU R0, [R1+0x7e4] ;  /* 0x0007e40001007983 */ /* 0x001ea80000300800 */
[----:B------:R-:W2:Y:S04]  /*20d00*/  LDL.LU R24, [R1+0x808] ;  /* 0x0008080001187983 */ /* 0x000ea80000300800 */
[----:B------:R-:W2:Y:S04]  /*20d10*/  LDL.LU R12, [R1+0x7dc] ;  /* 0x0007dc00010c7983 */ /* 0x000ea80000300800 */
[----:B------:R-:W2:Y:S01]  /*20d20*/  LDL.LU R13, [R1+0x800] ;  /* 0x00080000010d7983 */ /* 0x000ea20000300800 */
[----:B---3--:R-:W-:-:S05]  /*20d30*/  IADD3 R4, P3, R4, R16, RZ ;  /* 0x0000001004047210 */ /* 0x008fca0007f7e0ff */
[----:B------:R0:W-:Y:S04]  /*20d40*/  STL [R1+0x834], R4 ;  /* 0x0008340401007387 */ /* 0x0001e80000100800 */
[----:B------:R-:W3:Y:S04]  /*20d50*/  LDL.LU R14, [R1+0x7d4] ;  /* 0x0007d400010e7983 */ /* 0x000ee80000300800 */
[----:B0-----:R-:W3:Y:S01]  /*20d60*/  LDL.LU R4, [R1+0x7f8] ;  /* 0x0007f80001047983 */ /* 0x001ee20000300800 */
[----:B----4-:R-:W-:-:S03]  /*20d70*/  IMAD.X R29, R29, 0x1, R2, P4 ;  /* 0x000000011d1d7824 */ /* 0x010fc600020e0602 */
[----:B------:R-:W4:Y:S01]  /*20d80*/  LDL.LU R15, [R1+0x7cc] ;  /* 0x0007cc00010f7983 */ /* 0x000f220000300800 */
[-C--:B------:R-:W-:Y:S01]  /*20d90*/  IADD3 R7, P4, R7, R16.reuse, RZ ;  /* 0x0000001007077210 */ /* 0x080fe20007f9e0ff */
[----:B------:R-:W-:Y:S02]  /*20da0*/  IMAD.X R6, R6, 0x1, R2, P5 ;  /* 0x0000000106067824 */ /* 0x000fe400028e0602 */
[----:B------:R-:W4:Y:S01]  /*20db0*/  LDL.LU R5, [R1+0x7f0] ;  /* 0x0007f00001057983 */ /* 0x000f220000300800 */
[----:B------:R-:W-:-:S03]  /*20dc0*/  IADD3 R20, P5, R20, R16, RZ ;  /* 0x0000001014147210 */ /* 0x000fc60007fbe0ff */
[----:B------:R0:W-:Y:S01]  /*20dd0*/  STL [R1+0x858], R29 ;  /* 0x0008581d01007387 */ /* 0x0001e20000100800 */
[--C-:B------:R-:W-:Y:S01]  /*20de0*/  IMAD.X R21, R21, 0x1, R2.reuse, P6 ;  /* 0x0000000115157824 */ /* 0x100fe200030e0602 */
[-C--:B------:R-:W-:Y:S01]  /*20df0*/  IADD3 R22, P6, R22, R16.reuse, RZ ;  /* 0x0000001016167210 */ /* 0x080fe20007fde0ff */
[--C-:B------:R-:W-:Y:S02]  /*20e00*/  IMAD.X R23, R23, 0x1, R2.reuse, P1 ;  /* 0x0000000117177824 */ /* 0x100fe400008e0602 */
[----:B------:R-:W-:Y:S01]  /*20e10*/  IMAD.X R18, R18, 0x1, R2, P2 ;  /* 0x0000000112127824 */ /* 0x000fe200010e0602 */
[-C--:B------:R-:W-:Y:S01]  /*20e20*/  IADD3 R19, P1, R19, R16.reuse, RZ ;  /* 0x0000001013137210 */ /* 0x080fe20007f3e0ff */
[----:B0-----:R-:W4:Y:S04]  /*20e30*/  LDL.LU R29, [R1+0x7c4] ;  /* 0x0007c400011d7983 */ /* 0x001f280000300800 */
[----:B------:R-:W-:Y:S04]  /*20e40*/  STL [R1+0x82c], R7 ;  /* 0x00082c0701007387 */ /* 0x000fe80000100800 */
[----:B------:R-:W-:Y:S01]  /*20e50*/  STL [R1+0x850], R6 ;  /* 0x0008500601007387 */ /* 0x000fe20000100800 */
[----:B------:R-:W-:-:S03]  /*20e60*/  IADD3 R28, P2, R28, R16, RZ ;  /* 0x000000101c1c7210 */ /* 0x000fc60007f5e0ff */
[----:B------:R-:W-:Y:S04]  /*20e70*/  STL [R1+0x824], R20 ;  /* 0x0008241401007387 */ /* 0x000fe80000100800 */
        /* <DEDUP_REMOVED lines=8> */
[----:B0-----:R-:W4:Y:S04]  /*20f00*/  LDL.LU R28, [R1+0x7e8] ;  /* 0x0007e800011c7983 */ /* 0x001f280000300800 */
[----:B------:R-:W-:Y:S01]  /*20f10*/  STL [R1+0x838], R18 ;  /* 0x0008381201007387 */ /* 0x000fe20000100800 */
[----:B------:R-:W-:Y:S01]  /*20f20*/  IADD3 R11, P4, R11, R16, RZ ;  /* 0x000000100b0b7210 */ /* 0x000fe20007f9e0ff */
[----:B------:R-:W-:-:S02]  /*20f30*/  IMAD.X R10, R10, 0x1, R2, P5 ;  /* 0x000000010a0a7824 */ /* 0x000fc400028e0602 */
[----:B------:R0:W-:Y:S04]  /*20f40*/  STL [R1+0x828], R3 ;  /* 0x0008280301007387 */ /* 0x0001e80000100800 */
[----:B------:R-:W-:Y:S01]  /*20f50*/  STL [R1+0x830], R26 ;  /* 0x0008301a01007387 */ /* 0x000fe20000100800 */
[----:B------:R-:W-:-:S03]  /*20f60*/  IADD3 R17, P5, R17, R16, RZ ;  /* 0x0000001011117210 */ /* 0x000fc60007fbe0ff */
[----:B0-----:R-:W4:Y:S04]  /*20f70*/  LDL.LU R3, [R1+0x7bc] ;  /* 0x0007bc0001037983 */ /* 0x001f280000300800 */
[----:B------:R-:W-:Y:S04]  /*20f80*/  STL [R1+0x804], R27 ;  /* 0x0008041b01007387 */ /* 0x000fe80000100800 */
[----:B------:R-:W-:Y:S04]  /*20f90*/  STL [R1+0x7fc], R11 ;  /* 0x0007fc0b01007387 */ /* 0x000fe80000100800 */
[----:B------:R-:W-:Y:S04]  /*20fa0*/  STL [R1+0x820], R10 ;  /* 0x0008200a01007387 */ /* 0x000fe80000100800 */
[----:B------:R-:W-:Y:S01]  /*20fb0*/  STL [R1+0x7f4], R17 ;  /* 0x0007f41101007387 */ /* 0x000fe20000100800 */
[----:B--2---:R-:W-:-:S02]  /*20fc0*/  IMAD.X R9, R9, 0x1, R2, P6 ;  /* 0x0000000109097824 */ /* 0x004fc400030e0602 */
[----:B------:R-:W-:Y:S01]  /*20fd0*/  IMAD.X R25, R25, 0x1, R2, P1 ;  /* 0x0000000119197824 */ /* 0x000fe200008e0602 */
[-C--:B------:R-:W-:Y:S02]  /*20fe0*/  IADD3 R8, P6, R8, R16.reuse, RZ ;  /* 0x0000001008087210 */ /* 0x080fe40007fde0ff */
[----:B------:R-:W-:Y:S01]  /*20ff0*/  STL [R1+0x818], R9 ;  /* 0x0008180901007387 */ /* 0x000fe20000100800 */
[----:B------:R-:W-:-:S05]  /*21000*/  IADD3 R0, P1, R0, R16, RZ ;  /* 0x0000001000007210 */ /* 0x000fca0007f3e0ff */
[----:B------:R0:W-:Y:S04]  /*21010*/  STL [R1+0x7e4], R0 ;  /* 0x0007e40001007387 */ /* 0x0001e80000100800 */
[----:B------:R-:W-:Y:S04]  /*21020*/  STL [R1+0x7ec], R8 ;  /* 0x0007ec0801007387 */ /* 0x000fe80000100800 */
[----:B0-----:R-:W2:Y:S01]  /*21030*/  LDL.LU R0, [R1+0x7e0] ;  /* 0x0007e00001007983 */ /* 0x001ea20000300800 */
[--C-:B------:R-:W-:Y:S01]  /*21040*/  IMAD.X R24, R24, 0x1, R2.reuse, P2 ;  /* 0x0000000118187824 */ /* 0x100fe200010e0602 */
[-C--:B------:R-:W-:Y:S01]  /*21050*/  IADD3 R12, P2, R12, R16.reuse, RZ ;  /* 0x000000100c0c7210 */ /* 0x080fe20007f5e0ff */
[----:B------:R-:W-:Y:S01]  /*21060*/  IMAD.X R13, R13, 0x1, R2, P3 ;  /* 0x000000010d0d7824 */ /* 0x000fe200018e0602 */
[----:B------:R-:W-:Y:S01]  /*21070*/  STL [R1+0x810], R25 ;  /* 0x0008101901007387 */ /* 0x000fe20000100800 */
[----:B---3--:R-:W-:-:S03]  /*21080*/  IADD3 R14, P3, R14, R16, RZ ;  /* 0x000000100e0e7210 */ /* 0x008fc60007f7e0ff */
[----:B------:R-:W-:Y:S04]  /*21090*/  STL [R1+0x808], R24 ;  /* 0x0008081801007387 */ /* 0x000fe80000100800 */
[----:B------:R-:W-:Y:S01]  /*210a0*/  STL [R1+0x7dc], R12 ;  /* 0x0007dc0c01007387 */ /* 0x000fe20000100800 */
[----:B------:R-:W-:Y:S01]  /*210b0*/  IMAD.X R4, R4, 0x1, R2, P4 ;  /* 0x0000000104047824 */ /* 0x000fe200020e0602 */
[----:B----4-:R-:W-:-:S04]  /*210c0*/  IADD3 R15, P4, R15, R16, RZ ;  /* 0x000000100f0f7210 */ /* 0x010fc80007f9e0ff */
[----:B------:R0:W-:Y:S04]  /*210d0*/  STL [R1+0x7f8], R4 ;  /* 0x0007f80401007387 */ /* 0x0001e80000100800 */
[----:B------:R-:W-:Y:S01]  /*210e0*/  STL [R1+0x800], R13 ;  /* 0x0008000d01007387 */ /* 0x000fe20000100800 */
[----:B------:R-:W-:-:S03]  /*210f0*/  IMAD.X R5, R5, 0x1, R2, P5 ;  /* 0x0000000105057824 */ /* 0x000fc600028e0602 */
[----:B0-----:R-:W3:Y:S04]  /*21100*/  LDL.LU R4, [R1+0x7b4] ;  /* 0x0007b40001047983 */ /* 0x001ee80000300800 */
        /* <DEDUP_REMOVED lines=14> */
[----:B------:R-:W4:Y:S01]  /*211f0*/  LDL.LU R26, [R1+0x78c] ;  /* 0x00078c00011a7983 */ /* 0x000f220000300800 */
[----:B------:R-:W-:-:S03]  /*21200*/  IMAD.X R28, R28, 0x1, R2, P6 ;  /* 0x000000011c1c7824 */ /* 0x000fc600030e0602 */
        /* <DEDUP_REMOVED lines=15> */
[----:B--2---:R-:W-:-:S05]  /*21300*/  IMAD.X R0, R0, 0x1, R2, P1 ;  /* 0x0000000100007824 */ /* 0x004fca00008e0602 */
[----:B------:R0:W-:Y:S04]  /*21310*/  STL [R1+0x7e0], R0 ;  /* 0x0007e00001007387 */ /* 0x0001e80000100800 */
[----:B------:R-:W2:Y:S04]  /*21320*/  LDL.LU R14, [R1+0x780] ;  /* 0x00078000010e7983 */ /* 0x000ea80000300800 */
[----:B0-----:R-:W2:Y:S04]  /*21330*/  LDL.LU R0, [R1+0x754] ;  /* 0x0007540001007983 */ /* 0x001ea80000300800 */
[----:B------:R-:W2:Y:S04]  /*21340*/  LDL.LU R15, [R1+0x778] ;  /* 0x00077800010f7983 */ /* 0x000ea80000300800 */
[----:B------:R-:W2:Y:S01]  /*21350*/  LDL.LU R5, [R1+0x74c] ;  /* 0x00074c0001057983 */ /* 0x000ea20000300800 */
[-C--:B---3--:R-:W-:Y:S01]  /*21360*/  IADD3 R4, P1, R4, R16.reuse, RZ ;  /* 0x0000001004047210 */ /* 0x088fe20007f3e0ff */
[----:B----4-:R-:W-:Y:S01]  /*21370*/  IMAD.X R7, R7, 0x1, R2, P2 ;  /* 0x0000000107077824 */ /* 0x010fe200010e0602 */
[----:B------:R-:W-:-:S03]  /*21380*/  IADD3 R6, P2, R6, R16, RZ ;  /* 0x0000001006067210 */ /* 0x000fc60007f5e0ff */
[----:B------:R0:W-:Y:S01]  /*21390*/  STL [R1+0x7b4], R4 ;  /* 0x0007b40401007387 */ /* 0x0001e20000100800 */
[--C-:B------:R-:W-:Y:S01]  /*213a0*/  IMAD.X R20, R20, 0x1, R2.reuse, P3 ;  /* 0x0000000114147824 */ /* 0x100fe200018e0602 */
[-C--:B------:R-:W-:Y:S01]  /*213b0*/  IADD3 R21, P3, R21, R16.reuse, RZ ;  /* 0x0000001015157210 */ /* 0x080fe20007f7e0ff */
[--C-:B------:R-:W-:Y:S01]  /*213c0*/  IMAD.X R22, R22, 0x1, R2.reuse, P4 ;  /* 0x0000000116167824 */ /* 0x100fe200020e0602 */
[----:B------:R-:W-:Y:S01]  /*213d0*/  IADD3 R23, P4, R23, R16, RZ ;  /* 0x0000001017177210 */ /* 0x000fe20007f9e0ff */
[--C-:B------:R-:W-:Y:S01]  /*213e0*/  IMAD.X R19, R19, 0x1, R2.reuse, P5 ;  /* 0x0000000113137824 */ /* 0x100fe200028e0602 */
[----:B0-----:R-:W3:Y:S04]  /*213f0*/  LDL.LU R4, [R1+0x770] ;  /* 0x0007700001047983 */ /* 0x001ee80000300800 */
[----:B------:R-:W-:Y:S04]  /*21400*/  STL [R1+0x7d8], R7 ;  /* 0x0007d80701007387 */ /* 0x000fe80000100800 */
[----:B------:R-:W-:Y:S01]  /*21410*/  STL [R1+0x7ac], R6 ;  /* 0x0007ac0601007387 */ /* 0x000fe20000100800 */
[----:B------:R-:W-:-:S03]  /*21420*/  IMAD.X R29, R29, 0x1, R2, P6 ;  /* 0x000000011d1d7824 */ /* 0x000fc600030e0602 */
[----:B------:R-:W-:Y:S04]  /*21430*/  STL [R1+0x7d0], R20 ;  /* 0x0007d01401007387 */ /* 0x000fe80000100800 */
[----:B------:R-:W-:Y:S01]  /*21440*/  STL [R1+0x7a4], R21 ;  /* 0x0007a41501007387 */ /* 0x000fe20000100800 */
[----:B------:R-:W-:-:S03]  /*21450*/  IADD3 R18, P5, R18, R16, RZ ;  /* 0x0000001012127210 */ /* 0x000fc60007fbe0ff */
[----:B------:R-:W-:Y:S01]  /*21460*/  STL [R1+0x7c8], R22 ;  /* 0x0007c81601007387 */ /* 0x000fe20000100800 */
[----:B------:R-:W-:-:S03]  /*21470*/  IMAD.X R27, R27, 0x1, R2, P1 ;  /* 0x000000011b1b7824 */ /* 0x000fc600008e0602 */
[----:B------:R-:W-:Y:S04]  /*21480*/  STL [R1+0x79c], R23 ;  /* 0x00079c1701007387 */ /* 0x000fe80000100800 */
[----:B------:R0:W-:Y:S01]  /*21490*/  STL [R1+0x7b8], R29 ;  /* 0x0007b81d01007387 */ /* 0x0001e20000100800 */
[----:B------:R-:W-:-:S03]  /*214a0*/  IADD3 R26, P6, R26, R16, RZ ;  /* 0x000000101a1a7210 */ /* 0x000fc60007fde0ff */
[----:B------:R-:W-:Y:S01]  /*214b0*/  STL [R1+0x7c0], R19 ;  /* 0x0007c01301007387 */ /* 0x000fe20000100800 */
[----:B------:R-:W-:-:S03]  /*214c0*/  IADD3 R28, P1, R28, R16, RZ ;  /* 0x000000101c1c7210 */ /* 0x000fc60007f3e0ff */
[----:B0-----:R-:W4:Y:S04]  /*214d0*/  LDL.LU R29, [R1+0x744] ;  /* 0x00074400011d7983 */ /* 0x001f280000300800 */
[----:B------:R-:W-:Y:S01]  /*214e0*/  STL [R1+0x794], R18 ;  /* 0x0007941201007387 */ /* 0x000fe20000100800 */
[--C-:B------:R-:W-:Y:S01]  /*214f0*/  IMAD.X R11, R11, 0x1, R2.reuse, P2 ;  /* 0x000000010b0b7824 */ /* 0x100fe200010e0602 */
[-C--:B------:R-:W-:Y:S02]  /*21500*/  IADD3 R10, P2, R10, R16.reuse, RZ ;  /* 0x000000100a0a7210 */ /* 0x080fe40007f5e0ff */
[----:B------:R0:W-:Y:S04]  /*21510*/  STL [R1+0x784], R28 ;  /* 0x0007841c01007387 */ /* 0x0001e80000100800 */
[----:B------:R-:W-:Y:S01]  /*21520*/  STL [R1+0x78c], R26 ;  /* 0x00078c1a01007387 */ /* 0x000fe20000100800 */
[--C-:B------:R-:W-:Y:S01]  /*21530*/  IMAD.X R17, R17, 0x1, R2.reuse, P3 ;  /* 0x0000000111117824 */ /* 0x100fe200018e0602 */
[-C--:B------:R-:W-:Y:S01]  /*21540*/  IADD3 R9, P3, R9, R16.reuse, RZ ;  /* 0x0000001009097210 */ /* 0x080fe20007f7e0ff */
[--C-:B------:R-:W-:Y:S01]  /*21550*/  IMAD.X R8, R8, 0x1, R2.reuse, P4 ;  /* 0x0000000108087824 */ /* 0x100fe200020e0602 */
[-C--:B------:R-:W-:Y:S01]  /*21560*/  IADD3 R25, P4, R25, R16.reuse, RZ ;  /* 0x0000001019197210 */ /* 0x080fe20007f9e0ff */
[----:B------:R-:W-:Y:S01]  /*21570*/  IMAD.X R3, R3, 0x1, R2, P5 ;  /* 0x0000000103037824 */ /* 0x000fe200028e0602 */
[----:B0-----:R-:W4:Y:S04]  /*21580*/  LDL.LU R28, [R1+0x768] ;  /* 0x00076800011c7983 */ /* 0x001f280000300800 */
[----:B------:R-:W-:Y:S04]  /*21590*/  STL [R1+0x7b0], R27 ;  /* 0x0007b01b01007387 */ /* 0x000fe80000100800 */
[----:B------:R-:W-:Y:S04]  /*215a0*/  STL [R1+0x7a8], R11 ;  /* 0x0007a80b01007387 */ /* 0x000fe80000100800 */
[----:B------:R-:W-:Y:S04]  /*215b0*/  STL [R1+0x77c], R10 ;  /* 0x00077c0a01007387 */ /* 0x000fe80000100800 */
[----:B------:R-:W-:Y:S04]  /*215c0*/  STL [R1+0x7a0], R17 ;  /* 0x0007a01101007387 */ /* 0x000fe80000100800 */
[----:B------:R-:W-:Y:S01]  /*215d0*/  STL [R1+0x774], R9 ;  /* 0x0007740901007387 */ /* 0x000fe20000100800 */
[----:B------:R-:W-:-:S03]  /*215e0*/  IADD3 R24, P5, R24, R16, RZ ;  /* 0x0000001018187210 */ /* 0x000fc60007fbe0ff */
[----:B------:R0:W-:Y:S01]  /*215f0*/  STL [R1+0x790], R3 ;  /* 0x0007900301007387 */ /* 0x0001e20000100800 */
[----:B------:R-:W-:-:S03]  /*21600*/  IMAD.X R12, R12, 0x1, R2, P6 ;  /* 0x000000010c0c7824 */ /* 0x000fc600030e0602 */
[----:B------:R-:W-:Y:S01]  /*21610*/  STL [R1+0x798], R8 ;  /* 0x0007980801007387 */ /* 0x000fe20000100800 */
[----:B------:R-:W-:-:S03]  /*21620*/  IADD3 R13, P6, R13, R16, RZ ;  /* 0x000000100d0d7210 */ /* 0x000fc60007fde0ff */
[----:B0-----:R-:W4:Y:S04]  /*21630*/  LDL.LU R3, [R1+0x73c] ;  /* 0x00073c0001037983 */ /* 0x001f280000300800 */
[----:B------:R-:W-:Y:S04]  /*21640*/  STL [R1+0x76c], R25 ;  /* 0x00076c1901007387 */ /* 0x000fe80000100800 */
[----:B------:R-:W-:Y:S04]  /*21650*/  STL [R1+0x764], R24 ;  /* 0x0007641801007387 */ /* 0x000fe80000100800 */
[----:B------:R-:W-:Y:S01]  /*21660*/  STL [R1+0x788], R12 ;  /* 0x0007880c01007387 */ /* 0x000fe20000100800 */
[----:B--2---:R-:W-:Y:S01]  /*21670*/  IMAD.X R14, R14, 0x1, R2, P1 ;  /* 0x000000010e0e7824 */ /* 0x004fe200008e0602 */
[----:B------:R-:W-:-:S05]  /*21680*/  IADD3 R0, P1, R0, R16, RZ ;  /* 0x0000001000007210 */ /* 0x000fca0007f3e0ff */
[----:B------:R0:W-:Y:S04]  /*21690*/  STL [R1+0x754], R0 ;  /* 0x0007540001007387 */ /* 0x0001e80000100800 */
[----:B------:R-:W-:Y:S04]  /*216a0*/  STL [R1+0x75c], R13 ;  /* 0x00075c0d01007387 */ /* 0x000fe80000100800 */
[----:B0-----:R-:W2:Y:S01]  /*216b0*/  LDL.LU R0, [R1+0x760] ;  /* 0x0007600001007983 */ /* 0x001ea20000300800 */
[----:B------:R-:W-:Y:S01]  /*216c0*/  IMAD.X R15, R15, 0x1, R2, P2 ;  /* 0x000000010f0f7824 */ /* 0x000fe200010e0602 */
[----:B------:R-:W-:-:S02]  /*216d0*/  IADD3 R5, P2, R5, R16, RZ ;  /* 0x0000001005057210 */ /* 0x000fc40007f5e0ff */
[----:B------:R-:W-:Y:S04]  /*216e0*/  STL [R1+0x780], R14 ;  /* 0x0007800e01007387 */ /* 0x000fe80000100800 */
[----:B------:R-:W2:Y:S04]  /*216f0*/  LDL.LU R7, [R1+0x734] ;  /* 0x0007340001077983 */ /* 0x000ea80000300800 */
[----:B------:R-:W-:Y:S04]  /*21700*/  STL [R1+0x778], R15 ;  /* 0x0007780f01007387 */ /* 0x000fe80000100800 */
[----:B------:R-:W2:Y:S04]  /*21710*/  LDL.LU R6, [R1+0x758] ;  /* 0x0007580001067983 */ /* 0x000ea80000300800 */
[----:B------:R-:W-:Y:S04]  /*21720*/  STL [R1+0x74c], R5 ;  /* 0x00074c0501007387 */ /* 0x000fe80000100800 */
[----:B------:R-:W2:Y:S01]  /*21730*/  LDL.LU R20, [R1+0x72c] ;  /* 0x00072c0001147983 */ /* 0x000ea20000300800 */
[----:B---3--:R-:W-:-:S05]  /*21740*/  IMAD.X R4, R4, 0x1, R2, P3 ;  /* 0x0000000104047824 */ /* 0x008fca00018e0602 */
[----:B------:R0:W-:Y:S04]  /*21750*/  STL [R1+0x770], R4 ;  /* 0x0007700401007387 */ /* 0x0001e80000100800 */
[----:B------:R-:W3:Y:S04]  /*21760*/  LDL.LU R21, [R1+0x750] ;  /* 0x0007500001157983 */ /* 0x000ee80000300800 */
[----:B------:R-:W3:Y:S04]  /*21770*/  LDL.LU R22, [R1+0x724] ;  /* 0x0007240001167983 */ /* 0x000ee80000300800 */
[----:B------:R-:W3:Y:S04]  /*21780*/  LDL.LU R23, [R1+0x748] ;  /* 0x0007480001177983 */ /* 0x000ee80000300800 */
[----:B------:R-:W3:Y:S04]  /*21790*/  LDL.LU R19, [R1+0x71c] ;  /* 0x00071c0001137983 */ /* 0x000ee80000300800 */
[----:B------:R-:W3:Y:S04]  /*217a0*/  LDL.LU R18, [R1+0x740] ;  /* 0x0007400001127983 */ /* 0x000ee80000300800 */
[----:B0-----:R-:W3:Y:S04]  /*217b0*/  LDL.LU R4, [R1+0x714] ;  /* 0x0007140001047983 */ /* 0x001ee80000300800 */
[----:B------:R-:W3:Y:S04]  /*217c0*/  LDL.LU R26, [R1+0x738] ;  /* 0x00073800011a7983 */ /* 0x000ee80000300800 */
[----:B------:R-:W3:Y:S01]  /*217d0*/  LDL.LU R27, [R1+0x70c] ;  /* 0x00070c00011b7983 */ /* 0x000ee20000300800 */
[----:B----4-:R-:W-:-:S05]  /*217e0*/  IADD3 R29, P3, R29, R16, RZ ;  /* 0x000000101d1d7210 */ /* 0x010fca0007f7e0ff */
        /* <DEDUP_REMOVED lines=11> */
[----:B------:R-:W4:Y:S01]  /*218a0*/  LDL.LU R24, [R1+0x710] ;  /* 0x0007100001187983 */ /* 0x000f220000300800 */
[----:B------:R-:W-:-:S03]  /*218b0*/  IADD3 R3, P4, R3, R16, RZ ;  /* 0x0000001003037210 */ /* 0x000fc60007f9e0ff */
[----:B------:R-:W4:Y:S04]  /*218c0*/  LDL.LU R12, [R1+0x6e4] ;  /* 0x0006e400010c7983 */ /* 0x000f280000300800 */
[----:B------:R-:W4:Y:S04]  /*218d0*/  LDL.LU R13, [R1+0x708] ;  /* 0x00070800010d7983 */ /* 0x000f280000300800 */
[----:B------:R0:W-:Y:S04]  /*218e0*/  STL [R1+0x73c], R3 ;  /* 0x00073c0301007387 */ /* 0x0001e80000100800 */
[----:B------:R-:W4:Y:S04]  /*218f0*/  LDL.LU R14, [R1+0x6dc] ;  /* 0x0006dc00010e7983 */ /* 0x000f280000300800 */
[----:B0-----:R-:W4:Y:S04]  /*21900*/  LDL.LU R3, [R1+0x700] ;  /* 0x0007000001037983 */ /* 0x001f280000300800 */
[----:B------:R-:W4:Y:S04]  /*21910*/  LDL.LU R15, [R1+0x6d4] ;  /* 0x0006d400010f7983 */ /* 0x000f280000300800 */
[----:B------:R-:W4:Y:S01]  /*21920*/  LDL.LU R5, [R1+0x6f8] ;  /* 0x0006f80001057983 */ /* 0x000f220000300800 */
[----:B--2---:R-:W-:-:S05]  /*21930*/  IMAD.X R0, R0, 0x1, R2, P5 ;  /* 0x0000000100007824 */ /* 0x004fca00028e0602 */
[----:B------:R0:W-:Y:S04]  /*21940*/  STL [R1+0x760], R0 ;  /* 0x0007600001007387 */ /* 0x0001e80000100800 */
[----:B0-----:R-:W2:Y:S01]  /*21950*/  LDL.LU R0, [R1+0x6cc] ;  /* 0x0006cc0001007983 */ /* 0x001ea20000300800 */
[-C--:B------:R-:W-:Y:S01]  /*21960*/  IADD3 R7, P5, R7, R16.reuse, RZ ;  /* 0x0000001007077210 */ /* 0x080fe20007fbe0ff */
[--C-:B------:R-:W-:Y:S01]  /*21970*/  IMAD.X R6, R6, 0x1, R2.reuse, P6 ;  /* 0x0000000106067824 */ /* 0x100fe200030e0602 */
[-C--:B------:R-:W-:Y:S01]  /*21980*/  IADD3 R20, P6, R20, R16.reuse, RZ ;  /* 0x0000001014147210 */ /* 0x080fe20007fde0ff */
[--C-:B---3--:R-:W-:Y:S01]  /*21990*/  IMAD.X R21, R21, 0x1, R2.reuse, P1 ;  /* 0x0000000115157824 */ /* 0x108fe200008e0602 */
[----:B------:R-:W-:Y:S01]  /*219a0*/  IADD3 R22, P1, R22, R16, RZ ;  /* 0x0000001016167210 */ /* 0x000fe20007f3e0ff */
[----:B------:R-:W-:Y:S01]  /*219b0*/  STL [R1+0x734], R7 ;  /* 0x0007340701007387 */ /* 0x000fe20000100800 */
[----:B------:R-:W-:-:S02]  /*219c0*/  IMAD.X R23, R23, 0x1, R2, P2 ;  /* 0x0000000117177824 */ /* 0x000fc400010e0602 */
[--C-:B------:R-:W-:Y:S01]  /*219d0*/  IMAD.X R18, R18, 0x1, R2.reuse, P3 ;  /* 0x0000000112127824 */ /* 0x100fe200018e0602 */
[----:B------:R-:W-:Y:S04]  /*219e0*/  STL [R1+0x758], R6 ;  /* 0x0007580601007387 */ /* 0x000fe80000100800 */
[----:B------:R-:W-:Y:S01]  /*219f0*/  STL [R1+0x72c], R20 ;  /* 0x00072c1401007387 */ /* 0x000fe20000100800 */
[-C--:B------:R-:W-:Y:S02]  /*21a00*/  IADD3 R19, P2, R19, R16.reuse, RZ ;  /* 0x0000001013137210 */ /* 0x080fe40007f5e0ff */
[----:B------:R-:W-:Y:S01]  /*21a10*/  IADD3 R4, P3, R4, R16, RZ ;  /* 0x0000001004047210 */ /* 0x000fe20007f7e0ff */
[----:B------:R-:W-:Y:S04]  /*21a20*/  STL [R1+0x750], R21 ;  /* 0x0007501501007387 */ /* 0x000fe80000100800 */
[----:B------:R-:W-:Y:S04]  /*21a30*/  STL [R1+0x724], R22 ;  /* 0x0007241601007387 */ /* 0x000fe80000100800 */
[----:B------:R-:W-:Y:S01]  /*21a40*/  STL [R1+0x748], R23 ;  /* 0x0007481701007387 */ /* 0x000fe20000100800 */
[----:B------:R-:W-:-:S03]  /*21a50*/  IMAD.X R26, R26, 0x1, R2, P4 ;  /* 0x000000011a1a7824 */ /* 0x000fc600020e0602 */
[----:B------:R0:W-:Y:S04]  /*21a60*/  STL [R1+0x714], R4 ;  /* 0x0007140401007387 */ /* 0x0001e80000100800 */
[----:B------:R-:W-:Y:S01]  /*21a70*/  STL [R1+0x71c], R19 ;  /* 0x00071c1301007387 */ /* 0x000fe20000100800 */
[----:B------:R-:W-:-:S03]  /*21a80*/  IADD3 R27, P4, R27, R16, RZ ;  /* 0x000000101b1b7210 */ /* 0x000fc60007f9e0ff */
[----:B0-----:R-:W3:Y:S04]  /*21a90*/  LDL.LU R4, [R1+0x6f0] ;  /* 0x0006f00001047983 */ /* 0x001ee80000300800 */
[----:B------:R-:W-:Y:S01]  /*21aa0*/  STL [R1+0x740], R18 ;  /* 0x0007401201007387 */ /* 0x000fe20000100800 */
[--C-:B----4-:R-:W-:Y:S01]  /*21ab0*/  IMAD.X R29, R29, 0x1, R2.reuse, P5 ;  /* 0x000000011d1d7824 */ /* 0x110fe200028e0602 */
[-C--:B------:R-:W-:Y:S01]  /*21ac0*/  IADD3 R11, P5, R11, R16.reuse, RZ ;  /* 0x000000100b0b7210 */ /* 0x080fe20007fbe0ff */
        /* <DEDUP_REMOVED lines=8> */
[----:B0-----:R-:W4:Y:S04]  /*21b50*/  LDL.LU R29, [R1+0x6c4] ;  /* 0x0006c400011d7983 */ /* 0x001f280000300800 */
        /* <DEDUP_REMOVED lines=10> */
[----:B------:R-:W-:Y:S01]  /*21c00*/  IADD3 R14, P4, R14, R16, RZ ;  /* 0x000000100e0e7210 */ /* 0x000fe20007f9e0ff */
[--C-:B------:R-:W-:Y:S01]  /*21c10*/  IMAD.X R3, R3, 0x1, R2.reuse, P5 ;  /* 0x0000000103037824 */ /* 0x100fe200028e0602 */
[----:B0-----:R-:W4:Y:S04]  /*21c20*/  LDL.LU R28, [R1+0x6e8] ;  /* 0x0006e800011c7983 */ /* 0x001f280000300800 */
[----:B------:R-:W-:Y:S04]  /*21c30*/  STL [R1+0x718], R25 ;  /* 0x0007181901007387 */ /* 0x000fe80000100800 */
[----:B------:R-:W-:Y:S01]  /*21c40*/  STL [R1+0x710], R24 ;  /* 0x0007101801007387 */ /* 0x000fe20000100800 */
[----:B------:R-:W-:-:S03]  /*21c50*/  IMAD.X R5, R5, 0x1, R2, P6 ;  /* 0x0000000105057824 */ /* 0x000fc600030e0602 */
[----:B------:R-:W-:Y:S04]  /*21c60*/  STL [R1+0x6e4], R12 ;  /* 0x0006e40c01007387 */ /* 0x000fe80000100800 */
[----:B------:R0:W-:Y:S01]  /*21c70*/  STL [R1+0x700], R3 ;  /* 0x0007000301007387 */ /* 0x0001e20000100800 */
[----:B------:R-:W-:-:S03]  /*21c80*/  IADD3 R15, P5, R15, R16, RZ ;  /* 0x000000100f0f7210 */ /* 0x000fc60007fbe0ff */
[----:B------:R-:W-:Y:S04]  /*21c90*/  STL [R1+0x708], R13 ;  /* 0x0007080d01007387 */ /* 0x000fe80000100800 */
[----:B0-----:R-:W4:Y:S04]  /*21ca0*/  LDL.LU R3, [R1+0x6bc] ;  /* 0x0006bc0001037983 */ /* 0x001f280000300800 */
[----:B------:R-:W-:Y:S01]  /*21cb0*/  STL [R1+0x6dc], R14 ;  /* 0x0006dc0e01007387 */ /* 0x000fe20000100800 */
[----:B--2---:R-:W-:-:S05]  /*21cc0*/  IADD3 R0, P6, R0, R16, RZ ;  /* 0x0000001000007210 */ /* 0x004fca0007fde0ff */
[----:B------:R0:W-:Y:S04]  /*21cd0*/  STL [R1+0x6cc], R0 ;  /* 0x0006cc0001007387 */ /* 0x0001e80000100800 */
[----:B------:R1:W-:Y:S04]  /*21ce0*/  STL [R1+0x6d4], R15 ;  /* 0x0006d40f01007387 */ /* 0x0003e80000100800 */
[----:B0-----:R-:W2:Y:S04]  /*21cf0*/  LDL.LU R0, [R1+0x6e0] ;  /* 0x0006e00001007983 */ /* 0x001ea80000300800 */
[----:B------:R0:W-:Y:S04]  /*21d00*/  STL [R1+0x6f8], R5 ;  /* 0x0006f80501007387 */ /* 0x0001e80000100800 */
        /* <DEDUP_REMOVED lines=9> */
[----:B------:R-:W2:Y:S01]  /*21da0*/  LDL.LU R26, [R1+0x6b8] ;  /* 0x0006b800011a7983 */ /* 0x000ea20000300800 */
[----:B---3--:R-:W-:-:S03]  /*21db0*/  IMAD.X R4, R4, 0x1, R2, P1 ;  /* 0x0000000104047824 */ /* 0x008fc600008e0602 */
[----:B------:R-:W3:Y:S04]  /*21dc0*/  LDL.LU R27, [R1+0x68c] ;  /* 0x00068c00011b7983 */ /* 0x000ee80000300800 */
[----:B------:R0:W-:Y:S04]  /*21dd0*/  STL [R1+0x6f0], R4 ;  /* 0x0006f00401007387 */ /* 0x0001e80000100800 */
[----:B------:R-:W3:Y:S04]  /*21de0*/  LDL.LU R10, [R1+0x6b0] ;  /* 0x0006b000010a7983 */ /* 0x000ee80000300800 */
[----:B------:R-:W3:Y:S04]  /*21df0*/  LDL.LU R17, [R1+0x684] ;  /* 0x0006840001117983 */ /* 0x000ee80000300800 */
[----:B------:R-:W3:Y:S01]  /*21e00*/  LDL.LU R9, [R1+0x6a8] ;  /* 0x0006a80001097983 */ /* 0x000ee20000300800 */
[----:B----4-:R-:W-:-:S05]  /*21e10*/  IADD3 R29, P1, R29, R16, RZ ;  /* 0x000000101d1d7210 */ /* 0x010fca0007f3e0ff */
[----:B------:R4:W-:Y:S04]  /*21e20*/  STL [R1+0x6c4], R29 ;  /* 0x0006c41d01007387 */ /* 0x0009e80000100800 */
[----:B------:R-:W3:Y:S04]  /*21e30*/  LDL.LU R8, [R1+0x67c] ;  /* 0x00067c0001087983 */ /* 0x000ee80000300800 */
[----:B------:R-:W3:Y:S04]  /*21e40*/  LDL.LU R25, [R1+0x6a0] ;  /* 0x0006a00001197983 */ /* 0x000ee80000300800 */
[----:B------:R-:W3:Y:S04]  /*21e50*/  LDL.LU R24, [R1+0x674] ;  /* 0x0006740001187983 */ /* 0x000ee80000300800 */
[----:B------:R-:W3:Y:S04]  /*21e60*/  LDL.LU R12, [R1+0x698] ;  /* 0x00069800010c7983 */ /* 0x000ee80000300800 */
[----:B------:R-:W3:Y:S04]  /*21e70*/  LDL.LU R13, [R1+0x690] ;  /* 0x00069000010d7983 */ /* 0x000ee80000300800 */
[----:B------:R-:W3:Y:S04]  /*21e80*/  LDL.LU R14, [R1+0x664] ;  /* 0x00066400010e7983 */ /* 0x000ee80000300800 */
[----:B-1----:R-:W3:Y:S01]  /*21e90*/  LDL.LU R15, [R1+0x688] ;  /* 0x00068800010f7983 */ /* 0x002ee20000300800 */
[----:B------:R-:W-:-:S05]  /*21ea0*/  IMAD.X R28, R28, 0x1, R2, P2 ;  /* 0x000000011c1c7824 */ /* 0x000fca00010e0602 */
[----:B------:R1:W-:Y:S04]  /*21eb0*/  STL [R1+0x6e8], R28 ;  /* 0x0006e81c01007387 */ /* 0x0003e80000100800 */
[----:B0-----:R-:W3:Y:S04]  /*21ec0*/  LDL.LU R5, [R1+0x65c] ;  /* 0x00065c0001057983 */ /* 0x001ee80000300800 */
[----:B------:R-:W3:Y:S04]  /*21ed0*/  LDL.LU R4, [R1+0x680] ;  /* 0x0006800001047983 */ /* 0x000ee80000300800 */
[----:B----4-:R-:W4:Y:S01]  /*21ee0*/  LDL.LU R29, [R1+0x654] ;  /* 0x00065400011d7983 */ /* 0x010f220000300800 */
[----:B------:R-:W-:-:S03]  /*21ef0*/  IADD3 R3, P2, R3, R16, RZ ;  /* 0x0000001003037210 */ /* 0x000fc60007f5e0ff */
[----:B-1----:R-:W4:Y:S04]  /*21f00*/  LDL.LU R28, [R1+0x678] ;  /* 0x00067800011c7983 */ /* 0x002f280000300800 */
[----:B------:R0:W-:Y:S04]  /*21f10*/  STL [R1+0x6bc], R3 ;  /* 0x0006bc0301007387 */ /* 0x0001e80000100800 */
[----:B0-----:R-:W4:Y:S01]  /*21f20*/  LDL.LU R3, [R1+0x64c] ;  /* 0x00064c0001037983 */ /* 0x001f220000300800 */
[----:B--2---:R-:W-:-:S05]  /*21f30*/  IMAD.X R0, R0, 0x1, R2, P3 ;  /* 0x0000000100007824 */ /* 0x004fca00018e0602 */
[----:B------:R0:W-:Y:S04]  /*21f40*/  STL [R1+0x6e0], R0 ;  /* 0x0006e00001007387 */ /* 0x0001e80000100800 */
[----:B0-----:R-:W2:Y:S01]  /*21f50*/  LDL.LU R0, [R1+0xc34] ;  /* 0x000c340001007983 */ /* 0x001ea20000300800 */
[-C--:B------:R-:W-:Y:S01]  /*21f60*/  IADD3 R7, P3, R7, R16.reuse, RZ ;  /* 0x0000001007077210 */ /* 0x080fe20007f7e0ff */
[--C-:B------:R-:W-:Y:S01]  /*21f70*/  IMAD.X R6, R6, 0x1, R2.reuse, P4 ;  /* 0x0000000106067824 */ /* 0x100fe200020e0602 */
[-C--:B------:R-:W-:Y:S01]  /*21f80*/  IADD3 R20, P4, R20, R16.reuse, RZ ;  /* 0x0000001014147210 */ /* 0x080fe20007f9e0ff */
[--C-:B------:R-:W-:Y:S01]  /*21f90*/  IMAD.X R21, R21, 0x1, R2.reuse, P5 ;  /* 0x0000000115157824 */ /* 0x100fe200028e0602 */
[----:B------:R-:W-:Y:S01]  /*21fa0*/  IADD3 R22, P5, R22, R16, RZ ;  /* 0x0000001016167210 */ /* 0x000fe20007fbe0ff */
[----:B------:R-:W-:Y:S01]  /*21fb0*/  STL [R1+0x6b4], R7 ;  /* 0x0006b40701007387 */ /* 0x000fe20000100800 */
[----:B------:R-:W-:-:S03]  /*21fc0*/  IMAD.X R11, R11, 0x1, R2, P1 ;  /* 0x000000010b0b7824 */ /* 0x000fc600008e0602 */
[----:B------:R-:W-:Y:S04]  /*21fd0*/  STL [R1+0x6d8], R6 ;  /* 0x0006d80601007387 */ /* 0x000fe80000100800 */
[----:B------:R-:W-:Y:S04]  /*21fe0*/  STL [R1+0x6ac], R20 ;  /* 0x0006ac1401007387 */ /* 0x000fe80000100800 */
[----:B------:R-:W-:Y:S04]  /*21ff0*/  STL [R1+0x6d0], R21 ;  /* 0x0006d01501007387 */ /* 0x000fe80000100800 */
[----:B------:R-:W-:Y:S04]  /*22000*/  STL [R1+0x6a4], R22 ;  /* 0x0006a41601007387 */ /* 0x000fe80000100800 */
[----:B------:R0:W-:Y:S02]  /*22010*/  STL [R1+0x6c0], R11 ;  /* 0x0006c00b01007387 */ /* 0x0001e40000100800 */
[----:B0-----:R-:W0:Y:S01]  /*22020*/  LDC R11, c[0x0][0x23c] ;  /* 0x00008f00ff0b7b82 */ /* 0x001e220000000800 */
[----:B------:R-:W-:Y:S01]  /*22030*/  IMAD.X R23, R23, 0x1, R2, P6 ;  /* 0x0000000117177824 */ /* 0x000fe200030e0602 */
[----:B------:R-:W-:-:S02]  /*22040*/  IADD3 R19, P6, R19, R16, RZ ;  /* 0x0000001013137210 */ /* 0x000fc40007fde0ff */
[-C--:B------:R-:W-:Y:S01]  /*22050*/  IADD3 R18, P1, R18, R16.reuse, RZ ;  /* 0x0000001012127210 */ /* 0x080fe20007f3e0ff */
[--C-:B------:R-:W-:Y:S01]  /*22060*/  IMAD.X R26, R26, 0x1, R2.reuse, P2 ;  /* 0x000000011a1a7824 */ /* 0x100fe200010e0602 */
[----:B---3--:R-:W-:Y:S01]  /*22070*/  IADD3 R27, P2, R27, R16, RZ ;  /* 0x000000101b1b7210 */ /* 0x008fe20007f5e0ff */
[----:B------:R-:W-:Y:S01]  /*22080*/  STL [R1+0x6c8], R23 ;  /* 0x0006c81701007387 */ /* 0x000fe20000100800 */
[----:B------:R-:W-:-:S03]  /*22090*/  IMAD.X R10, R10, 0x1, R2, P3 ;  /* 0x000000010a0a7824 */ /* 0x000fc600018e0602 */
[----:B------:R-:W-:Y:S01]  /*220a0*/  STL [R1+0x69c], R19 ;  /* 0x00069c1301007387 */ /* 0x000fe20000100800 */
[----:B------:R-:W-:-:S03]  /*220b0*/  IADD3 R17, P3, R17, R16, RZ ;  /* 0x0000001011117210 */ /* 0x000fc60007f7e0ff */
[----:B------:R-:W-:Y:S01]  /*220c0*/  STL [R1+0x694], R18 ;  /* 0x0006941201007387 */ /* 0x000fe20000100800 */
[----:B------:R-:W-:-:S03]  /*220d0*/  IMAD.X R9, R9, 0x1, R2, P4 ;  /* 0x0000000109097824 */ /* 0x000fc600020e0602 */
[----:B------:R-:W-:Y:S04]  /*220e0*/  STL [R1+0x6b8], R26 ;  /* 0x0006b81a01007387 */ /* 0x000fe80000100800 */
[----:B------:R-:W-:Y:S01]  /*220f0*/  STL [R1+0x68c], R27 ;  /* 0x00068c1b01007387 */ /* 0x000fe20000100800 */
[----:B------:R-:W-:Y:S02]  /*22100*/  IMAD.X R25, R25, 0x1, R2, P5 ;  /* 0x0000000119197824 */ /* 0x000fe400028e0602 */
[----:B0-----:R-:W-:-:S04]  /*22110*/  IMAD.SHL.U32 R20, R11, 0x80, RZ ;  /* 0x000000800b147824 */ /* 0x001fc800078e00ff */
[----:B------:R-:W-:Y:S02]  /*22120*/  IMAD.SHL.U32 R20, R20, 0x2, RZ ;  /* 0x0000000214147824 */ /* 0x000fe400078e00ff */
[----:B------:R-:W-:Y:S01]  /*22130*/  IMAD.X R12, R12, 0x1, R2, P6 ;  /* 0x000000010c0c7824 */ /* 0x000fe200030e0602 */
[----:B------:R-:W-:Y:S02]  /*22140*/  STL [R1+0x6b0], R10 ;  /* 0x0006b00a01007387 */ /* 0x000fe40000100800 */
[-C--:B------:R-:W-:Y:S02]  /*22150*/  IADD3 R8, P4, R8, R20.reuse, RZ ;  /* 0x0000001408087210 */ /* 0x080fe40007f9e0ff */
[----:B------:R-:W-:Y:S01]  /*22160*/  STL [R1+0x684], R17 ;  /* 0x0006841101007387 */ /* 0x000fe20000100800 */
[----:B------:R-:W-:-:S03]  /*22170*/  IADD3 R24, P5, R24, R20, RZ ;  /* 0x0000001418187210 */ /* 0x000fc60007fbe0ff */
[----:B------:R-:W-:Y:S04]  /*22180*/  STL [R1+0x6a8], R9 ;  /* 0x0006a80901007387 */ /* 0x000fe80000100800 */
[----:B------:R-:W-:Y:S04]  /*22190*/  STL [R1+0x67c], R8 ;  /* 0x00067c0801007387 */ /* 0x000fe80000100800 */
[----:B------:R-:W-:Y:S01]  /*221a0*/  STL [R1+0x6a0], R25 ;  /* 0x0006a01901007387 */ /* 0x000fe20000100800 */
[----:B--2---:R-:W-:-:S05]  /*221b0*/  IADD3 R0, P6, R0, R20, RZ ;  /* 0x0000001400007210 */ /* 0x004fca0007fde0ff */
[----:B------:R0:W-:Y:S04]  /*221c0*/  STL [R1+0x66c], R0 ;  /* 0x00066c0001007387 */ /* 0x0001e80000100800 */
[----:B------:R-:W-:Y:S04]  /*221d0*/  STL [R1+0x674], R24 ;  /* 0x0006741801007387 */ /* 0x000fe80000100800 */
[----:B0-----:R-:W2:Y:S01]  /*221e0*/  LDL.LU R0, [R1+0xc30] ;  /* 0x000c300001007983 */ /* 0x001ea20000300800 */
[--C-:B------:R-:W-:Y:S01]  /*221f0*/  IMAD.X R13, R13, 0x1, R2.reuse, P1 ;  /* 0x000000010d0d7824 */ /* 0x100fe200008e0602 */
[-C--:B------:R-:W-:Y:S01]  /*22200*/  IADD3 R14, P1, R14, R20.reuse, RZ ;  /* 0x000000140e0e7210 */ /* 0x080fe20007f3e0ff */
[----:B------:R-:W-:Y:S01]  /*22210*/  IMAD.X R15, R15, 0x1, R2, P2 ;  /* 0x000000010f0f7824 */ /* 0x000fe200010e0602 */
[----:B------:R-:W-:Y:S01]  /*22220*/  STL [R1+0x698], R12 ;  /* 0x0006980c01007387 */ /* 0x000fe20000100800 */
[----:B------:R-:W-:-:S03]  /*22230*/  IADD3 R5, P2, R5, R20, RZ ;  /* 0x0000001405057210 */ /* 0x000fc60007f5e0ff */
[----:B------:R-:W-:Y:S01]  /*22240*/  STL [R1+0x690], R13 ;  /* 0x0006900d01007387 */ /* 0x000fe20000100800 */
[----:B------:R-:W-:-:S03]  /*22250*/  IMAD.X R4, R4, 0x1, R2, P3 ;  /* 0x0000000104047824 */ /* 0x000fc600018e0602 */
[----:B------:R-:W-:Y:S04]  /*22260*/  STL [R1+0x664], R14 ;  /* 0x0006640e01007387 */ /* 0x000fe80000100800 */
[----:B------:R-:W-:Y:S01]  /*22270*/  STL [R1+0xbac], R2 ;  /* 0x000bac0201007387 */ /* 0x000fe20000100800 */
[----:B----4-:R-:W-:-:S03]  /*22280*/  IADD3 R29, P3, R29, R20, RZ ;  /* 0x000000141d1d7210 */ /* 0x010fc60007f7e0ff */
[----:B------:R-:W-:Y:S04]  /*22290*/  STL [R1+0x688], R15 ;  /* 0x0006880f01007387 */ /* 0x000fe80000100800 */
[----:B------:R-:W-:Y:S04]  /*222a0*/  STL [R1+0x65c], R5 ;  /* 0x00065c0501007387 */ /* 0x000fe80000100800 */
[----:B------:R-:W-:Y:S04]  /*222b0*/  STL [R1+0x680], R4 ;  /* 0x0006800401007387 */ /* 0x000fe80000100800 */
[----:B------:R0:W-:Y:S04]  /*222c0*/  STL [R1+0xc2c], R20 ;  /* 0x000c2c1401007387 */ /* 0x0001e80000100800 */
[----:B------:R-:W-:Y:S01]  /*222d0*/  STL [R1+0x654], R29 ;  /* 0x0006541d01007387 */ /* 0x000fe20000100800 */
[----:B--2---:R-:W-:Y:S01]  /*222e0*/  IMAD.X R28, R28, 0x1, R0, P4 ;  /* 0x000000011c1c7824 */ /* 0x004fe200020e0600 */
[----:B------:R-:W-:-:S02]  /*222f0*/  IADD3 R3, P4, R3, R20, RZ ;  /* 0x0000001403037210 */ /* 0x000fc40007f9e0ff */
[----:B0-----:R-:W2:Y:S04]  /*22300*/  LDL.LU R20, [R1+0x670] ;  /* 0x0006700001147983 */ /* 0x001ea80000300800 */
[----:B------:R-:W-:Y:S04]  /*22310*/  STL [R1+0x678], R28 ;  /* 0x0006781c01007387 */ /* 0x000fe80000100800 */
[----:B------:R-:W3:Y:S04]  /*22320*/  LDL.LU R2, [R1+0x660] ;  /* 0x0006600001027983 */ /* 0x000ee80000300800 */
[----:B------:R-:W-:Y:S04]  /*22330*/  STL [R1+0x64c], R3 ;  /* 0x00064c0301007387 */ /* 0x000fe80000100800 */
[----:B---3--:R0:W-:Y:S04]  /*22340*/  STL [R1+0xc20], R2 ;  /* 0x000c200201007387 */ /* 0x0081e80000100800 */
[----:B0-----:R-:W3:Y:S04]  /*22350*/  LDL.LU R2, [R1+0x63c] ;  /* 0x00063c0001027983 */ /* 0x001ee80000300800 */
[----:B---3--:R0:W-:Y:S04]  /*22360*/  STL [R1+0xc24], R2 ;  /* 0x000c240201007387 */ /* 0x0081e80000100800 */
[----:B0-----:R-:W3:Y:S01]  /*22370*/  LDL.LU R2, [R1+0x668] ;  /* 0x0006680001027983 */ /* 0x001ee20000300800 */
[----:B--2---:R-:W-:-:S03]  /*22380*/  IMAD.X R20, R20, 0x1, R0, P5 ;  /* 0x0000000114147824 */ /* 0x004fc600028e0600 */
[----:B---3--:R0:W-:Y:S04]  /*22390*/  STL [R1+0xc28], R2 ;  /* 0x000c280201007387 */ /* 0x0081e80000100800 */
[----:B0-----:R-:W2:Y:S04]  /*223a0*/  LDL.LU R2, [R1+0x644] ;  /* 0x0006440001027983 */ /* 0x001ea80000300800 */
[----:B------:R-:W3:Y:S04]  /*223b0*/  LDL.LU R7, [R1+0x634] ;  /* 0x0006340001077983 */ /* 0x000ee80000300800 */
[----:B------:R-:W4:Y:S04]  /*223c0*/  LDL.LU R6, [R1+0x658] ;  /* 0x0006580001067983 */ /* 0x000f280000300800 */
        /* <DEDUP_REMOVED lines=24> */
[----:B------:R0:W-:Y:S04]  /*22550*/  STL [R1+0x670], R20 ;  /* 0x0006701401007387 */ /* 0x0001e80000100800 */
[----:B0-----:R-:W2:Y:S02]  /*22560*/  LDL.LU R20, [R1+0xc2c] ;  /* 0x000c2c0001147983 */ /* 0x001ea40000300800 */
[----:B--2---:R-:W-:-:S05]  /*22570*/  IADD3 R2, P5, R2, R20, RZ ;  /* 0x0000001402027210 */ /* 0x004fca0007fbe0ff */
[----:B------:R0:W-:Y:S04]  /*22580*/  STL [R1+0x644], R2 ;  /* 0x0006440201007387 */ /* 0x0001e80000100800 */
[----:B0-----:R-:W2:Y:S02]  /*22590*/  LDL.LU R2, [R1+0xc28] ;  /* 0x000c280001027983 */ /* 0x001ea40000300800 */
[----:B--2---:R-:W-:-:S05]  /*225a0*/  IMAD.X R2, R2, 0x1, R0, P6 ;  /* 0x0000000102027824 */ /* 0x004fca00030e0600 */
[----:B------:R0:W-:Y:S04]  /*225b0*/  STL [R1+0x668], R2 ;  /* 0x0006680201007387 */ /* 0x0001e80000100800 */
[----:B0-----:R-:W2:Y:S02]  /*225c0*/  LDL.LU R2, [R1+0xc24] ;  /* 0x000c240001027983 */ /* 0x001ea40000300800 */
[----:B--2---:R-:W-:-:S05]  /*225d0*/  IADD3 R2, P6, R2, R20, RZ ;  /* 0x0000001402027210 */ /* 0x004fca0007fde0ff */
[----:B------:R0:W-:Y:S04]  /*225e0*/  STL [R1+0x63c], R2 ;  /* 0x00063c0201007387 */ /* 0x0001e80000100800 */
[----:B0-----:R-:W2:Y:S01]  /*225f0*/  LDL.LU R2, [R1+0xc20] ;  /* 0x000c200001027983 */ /* 0x001ea20000300800 */
[--C-:B----4-:R-:W-:Y:S01]  /*22600*/  IMAD.X R6, R6, 0x1, R0.reuse, P2 ;  /* 0x0000000106067824 */ /* 0x110fe200010e0600 */
[-C--:B---3--:R-:W-:Y:S01]  /*22610*/  IADD3 R21, P2, R21, R20.reuse, RZ ;  /* 0x0000001415157210 */ /* 0x088fe20007f5e0ff */
[--C-:B------:R-:W-:Y:S01]  /*22620*/  IMAD.X R22, R22, 0x1, R0.reuse, P3 ;  /* 0x0000000116167824 */ /* 0x100fe200018e0600 */
[-C--:B------:R-:W-:Y:S01]  /*22630*/  IADD3 R23, P3, R23, R20.reuse, RZ ;  /* 0x0000001417177210 */ /* 0x080fe20007f7e0ff */
        /* <DEDUP_REMOVED lines=15> */
[----:B------:R-:W-:Y:S01]  /*22730*/  IADD3 R4, P6, R4, R20, RZ ;  /* 0x0000001404047210 */ /* 0x000fe20007fde0ff */
[----:B------:R-:W-:-:S02]  /*22740*/  IMAD.X R3, R3, 0x1, R0, P2 ;  /* 0x0000000103037824 */ /* 0x000fc400010e0600 */
[----:B--2---:R-:W-:Y:S01]  /*22750*/  IMAD.X R2, R2, 0x1, R0, P1 ;  /* 0x0000000102027824 */ /* 0x004fe200008e0600 */
[----:B------:R-:W-:-:S04]  /*22760*/  IADD3 R7, P1, R7, R20, RZ ;  /* 0x0000001407077210 */ /* 0x000fc80007f3e0ff */
        /* <DEDUP_REMOVED lines=8> */
[----:B------:R-:W-:-:S03]  /*227f0*/  IMAD.X R16, R16, 0x1, R0, P1 ;  /* 0x0000000110107824 */ /* 0x000fc600008e0600 */
[----:B------:R-:W-:Y:S01]  /*22800*/  STL [R1+0x640], R26 ;  /* 0x0006401a01007387 */ /* 0x000fe20000100800 */
[----:B------:R-:W-:-:S03]  /*22810*/  IADD3 R17, P1, R17, R20, RZ ;  /* 0x0000001411117210 */ /* 0x000fc60007f3e0ff */
        /* <DEDUP_REMOVED lines=17> */
[----:B------:R0:W-:Y:S04]  /*22930*/  STL [R1+0xc1c], R0 ;  /* 0x000c1c0001007387 */ /* 0x0001e80000100800 */
[----:B------:R-:W-:Y:S04]  /*22940*/  STL [R1+0x600], R29 ;  /* 0x0006001d01007387 */ /* 0x000fe80000100800 */
        /* <DEDUP_REMOVED lines=8> */
[----:B--2---:R-:W-:-:S03]  /*229d0*/  IADD3 R0, P2, R0, R20, RZ ;  /* 0x0000001400007210 */ /* 0x004fc60007f5e0ff */
[----:B---3--:R0:W-:Y:S04]  /*229e0*/  STL [R1+0xc18], R2 ;  /* 0x000c180201007387 */ /* 0x0081e80000100800 */
        /* <DEDUP_REMOVED lines=27> */
[----:B------:R0:W-:Y:S04]  /*22ba0*/  STL [R1+0x5cc], R0 ;  /* 0x0005cc0001007387 */ /* 0x0001e80000100800 */
[----:B0-----:R-:W2:Y:S02]  /*22bb0*/  LDL.LU R0, [R1+0xc1c] ;  /* 0x000c1c0001007983 */ /* 0x001ea40000300800 */
[----:B--2---:R-:W-:-:S05]  /*22bc0*/  IMAD.X R2, R2, 0x1, R0, P3 ;  /* 0x0000000102027824 */ /* 0x004fca00018e0600 */
[----:B------:R0:W-:Y:S04]  /*22bd0*/  STL [R1+0x5f0], R2 ;  /* 0x0005f00201007387 */ /* 0x0001e80000100800 */
[----:B0-----:R-:W2:Y:S02]  /*22be0*/  LDL.LU R2, [R1+0xc18] ;  /* 0x000c180001027983 */ /* 0x001ea40000300800 */
[----:B--2---:R-:W-:-:S05]  /*22bf0*/  IADD3 R2, P3, R2, R20, RZ ;  /* 0x0000001402027210 */ /* 0x004fca0007f7e0ff */
[----:B------:R0:W-:Y:S04]  /*22c00*/  STL [R1+0x5c4], R2 ;  /* 0x0005c40201007387 */ /* 0x0001e80000100800 */
[----:B0-----:R-:W2:Y:S02]  /*22c10*/  LDL.LU R2, [R1+0xc14] ;  /* 0x000c140001027983 */ /* 0x001ea40000300800 */
[----:B--2---:R-:W-:-:S05]  /*22c20*/  IMAD.X R2, R2, 0x1, R0, P4 ;  /* 0x0000000102027824 */ /* 0x004fca00020e0600 */
[----:B------:R0:W-:Y:S04]  /*22c30*/  STL [R1+0x5e8], R2 ;  /* 0x0005e80201007387 */ /* 0x0001e80000100800 */
[----:B0-----:R-:W2:Y:S01]  /*22c40*/  LDL.LU R2, [R1+0xc10] ;  /* 0x000c100001027983 */ /* 0x001ea20000300800 */
[--C-:B---3--:R-:W-:Y:S01]  /*22c50*/  IMAD.X R7, R7, 0x1, R0.reuse, P5 ;  /* 0x0000000107077824 */ /* 0x108fe200028e0600 */
[-C--:B----4-:R-:W-:Y:S01]  /*22c60*/  IADD3 R6, P5, R6, R20.reuse, RZ ;  /* 0x0000001406067210 */ /* 0x090fe20007fbe0ff */
        /* <DEDUP_REMOVED lines=18> */
[----:B------:R-:W-:Y:S01]  /*22d90*/  IMAD.X R28, R28, 0x1, R0, P5 ;  /* 0x000000011c1c7824 */ /* 0x000fe200028e0600 */
[----:B------:R-:W-:-:S02]  /*22da0*/  IADD3 R3, P5, R3, R20, RZ ;  /* 0x0000001403037210 */ /* 0x000fc40007fbe0ff */
[----:B--2---:R-:W-:-:S05]  /*22db0*/  IADD3 R2, P4, R2, R20, RZ ;  /* 0x0000001402027210 */ /* 0x004fca0007f9e0ff */
        /* <DEDUP_REMOVED lines=22> */
[----:B------:R-:W-:Y:S04]  /*22f20*/  STL [R1+0x598], R13 ;  /* 0x0005980d01007387 */ /* 0x000fe80000100800 */
[----:B------:R-:W-:Y:S01]  /*22f30*/  STL [R1+0x56c], R14 ;  /* 0x00056c0e01007387 */ /* 0x000fe20000100800 */
[----:B------:R-:W-:-:S03]  /*22f40*/  IADD3 R29, P4, R29, R20, RZ ;  /* 0x000000141d1d7210 */ /* 0x000fc60007f9e0ff */
[----:B------:R-:W-:Y:S04]  /*22f50*/  STL [R1+0x590], R15 ;  /* 0x0005900f01007387 */ /* 0x000fe80000100800 */
        /* <DEDUP_REMOVED lines=576> */
[--C-:B------:R-:W-:Y:S02]  /*25360*/  IMAD.X R12, R12, 0x1, R0.reuse, P2 ;  /* 0x000000010c0c7824 */ /* 0x100fe400010e0600 */
[--C-:B------:R-:W-:Y:S02]  /*25370*/  IMAD.X R13, R13, 0x1, R0.reuse, P3 ;  /* 0x000000010d0d7824 */ /* 0x100fe400018e0600 */
[--C-:B------:R-:W-:Y:S02]  /*25380*/  IMAD.X R15, R15, 0x1, R0.reuse, P5 ;  /* 0x000000010f0f7824 */ /* 0x100fe400028e0600 */
[----:B------:R-:W-:Y:S01]  /*25390*/  IMAD.X R14, R14, 0x1, R0, P4 ;  /* 0x000000010e0e7824 */ /* 0x000fe200020e0600 */
[----:B--2---:R-:W-:-:S05]  /*253a0*/  IADD3 R2, P1, R2, R20, RZ ;  /* 0x0000001402027210 */ /* 0x004fca0007f3e0ff */
[----:B------:R0:W-:Y:S04]  /*253b0*/  STL [R1+0xaec], R2 ;  /* 0x000aec0201007387 */ /* 0x0001e80000100800 */
[----:B0-----:R0:W5:Y:S04]  /*253c0*/  LDL.LU R2, [R1+0xbac] ;  /* 0x000bac0001027983 */ /* 0x0011680000300800 */
[----:B------:R1:W-:Y:S04]  /*253d0*/  STL [R1+0xab8], R6 ;  /* 0x000ab80601007387 */ /* 0x0003e80000100800 */
[----:B-1----:R0:W5:Y:S04]  /*253e0*/  LDL.LU R6, [R1+0xba8] ;  /* 0x000ba80001067983 */ /* 0x0021680000300800 */
[----:B------:R1:W-:Y:S04]  /*253f0*/  STL [R1+0xaf4], R7 ;  /* 0x000af40701007387 */ /* 0x0003e80000100800 */
[----:B-1----:R0:W5:Y:S04]  /*25400*/  LDL.LU R7, [R1+0xba4] ;  /* 0x000ba40001077983 */ /* 0x0021680000300800 */
[----:B------:R1:W-:Y:S04]  /*25410*/  STL [R1+0xac0], R18 ;  /* 0x000ac01201007387 */ /* 0x0003e80000100800 */
[----:B-1----:R0:W5:Y:S04]  /*25420*/  LDL.LU R18, [R1+0xba0] ;  /* 0x000ba00001127983 */ /* 0x0021680000300800 */
[----:B------:R1:W-:Y:S01]  /*25430*/  STL [R1+0xafc], R19 ;  /* 0x000afc1301007387 */ /* 0x0003e20000100800 */
[----:B------:R-:W-:-:S03]  /*25440*/  IMAD.X R4, R4, 0x1, R0, P1 ;  /* 0x0000000104047824 */ /* 0x000fc600008e0600 */
[----:B-1----:R0:W5:Y:S04]  /*25450*/  LDL.LU R19, [R1+0xb9c] ;  /* 0x000b9c0001137983 */ /* 0x0021680000300800 */
[----:B------:R1:W-:Y:S01]  /*25460*/  STL [R1+0xac8], R10 ;  /* 0x000ac80a01007387 */ /* 0x0003e20000100800 */
[----:B------:R-:W-:-:S03]  /*25470*/  IADD3 R5, P1, R5, R20, RZ ;  /* 0x0000001405057210 */ /* 0x000fc60007f3e0ff */
[----:B-1----:R0:W5:Y:S04]  /*25480*/  LDL.LU R10, [R1+0xb98] ;  /* 0x000b9800010a7983 */ /* 0x0021680000300800 */
[----:B------:R1:W-:Y:S04]  /*25490*/  STL [R1+0xb04], R11 ;  /* 0x000b040b01007387 */ /* 0x0003e80000100800 */
        /* <DEDUP_REMOVED lines=30> */
[----:B------:R0:W-:Y:S01]  /*25680*/  STL [R1+0xb28], R14 ;  /* 0x000b280e01007387 */ /* 0x0001e20000100800 */
[----:B------:R-:W-:Y:S05]  /*25690*/  @P0 BRA `(.L_x_1) ;  /* 0xfffffe7000200947 */ /* 0x000fea000383ffff */
[----:B-----5:R1:W-:Y:S04]  /*256a0*/  STL [R1+0xbbc], R19 ;  /* 0x000bbc1301007387 */ /* 0x0203e80000100800 */
[----:B-1----:R-:W2:Y:S04]  /*256b0*/  LDL.LU R19, [R1+0xe0] ;  /* 0x0000e00001137983 */ /* 0x002ea80000300800 */
[----:B--2---:R1:W-:Y:S04]  /*256c0*/  STL [R1+0xbc4], R19 ;  /* 0x000bc41301007387 */ /* 0x0043e80000100800 */
        /* <DEDUP_REMOVED lines=12> */
[----:B------:R2:W-:Y:S01]  /*25790*/  STL [R1+0xbb8], R18 ;  /* 0x000bb81201007387 */ /* 0x0005e20000100800 */
[----:B-1----:R-:W-:-:S03]  /*257a0*/  IMAD.MOV.U32 R19, RZ, RZ, R7 ;  /* 0x000000ffff137224 */ /* 0x002fc600078e0007 */
[----:B--2---:R-:W2:Y:S04]  /*257b0*/  LDL.LU R18, [R1+0x16c] ;  /* 0x00016c0001127983 */ /* 0x004ea80000300800 */
        /* <DEDUP_REMOVED lines=15> */
[----:B0-----:R-:W2:Y:S01]  /*258b0*/  LDL.LU R17, [R1+0x138] ;  /* 0x0001380001117983 */ /* 0x001ea20000300800 */
[----:B-1----:R-:W-:-:S03]  /*258c0*/  IMAD.MOV.U32 R18, RZ, RZ, R6 ;  /* 0x000000ffff127224 */ /* 0x002fc600078e0006 */
[----:B--2---:R0:W-:Y:S04]  /*258d0*/  STL [R1+0xbb4], R17 ;  /* 0x000bb41101007387 */ /* 0x0041e80000100800 */
[----:B0-----:R-:W2:Y:S04]  /*258e0*/  LDL.LU R17, [R1+0x164] ;  /* 0x0001640001117983 */ /* 0x001ea80000300800 */
[----:B------:R-:W3:Y:S04]  /*258f0*/  LDL.LU R16, [R1+0x130] ;  /* 0x0001300001107983 */ /* 0x000ee80000300800 */
[----:B---3--:R0:W-:Y:S04]  /*25900*/  STL [R1+0xbb0], R16 ;  /* 0x000bb01001007387 */ /* 0x0081e80000100800 */
[----:B0-----:R-:W3:Y:S04]  /*25910*/  LDL.LU R16, [R1+0x13c] ;  /* 0x00013c0001107983 */ /* 0x001ee80000300800 */
[----:B------:R-:W4:Y:S04]  /*25920*/  LDL.LU R15, [R1+0xf8] ;  /* 0x0000f800010f7983 */ /* 0x000f280000300800 */
[----:B----4-:R0:W-:Y:S04]  /*25930*/  STL [R1+0xbac], R15 ;  /* 0x000bac0f01007387 */ /* 0x0101e80000100800 */
[----:B0-----:R-:W4:Y:S04]  /*25940*/  LDL.LU R15, [R1+0x134] ;  /* 0x00013400010f7983 */ /* 0x001f280000300800 */
[----:B------:R-:W2:Y:S04]  /*25950*/  LDL.LU R14, [R1+0xf0] ;  /* 0x0000f000010e7983 */ /* 0x000ea80000300800 */
[----:B--2---:R0:W-:Y:S04]  /*25960*/  STL [R1+0xba8], R14 ;  /* 0x000ba80e01007387 */ /* 0x0041e80000100800 */
[----:B0-----:R-:W2:Y:S04]  /*25970*/  LDL.LU R14, [R1+0xfc] ;  /* 0x0000fc00010e7983 */ /* 0x001ea80000300800 */
[----:B------:R-:W3:Y:S04]  /*25980*/  LDL.LU R13, [R1+0x198] ;  /* 0x00019800010d7983 */ /* 0x000ee80000300800 */
[----:B---3--:R0:W-:Y:S04]  /*25990*/  STL [R1+0xba4], R13 ;  /* 0x000ba40d01007387 */ /* 0x0081e80000100800 */
[----:B0-----:R-:W3:Y:S04]  /*259a0*/  LDL.LU R13, [R1+0xf4] ;  /* 0x0000f400010d7983 */ /* 0x001ee80000300800 */
[----:B------:R0:W-:Y:S04]  /*259b0*/  STL [R1+0xb9c], R11 ;  /* 0x000b9c0b01007387 */ /* 0x0001e80000100800 */
[----:B0-----:R-:W4:Y:S04]  /*259c0*/  LDL.LU R11, [R1+0x194] ;  /* 0x00019400010b7983 */ /* 0x001f280000300800 */
[----:B----4-:R0:W-:Y:S04]  /*259d0*/  STL [R1+0xba0], R11 ;  /* 0x000ba00b01007387 */ /* 0x0101e80000100800 */
[----:B0-----:R-:W4:Y:S04]  /*259e0*/  LDL.LU R11, [R1+0x19c] ;  /* 0x00019c00010b7983 */ /* 0x001f280000300800 */
[----:B------:R-:W4:Y:S04]  /*259f0*/  LDL.LU R12, [R1+0x190] ;  /* 0x00019000010c7983 */ /* 0x000f280000300800 */
[----:B------:R0:W-:Y:S04]  /*25a00*/  STL [R1+0xb98], R10 ;  /* 0x000b980a01007387 */ /* 0x0001e80000100800 */
[----:B0-----:R-:W4:Y:S04]  /*25a10*/  LDL.LU R10, [R1+0x17c] ;  /* 0x00017c00010a7983 */ /* 0x001f280000300800 */
[----:B------:R0:W-:Y:S04]  /*25a20*/  STL [R1+0xb94], R9 ;  /* 0x000b940901007387 */ /* 0x0001e80000100800 */
[----:B0-----:R-:W4:Y:S04]  /*25a30*/  LDL.LU R9, [R1+0x174] ;  /* 0x0001740001097983 */ /* 0x001f280000300800 */
[----:B------:R0:W-:Y:S04]  /*25a40*/  STL [R1+0xb90], R8 ;  /* 0x000b900801007387 */ /* 0x0001e80000100800 */
[----:B0-----:R-:W4:Y:S04]  /*25a50*/  LDL.LU R8, [R1+0x18c] ;  /* 0x00018c0001087983 */ /* 0x001f280000300800 */
[----:B------:R0:W-:Y:S04]  /*25a60*/  STL [R1+0xb88], R5 ;  /* 0x000b880501007387 */ /* 0x0001e80000100800 */
[----:B0-----:R-:W2:Y:S01]  /*25a70*/  LDL.LU R5, [R1+0x10c] ;  /* 0x00010c0001057983 */ /* 0x001ea20000300800 */
[----:B------:R-:W-:-:S03]  /*25a80*/  F2FP.F16.F32.PACK_AB R19, R18, R19 ;  /* 0x000000131213723e */ /* 0x000fc600000000ff */
[----:B--2---:R0:W-:Y:S04]  /*25a90*/  STL [R1+0xb8c], R5 ;  /* 0x000b8c0501007387 */ /* 0x0041e80000100800 */
[----:B0-----:R-:W2:Y:S04]  /*25aa0*/  LDL.LU R5, [R1+0x184] ;  /* 0x0001840001057983 */ /* 0x001ea80000300800 */
[----:B------:R-:W2:Y:S04]  /*25ab0*/  LDL.LU R7, [R1+0x108] ;  /* 0x0001080001077983 */ /* 0x000ea80000300800 */
[----:B------:R0:W-:Y:S04]  /*25ac0*/  STL [R1+0xb84], R4 ;  /* 0x000b840401007387 */ /* 0x0001e80000100800 */
[----:B0-----:R-:W2:Y:S04]  /*25ad0*/  LDL.LU R4, [R1+0x104] ;  /* 0x0001040001047983 */ /* 0x001ea80000300800 */
[----:B------:R-:W2:Y:S04]  /*25ae0*/  LDL.LU R6, [R1+0x100] ;  /* 0x0001000001067983 */ /* 0x000ea80000300800 */
[----:B------:R0:W-:Y:S04]  /*25af0*/  STL [R1+0xb80], R25 ;  /* 0x000b801901007387 */ /* 0x0001e80000100800 */
[----:B0-----:R-:W2:Y:S04]  /*25b00*/  LDL.LU R25, [R1+0x1cc] ;  /* 0x0001cc0001197983 */ /* 0x001ea80000300800 */
[----:B------:R0:W-:Y:S04]  /*25b10*/  STL [R1+0xb7c], R24 ;  /* 0x000b7c1801007387 */ /* 0x0001e80000100800 */
[----:B0-----:R-:W2:Y:S04]  /*25b20*/  LDL.LU R24, [R1+0x1c4] ;  /* 0x0001c40001187983 */ /* 0x001ea80000300800 */
[----:B------:R0:W-:Y:S04]  /*25b30*/  STL [R1+0xb78], R29 ;  /* 0x000b781d01007387 */ /* 0x0001e80000100800 */
[----:B0-----:R-:W2:Y:S04]  /*25b40*/  LDL.LU R29, [R1+0x15c] ;  /* 0x00015c00011d7983 */ /* 0x001ea80000300800 */
[----:B------:R-:W2:Y:S04]  /*25b50*/  LDL.LU R27, [R1+0x158] ;  /* 0x00015800011b7983 */ /* 0x000ea80000300800 */
[----:B------:R0:W-:Y:S04]  /*25b60*/  STL [R1+0xb74], R3 ;  /* 0x000b740301007387 */ /* 0x0001e80000100800 */
[----:B0-----:R-:W2:Y:S04]  /*25b70*/  LDL.LU R3, [R1+0x154] ;  /* 0x0001540001037983 */ /* 0x001ea80000300800 */
[----:B------:R-:W2:Y:S04]  /*25b80*/  LDL.LU R26, [R1+0x150] ;  /* 0x00015000011a7983 */ /* 0x000ea80000300800 */
[----:B------:R0:W-:Y:S04]  /*25b90*/  STL [R1+0xb70], R28 ;  /* 0x000b701c01007387 */ /* 0x0001e80000100800 */
[----:B0-----:R-:W2:Y:S04]  /*25ba0*/  LDL.LU R28, [R1+0x1ac] ;  /* 0x0001ac00011c7983 */ /* 0x001ea80000300800 */
[----:B------:R-:W2:Y:S04]  /*25bb0*/  LDL.LU R0, [R1+0x1a4] ;  /* 0x0001a40001007983 */ /* 0x000ea80000300800 */
[----:B------:R-:W2:Y:S04]  /*25bc0*/  LDL.LU R2, [R1+0x1bc] ;  /* 0x0001bc0001027983 */ /* 0x000ea80000300800 */
[----:B------:R-:W2:Y:S04]  /*25bd0*/  LDL.LU R23, [R1+0x1b8] ;  /* 0x0001b80001177983 */ /* 0x000ea80000300800 */
[----:B------:R-:W2:Y:S04]  /*25be0*/  LDL.LU R20, [R1+0x1b4] ;  /* 0x0001b40001147983 */ /* 0x000ea80000300800 */
[----:B------:R-:W2:Y:S04]  /*25bf0*/  LDL.LU R22, [R1+0x1b0] ;  /* 0x0001b00001167983 */ /* 0x000ea80000300800 */
[----:B------:R-:W2:Y:S04]  /*25c00*/  LDL.LU R21, [R1+0x1dc] ;  /* 0x0001dc0001157983 */ /* 0x000ea80000300800 */
[----:B------:R-:W3:Y:S04]  /*25c10*/  LDL.LU R18, [R1+0xbf8] ;  /* 0x000bf80001127983 */ /* 0x000ee80000300800 */
[----:B------:R0:W-:Y:S04]  /*25c20*/  STL [R1+0xc], R19 ;  /* 0x00000c1301007387 */ /* 0x0001e80000100800 */
[----:B0-----:R-:W3:Y:S02]  /*25c30*/  LDL.LU R19, [R1+0xbf4] ;  /* 0x000bf40001137983 */ /* 0x001ee40000300800 */
[----:B---3--:R-:W-:-:S02]  /*25c40*/  F2FP.F16.F32.PACK_AB R19, R18, R19 ;  /* 0x000000131213723e */ /* 0x008fc400000000ff */
        /* <DEDUP_REMOVED lines=9> */
[----:B------:R0:W-:Y:S04]  /*25ce0*/  STL [R1], R19 ;  /* 0x0000001301007387 */ /* 0x0001e80000100800 */
        /* <DEDUP_REMOVED lines=18> */
[----:B------:R-:W3:Y:S02]  /*25e10*/  LDL.LU R18, [R1+0xbb8] ;  /* 0x000bb80001127983 */ /* 0x000ee40000300800 */
[----:B---3--:R-:W-:Y:S02]  /*25e20*/  F2FP.F16.F32.PACK_AB R18, R17, R18 ;  /* 0x000000121112723e */ /* 0x008fe400000000ff */
[----:B------:R-:W3:Y:S02]  /*25e30*/  LDL.LU R17, [R1+0xbb4] ;  /* 0x000bb40001117983 */ /* 0x000ee40000300800 */
[----:B---3--:R-:W-:Y:S02]  /*25e40*/  F2FP.F16.F32.PACK_AB R17, R16, R17 ;  /* 0x000000111011723e */ /* 0x008fe400000000ff */
[----:B------:R-:W3:Y:S02]  /*25e50*/  LDL.LU R16, [R1+0xbb0] ;  /* 0x000bb00001107983 */ /* 0x000ee40000300800 */
[----:B---3--:R-:W-:-:S02]  /*25e60*/  F2FP.F16.F32.PACK_AB R16, R15, R16 ;  /* 0x000000100f10723e */ /* 0x008fc400000000ff */
[----:B------:R-:W3:Y:S02]  /*25e70*/  LDL.LU R15, [R1+0xbac] ;  /* 0x000bac00010f7983 */ /* 0x000ee40000300800 */
[----:B---3--:R-:W-:Y:S02]  /*25e80*/  F2FP.F16.F32.PACK_AB R15, R14, R15 ;  /* 0x0000000f0e0f723e */ /* 0x008fe400000000ff */
[----:B------:R-:W3:Y:S02]  /*25e90*/  LDL.LU R14, [R1+0xba8] ;  /* 0x000ba800010e7983 */ /* 0x000ee40000300800 */
[----:B---3--:R-:W-:Y:S02]  /*25ea0*/  F2FP.F16.F32.PACK_AB R14, R13, R14 ;  /* 0x0000000e0d0e723e */ /* 0x008fe400000000ff */
[----:B------:R-:W4:Y:S02]  /*25eb0*/  LDL.LU R13, [R1+0xba4] ;  /* 0x000ba400010d7983 */ /* 0x000f240000300800 */
[----:B----4-:R-:W-:-:S02]  /*25ec0*/  F2FP.F16.F32.PACK_AB R13, R11, R13 ;  /* 0x0000000d0b0d723e */ /* 0x010fc400000000ff */
        /* <DEDUP_REMOVED lines=8> */
[----:B------:R-:W2:Y:S02]  /*25f50*/  LDL.LU R8, [R1+0xb90] ;  /* 0x000b900001087983 */ /* 0x000ea40000300800 */
[----:B--2---:R-:W-:Y:S02]  /*25f60*/  F2FP.F16.F32.PACK_AB R8, R5, R8 ;  /* 0x000000080508723e */ /* 0x004fe400000000ff */
[----:B------:R-:W2:Y:S01]  /*25f70*/  LDL.LU R5, [R1+0xb8c] ;  /* 0x000b8c0001057983 */ /* 0x000ea20000300800 */
[----:B------:R-:W-:Y:S02]  /*25f80*/  F2FP.F16.F32.PACK_AB R6, R4, R6 ;  /* 0x000000060406723e */ /* 0x000fe400000000ff */
[----:B--2---:R-:W-:-:S02]  /*25f90*/  F2FP.F16.F32.PACK_AB R7, R5, R7 ;  /* 0x000000070507723e */ /* 0x004fc400000000ff */
[----:B------:R-:W2:Y:S04]  /*25fa0*/  LDL.LU R5, [R1+0xb88] ;  /* 0x000b880001057983 */ /* 0x000ea80000300800 */
[----:B------:R-:W3:Y:S01]  /*25fb0*/  LDL.LU R4, [R1+0xb84] ;  /* 0x000b840001047983 */ /* 0x000ee20000300800 */
[----:B--2---:R-:W-:-:S03]  /*25fc0*/  F2FP.F16.F32.PACK_AB R5, R25, R5 ;  /* 0x000000051905723e */ /* 0x004fc600000000ff */
[----:B------:R-:W2:Y:S01]  /*25fd0*/  LDL.LU R25, [R1+0xb80] ;  /* 0x000b800001197983 */ /* 0x000ea20000300800 */
[----:B------:R-:W-:Y:S02]  /*25fe0*/  F2FP.F16.F32.PACK_AB R27, R29, R27 ;  /* 0x0000001b1d1b723e */ /* 0x000fe400000000ff */
[----:B---3--:R-:W-:Y:S02]  /*25ff0*/  F2FP.F16.F32.PACK_AB R4, R24, R4 ;  /* 0x000000041804723e */ /* 0x008fe400000000ff */
[----:B------:R-:W3:Y:S01]  /*26000*/  LDL.LU R24, [R1+0xb7c] ;  /* 0x000b7c0001187983 */ /* 0x000ee20000300800 */
[----:B------:R-:W-:-:S03]  /*26010*/  F2FP.F16.F32.PACK_AB R26, R3, R26 ;  /* 0x0000001a031a723e */ /* 0x000fc600000000ff */
[----:B------:R-:W4:Y:S04]  /*26020*/  LDL.LU R29, [R1+0xb78] ;  /* 0x000b7800011d7983 */ /* 0x000f280000300800 */
[----:B------:R-:W4:Y:S01]  /*26030*/  LDL.LU R3, [R1+0xb74] ;  /* 0x000b740001037983 */ /* 0x000f220000300800 */
[----:B--2---:R-:W-:-:S03]  /*26040*/  F2FP.F16.F32.PACK_AB R25, R28, R25 ;  /* 0x000000191c19723e */ /* 0x004fc600000000ff */
[----:B------:R-:W2:Y:S01]  /*26050*/  LDL.LU R28, [R1+0xb70] ;  /* 0x000b7000011c7983 */ /* 0x000ea20000300800 */
[----:B------:R-:W-:Y:S02]  /*26060*/  F2FP.F16.F32.PACK_AB R22, R20, R22 ;  /* 0x000000161416723e */ /* 0x000fe400000000ff */
[----:B---3--:R-:W-:Y:S02]  /*26070*/  F2FP.F16.F32.PACK_AB R24, R0, R24 ;  /* 0x000000180018723e */ /* 0x008fe400000000ff */
[----:B------:R-:W-:Y:S02]  /*26080*/  F2FP.F16.F32.PACK_AB R23, R2, R23 ;  /* 0x000000170217723e */ /* 0x000fe400000000ff */
[----:B----4-:R-:W-:Y:S02]  /*26090*/  F2FP.F16.F32.PACK_AB R21, R21, R29 ;  /* 0x0000001d1515723e */ /* 0x010fe400000000ff */
[----:B--2---:R-:W-:-:S07]  /*260a0*/  F2FP.F16.F32.PACK_AB R20, R28, R3 ;  /* 0x000000031c14723e */ /* 0x004fce00000000ff */
.L_x_0:
[----:B------:R-:W0:Y:S01]  /*260b0*/  S2R R0, SR_TID.X ;  /* 0x0000000000007919 */ /* 0x000e220000002100 */
[----:B------:R-:W1:Y:S01]  /*260c0*/  S2UR UR5, SR_CgaCtaId ;  /* 0x00000000000579c3 */ /* 0x000e620000008800 */
[----:B------:R-:W-:Y:S01]  /*260d0*/  UMOV UR4, 0x400 ;  /* 0x0000040000047882 */ /* 0x000fe20000000000 */
[----:B------:R-:W-:Y:S01]  /*260e0*/  ULDC.64 UR8, c[0x0][0x228] ;  /* 0x00008a0000087ab9 */ /* 0x000fe20000000a00 */
[----:B------:R-:W3:Y:S01]  /*260f0*/  S2R R29, SR_TID.X ;  /* 0x00000000001d7919 */ /* 0x000ee20000002100 */
[----:B------:R-:W4:Y:S01]  /*26100*/  LDL.LU R28, [R1+0xb6c] ;  /* 0x000b6c00011c7983 */ /* 0x000f220000300800 */
[----:B-1----:R-:W-:Y:S01]  /*26110*/  ULEA UR4, UR5, UR4, 0x18 ;  /* 0x0000000405047291 */ /* 0x002fe2000f8ec03f */
[C---:B0----5:R-:W-:Y:S02]  /*26120*/  IMAD.SHL.U32 R2, R0.reuse, 0x10, RZ ;  /* 0x0000001000027824 */ /* 0x061fe400078e00ff */
[----:B------:R-:W-:-:S03]  /*26130*/  IMAD.SHL.U32 R3, R0, 0x20, RZ ;  /* 0x0000002000037824 */ /* 0x000fc600078e00ff */
[----:B------:R-:W-:Y:S02]  /*26140*/  LOP3.LUT R0, R2, 0x1f0, RZ, 0xc0, !PT ;  /* 0x000001f002007812 */ /* 0x000fe400078ec0ff */
[----:B------:R-:W-:Y:S01]  /*26150*/  LOP3.LUT R3, R3, 0x400, RZ, 0xc0, !PT ;  /* 0x0000040003037812 */ /* 0x000fe200078ec0ff */
[----:B------:R-:W2:Y:S01]  /*26160*/  LDL R2, [R1+0x2c8] ;  /* 0x0002c80001027983 */ /* 0x000ea20000100800 */
[----:B---3--:R-:W-:Y:S02]  /*26170*/  LOP3.LUT R29, R29, 0x3f, RZ, 0xc0, !PT ;  /* 0x0000003f1d1d7812 */ /* 0x008fe400078ec0ff */
[----:B------:R-:W-:Y:S01]  /*26180*/  IADD3 R3, R0, UR4, R3 ;  /* 0x0000000400037c10 */ /* 0x000fe2000fffe003 */
[----:B------:R-:W-:Y:S01]  /*26190*/  BAR.SYNC.DEFER_BLOCKING 0x0 ;  /* 0x0000000000007b1d */ /* 0x000fe20000010000 */
[----:B------:R-:W-:-:S05]  /*261a0*/  LEA R29, R29, UR4, 0x4 ;  /* 0x000000041d1d7c11 */ /* 0x000fca000f8e20ff */
[----:B------:R-:W-:Y:S01]  /*261b0*/  ULDC UR4, c[0x0][0x244] ;  /* 0x0000910000047ab9 */ /* 0x000fe20000000800 */
[----:B------:R-:W-:Y:S04]  /*261c0*/  STL [R1+0x28], R29 ;  /* 0x0000281d01007387 */ /* 0x000fe80000100800 */
[----:B------:R-:W-:Y:S04]  /*261d0*/  STSM.16.M88.4 [R3], R20 ;  /* 0x0000001403007844 */ /* 0x000fe80000000200 */
[----:B------:R-:W-:Y:S01]  /*261e0*/  STSM.16.M88.4 [R3+0x200], R24 ;  /* 0x0002001803007844 */ /* 0x000fe20000000200 */
[----:B------:R-:W-:Y:S06]  /*261f0*/  BAR.SYNC.DEFER_BLOCKING 0x0 ;  /* 0x0000000000007b1d */ /* 0x000fec0000010000 */
[----:B------:R-:W0:Y:S04]  /*26200*/  LDS.128 R24, [R29] ;  /* 0x000000001d187984 */ /* 0x000e280000000c00 */
[----:B0-----:R-:W-:Y:S04]  /*26210*/  STL [R1+0xb84], R26 ;  /* 0x000b841a01007387 */ /* 0x001fe80000100800 */
[----:B------:R-:W-:Y:S04]  /*26220*/  STL [R1+0xb80], R27 ;  /* 0x000b801b01007387 */ /* 0x000fe80000100800 */
[----:B------:R-:W-:Y:S04]  /*26230*/  STL [R1+0xb88], R27 ;  /* 0x000b881b01007387 */ /* 0x000fe80000100800 */
[----:B------:R-:W-:Y:S04]  /*26240*/  STL [R1+0xb98], R27 ;  /* 0x000b981b01007387 */ /* 0x000fe80000100800 */
[----:B------:R0:W-:Y:S04]  /*26250*/  STL.64 [R1+0xb90], R24 ;  /* 0x000b901801007387 */ /* 0x0001e80000100a00 */
[----:B0-----:R-:W3:Y:S04]  /*26260*/  LDL.LU R24, [R1] ;  /* 0x0000000001187983 */ /* 0x001ee80000300800 */
[----:B------:R-:W3:Y:S04]  /*26270*/  LDL.LU R25, [R1+0x4] ;  /* 0x0000040001197983 */ /* 0x000ee80000300800 */
[----:B------:R-:W3:Y:S04]  /*26280*/  LDL.LU R26, [R1+0x8] ;  /* 0x00000800011a7983 */ /* 0x000ee80000300800 */
[----:B------:R-:W3:Y:S01]  /*26290*/  LDL.LU R27, [R1+0xc] ;  /* 0x00000c00011b7983 */ /* 0x000ee20000300800 */
[----:B----4-:R-:W-:Y:S01]  /*262a0*/  ISETP.GE.AND P0, PT, R28, UR8, PT ;  /* 0x000000081c007c0c */ /* 0x010fe2000bf06270 */
[----:B------:R-:W-:Y:S01]  /*262b0*/  ULDC UR8, c[0x0][0x248] ;  /* 0x0000920000087ab9 */ /* 0x000fe20000000800 */
[----:B--2---:R-:W-:Y:S01]  /*262c0*/  VIADD R0, R2, 0x1 ;  /* 0x0000000102007836 */ /* 0x004fe20000000000 */
[----:B---3--:R-:W-:Y:S04]  /*262d0*/  STL.64 [R1+0xba8], R26 ;  /* 0x000ba81a01007387 */ /* 0x008fe80000100a00 */
[----:B------:R0:W-:Y:S04]  /*262e0*/  STL.64 [R1+0xba0], R24 ;  /* 0x000ba01801007387 */ /* 0x0001e80000100a00 */
[----:B0-----:R-:W2:Y:S04]  /*262f0*/  LDL.LU R24, [R1+0x10] ;  /* 0x0000100001187983 */ /* 0x001ea80000300800 */
[----:B--2---:R0:W-:Y:S04]  /*26300*/  STL [R1+0xbb0], R24 ;  /* 0x000bb01801007387 */ /* 0x0041e80000100800 */
[----:B0-----:R-:W2:Y:S01]  /*26310*/  LDL R24, [R1+0x2c8] ;  /* 0x0002c80001187983 */ /* 0x001ea20000100800 */
[----:B------:R-:W-:-:S03]  /*26320*/  ISETP.LT.AND P2, PT, R0, UR9, !P0 ;  /* 0x0000000900007c0c */ /* 0x000fc6000c741270 */
[----:B------:R-:W3:Y:S04]  /*26330*/  LDL.LU R25, [R1+0x14] ;  /* 0x0000140001197983 */ /* 0x000ee80000300800 */
[----:B------:R-:W3:Y:S04]  /*26340*/  LDL.LU R26, [R1+0x18] ;  /* 0x00001800011a7983 */ /* 0x000ee80000300800 */
[----:B------:R-:W3:Y:S01]  /*26350*/  LDL.LU R27, [R1+0x1c] ;  /* 0x00001c00011b7983 */ /* 0x000ee20000300800 */
[----:B--2---:R-:W-:-:S05]  /*26360*/  VIADD R20, R24, 0x4 ;  /* 0x0000000418147836 */ /* 0x004fca0000000000 */
[----:B------:R-:W-:Y:S02]  /*26370*/  ISETP.LT.AND P4, PT, R20, UR9, !P0 ;  /* 0x0000000914007c0c */ /* 0x000fe4000c781270 */
[----:B------:R-:W0:Y:S01]  /*26380*/  LDS.128 R20, [R29+0x400] ;  /* 0x000400001d147984 */ /* 0x000e220000000c00 */
[----:B------:R-:W-:Y:S06]  /*26390*/  BAR.SYNC.DEFER_BLOCKING 0x0 ;  /* 0x0000000000007b1d */ /* 0x000fec0000010000 */
[----:B------:R-:W-:Y:S04]  /*263a0*/  STSM.16.M88.4 [R3], R4 ;  /* 0x0000000403007844 */ /* 0x000fe80000000200 */
[----:B------:R-:W-:Y:S01]  /*263b0*/  STSM.16.M88.4 [R3+0x200], R8 ;  /* 0x0002000803007844 */ /* 0x000fe20000000200 */
[----:B------:R-:W-:Y:S01]  /*263c0*/  BAR.SYNC.DEFER_BLOCKING 0x0 ;  /* 0x0000000000007b1d */ /* 0x000fe20000010000 */
[----:B------:R-:W-:-:S05]  /*263d0*/  VIADD R2, R24, 0x2 ;  /* 0x0000000218027836 */ /* 0x000fca0000000000 */
[----:B------:R-:W1:Y:S04]  /*263e0*/  LDS.128 R8, [R29] ;  /* 0x000000001d087984 */ /* 0x000e680000000c00 */
[----:B------:R-:W2:Y:S01]  /*263f0*/  LDS.128 R4, [R29+0x400] ;  /* 0x000400001d047984 */ /* 0x000ea20000000c00 */
[----:B------:R-:W-:Y:S01]  /*26400*/  BAR.SYNC.DEFER_BLOCKING 0x0 ;  /* 0x0000000000007b1d */ /* 0x000fe20000010000 */
[----:B------:R-:W-:Y:S01]  /*26410*/  VIADD R0, R24, 0x3 ;  /* 0x0000000318007836 */ /* 0x000fe20000000000 */
[----:B------:R-:W-:Y:S01]  /*26420*/  ISETP.LT.AND P1, PT, R2, UR9, !P0 ;  /* 0x0000000902007c0c */ /* 0x000fe2000c721270 */
[----:B------:R-:W-:-:S03]  /*26430*/  IMAD R2, R28, UR4, RZ ;  /* 0x000000041c027c24 */ /* 0x000fc6000f8e02ff */
[----:B------:R-:W-:Y:S01]  /*26440*/  ULDC.64 UR4, c[0x0][0x220] ;  /* 0x0000880000047ab9 */ /* 0x000fe20000000a00 */
[----:B------:R-:W-:Y:S02]  /*26450*/  ISETP.LT.AND P5, PT, R0, UR9, !P0 ;  /* 0x0000000900007c0c */ /* 0x000fe4000c7a1270 */
[----:B------:R-:W-:Y:S01]  /*26460*/  LEA R0, P3, R2, UR4, 0x1 ;  /* 0x0000000402007c11 */ /* 0x000fe2000f8608ff */
[----:B------:R-:W-:Y:S01]  /*26470*/  IMAD R28, R24, UR8, RZ ;  /* 0x00000008181c7c24 */ /* 0x000fe2000f8e02ff */
[----:B0-----:R-:W-:Y:S02]  /*26480*/  STL.64 [R1+0xb78], R22 ;  /* 0x000b781601007387 */ /* 0x001fe40000100a00 */
[----:B------:R-:W-:Y:S02]  /*26490*/  LEA.HI.X.SX32 R2, R2, UR5, 0x1, P3 ;  /* 0x0000000502027c11 */ /* 0x000fe400098f0eff */
[----:B------:R-:W-:Y:S02]  /*264a0*/  ISETP.LT.AND P3, PT, R24, UR9, !P0 ;  /* 0x0000000918007c0c */ /* 0x000fe4000c761270 */
[----:B------:R-:W3:Y:S04]  /*264b0*/  LDL.LU R24, [R1+0xbb0] ;  /* 0x000bb00001187983 */ /* 0x000ee80000300800 */
[----:B------:R-:W-:Y:S04]  /*264c0*/  STSM.16.M88.4 [R3], R12 ;  /* 0x0000000c03007844 */ /* 0x000fe80000000200 */
[----:B------:R-:W-:Y:S04]  /*264d0*/  STSM.16.M88.4 [R3+0x200], R16 ;  /* 0x0002001003007844 */ /* 0x000fe80000000200 */
[----:B-1----:R0:W-:Y:S04]  /*264e0*/  STL [R1+0xb70], R11 ;  /* 0x000b700b01007387 */ /* 0x0021e80000100800 */
[----:B0-----:R-:W4:Y:S04]  /*264f0*/  LDL R11, [R1+0x2c8] ;  /* 0x0002c800010b7983 */ /* 0x001f280000100800 */
[----:B------:R-:W2:Y:S01]  /*26500*/  LDL R19, [R1+0x28] ;  /* 0x0000280001137983 */ /* 0x000ea20000100800 */
[----:B------:R-:W-:Y:S06]  /*26510*/  BAR.SYNC.DEFER_BLOCKING 0x0 ;  /* 0x0000000000007b1d */ /* 0x000fec0000010000 */
[----:B--2---:R-:W0:Y:S04]  /*26520*/  LDS.128 R12, [R19] ;  /* 0x00000000130c7984 */ /* 0x004e280000000c00 */
[----:B------:R-:W1:Y:S01]  /*26530*/  LDS.128 R16, [R19+0x400] ;  /* 0x0004000013107984 */ /* 0x000e620000000c00 */
[----:B------:R-:W-:Y:S06]  /*26540*/  BAR.SYNC.DEFER_BLOCKING 0x0 ;  /* 0x0000000000007b1d */ /* 0x000fec0000010000 */
[----:B---3--:R2:W-:Y:S04]  /*26550*/  STSM.16.M88.4 [R3], R24 ;  /* 0x0000001803007844 */ /* 0x0085e80000000200 */
[----:B--2---:R-:W2:Y:S04]  /*26560*/  LDL.LU.64 R26, [R1+0xba8] ;  /* 0x000ba800011a7983 */ /* 0x004ea80000300a00 */
[----:B------:R-:W2:Y:S01]  /*26570*/  LDL.LU.64 R24, [R1+0xba0] ;  /* 0x000ba00001187983 */ /* 0x000ea20000300a00 */
[C---:B------:R-:W-:Y:S01]  /*26580*/  LEA R22, P6, R28.reuse, R0, 0x1 ;  /* 0x000000001c167211 */ /* 0x040fe200078c08ff */
[----:B------:R-:W-:-:S02]  /*26590*/  VIADD R29, R28, UR8 ;  /* 0x000000081c1d7c36 */ /* 0x000fc40008000000 */
[----:B--2---:R2:W-:Y:S04]  /*265a0*/  STSM.16.M88.4 [R3+0x200], R24 ;  /* 0x0002001803007844 */ /* 0x0045e80000000200 */
[----:B--2---:R-:W2:Y:S04]  /*265b0*/  LDL.LU R27, [R1+0xb98] ;  /* 0x000b9800011b7983 */ /* 0x004ea80000300800 */
[----:B------:R-:W2:Y:S01]  /*265c0*/  LDL.LU.64 R24, [R1+0xb90] ;  /* 0x000b900001187983 */ /* 0x000ea20000300a00 */
[----:B------:R-:W-:Y:S01]  /*265d0*/  LEA.HI.X.SX32 R23, R28, R2, 0x1, P6 ;  /* 0x000000021c177211 */ /* 0x000fe200030f0eff */
[----:B------:R-:W-:Y:S01]  /*265e0*/  BAR.SYNC.DEFER_BLOCKING 0x0 ;  /* 0x0000000000007b1d */ /* 0x000fe20000010000 */
[C---:B------:R-:W-:Y:S01]  /*265f0*/  LEA R28, P6, R29.reuse, R0, 0x1 ;  /* 0x000000001d1c7211 */ /* 0x040fe200078c08ff */
[----:B------:R-:W-:-:S03]  /*26600*/  VIADD R26, R29, UR8 ;  /* 0x000000081d1a7c36 */ /* 0x000fc60008000000 */
[----:B------:R-:W-:Y:S02]  /*26610*/  LEA.HI.X.SX32 R29, R29, R2, 0x1, P6 ;  /* 0x000000021d1d7211 */ /* 0x000fe400030f0eff */
[----:B--2---:R-:W-:Y:S01]  /*26620*/  PRMT R27, R24, 0x7632, R27 ;  /* 0x00007632181b7816 */ /* 0x004fe2000000001b */
[----:B------:R-:W-:Y:S04]  /*26630*/  @P3 STG.E.U16 desc[UR6][R22.64], R24 ;  /* 0x0000001816003986 */ /* 0x000fe8000c101506 */
[----:B------:R2:W-:Y:S04]  /*26640*/  @P2 STG.E.U16 desc[UR6][R28.64], R27 ;  /* 0x0000001b1c002986 */ /* 0x0005e8000c101506 */
[----:B--2---:R-:W2:Y:S01]  /*26650*/  LDL.LU R27, [R1+0xb88] ;  /* 0x000b8800011b7983 */ /* 0x004ea20000300800 */
[----:B----4-:R-:W-:Y:S01]  /*26660*/  VIADD R3, R11, 0x5 ;  /* 0x000000050b037836 */ /* 0x010fe20000000000 */
[----:B------:R-:W-:-:S04]  /*26670*/  LEA R22, P6, R26, R0, 0x1 ;  /* 0x000000001a167211 */ /* 0x000fc800078c08ff */
[----:B------:R-:W-:Y:S01]  /*26680*/  ISETP.LT.AND P3, PT, R3, UR9, !P0 ;  /* 0x0000000903007c0c */ /* 0x000fe2000c761270 */
[C---:B------:R-:W-:Y:S01]  /*26690*/  VIADD R3, R26.reuse, UR8 ;  /* 0x000000081a037c36 */ /* 0x040fe20008000000 */
[----:B------:R-:W-:Y:S01]  /*266a0*/  LEA.HI.X.SX32 R23, R26, R2, 0x1, P6 ;  /* 0x000000021a177211 */ /* 0x000fe200030f0eff */
[----:B------:R-:W-:Y:S01]  /*266b0*/  VIADD R29, R11, 0x7 ;  /* 0x000000070b1d7836 */ /* 0x000fe20000000000 */
[----:B------:R-:W3:Y:S02]  /*266c0*/  LDL.LU R26, [R1+0xb84] ;  /* 0x000b8400011a7983 */ /* 0x000ee40000300800 */
[----:B------:R-:W-:Y:S02]  /*266d0*/  LEA R28, P6, R3, R0, 0x1 ;  /* 0x00000000031c7211 */ /* 0x000fe400078c08ff */
[----:B------:R-:W-:Y:S01]  /*266e0*/  @P1 STG.E.U16 desc[UR6][R22.64], R25 ;  /* 0x0000001916001986 */ /* 0x000fe2000c101506 */
[----:B------:R-:W-:Y:S02]  /*266f0*/  ISETP.LT.AND P1, PT, R29, UR9, !P0 ;  /* 0x000000091d007c0c */ /* 0x000fe4000c721270 */
[----:B------:R-:W-:Y:S01]  /*26700*/  LEA.HI.X.SX32 R29, R3, R2, 0x1, P6 ;  /* 0x00000002031d7211 */ /* 0x000fe200030f0eff */
[----:B------:R-:W-:Y:S01]  /*26710*/  VIADD R24, R11, 0x6 ;  /* 0x000000060b187836 */ /* 0x000fe20000000000 */
[----:B--2---:R-:W-:-:S05]  /*26720*/  PRMT R27, R25, 0x7632, R27 ;  /* 0x00007632191b7816 */ /* 0x004fca000000001b */
[----:B------:R2:W-:Y:S04]  /*26730*/  @P5 STG.E.U16 desc[UR6][R28.64], R27 ;  /* 0x0000001b1c005986 */ /* 0x0005e8000c101506 */
[----:B--2---:R-:W2:Y:S01]  /*26740*/  LDL.LU R27, [R1+0xb80] ;  /* 0x000b8000011b7983 */ /* 0x004ea20000300800 */
[----:B------:R-:W-:Y:S01]  /*26750*/  ISETP.LT.AND P2, PT, R24, UR9, !P0 ;  /* 0x0000000918007c0c */ /* 0x000fe2000c741270 */
[----:B------:R-:W-:Y:S02]  /*26760*/  VIADD R24, R3, UR8 ;  /* 0x0000000803187c36 */ /* 0x000fe40008000000 */
[----:B------:R-:W-:Y:S02]  /*26770*/  VIADD R3, R11, 0x8 ;  /* 0x000000080b037836 */ /* 0x000fe40000000000 */
[C---:B------:R-:W-:Y:S01]  /*26780*/  VIADD R25, R24.reuse, UR8 ;  /* 0x0000000818197c36 */ /* 0x040fe20008000000 */
[----:B------:R-:W-:-:S02]  /*26790*/  LEA R22, P6, R24, R0, 0x1 ;  /* 0x0000000018167211 */ /* 0x000fc400078c08ff */
[----:B------:R-:W-:Y:S01]  /*267a0*/  ISETP.LT.AND P5, PT, R3, UR9, !P0 ;  /* 0x0000000903007c0c */ /* 0x000fe2000c7a1270 */
[C---:B------:R-:W-:Y:S01]  /*267b0*/  VIADD R3, R25.reuse, UR8 ;  /* 0x0000000819037c36 */ /* 0x040fe20008000000 */
[----:B------:R-:W-:Y:S02]  /*267c0*/  LEA.HI.X.SX32 R23, R24, R2, 0x1, P6 ;  /* 0x0000000218177211 */ /* 0x000fe400030f0eff */
[----:B------:R-:W-:-:S03]  /*267d0*/  LEA R24, P6, R25, R0, 0x1 ;  /* 0x0000000019187211 */ /* 0x000fc600078c08ff */
[----:B---3--:R3:W-:Y:S01]  /*267e0*/  @P4 STG.E.U16 desc[UR6][R22.64], R26 ;  /* 0x0000001a16004986 */ /* 0x0087e2000c101506 */
[----:B------:R-:W-:Y:S02]  /*267f0*/  LEA.HI.X.SX32 R25, R25, R2, 0x1, P6 ;  /* 0x0000000219197211 */ /* 0x000fe400030f0eff */
[----:B------:R-:W-:Y:S02]  /*26800*/  PRMT R29, R26, 0x7632, R29 ;  /* 0x000076321a1d7816 */ /* 0x000fe4000000001d */
[----:B---3--:R-:W-:-:S04]  /*26810*/  LEA R22, P6, R3, R0, 0x1 ;  /* 0x0000000003167211 */ /* 0x008fc800078c08ff */
[----:B------:R-:W-:Y:S01]  /*26820*/  LEA.HI.X.SX32 R23, R3, R2, 0x1, P6 ;  /* 0x0000000203177211 */ /* 0x000fe200030f0eff */
[----:B------:R3:W-:Y:S01]  /*26830*/  @P3 STG.E.U16 desc[UR6][R24.64], R29 ;  /* 0x0000001d18003986 */ /* 0x0007e2000c101506 */
[C---:B------:R-:W-:Y:S02]  /*26840*/  VIADD R28, R11.reuse, 0x9 ;  /* 0x000000090b1c7836 */ /* 0x040fe40000000000 */
[----:B------:R-:W-:-:S03]  /*26850*/  VIADD R26, R11, 0xa ;  /* 0x0000000a0b1a7836 */ /* 0x000fc60000000000 */
[----:B------:R-:W-:Y:S01]  /*26860*/  ISETP.LT.AND P4, PT, R28, UR9, !P0 ;  /* 0x000000091c007c0c */ /* 0x000fe2000c781270 */
[----:B---3--:R-:W-:Y:S01]  /*26870*/  VIADD R24, R3, UR8 ;  /* 0x0000000803187c36 */ /* 0x008fe20008000000 */
[----:B--2---:R2:W-:Y:S04]  /*26880*/  @P2 STG.E.U16 desc[UR6][R22.64], R27 ;  /* 0x0000001b16002986 */ /* 0x0045e8000c101506 */
[----:B--2---:R-:W2:Y:S01]  /*26890*/  LDL.LU.64 R22, [R1+0xb78] ;  /* 0x000b780001167983 */ /* 0x004ea20000300a00 */
[C---:B------:R-:W-:Y:S01]  /*268a0*/  VIADD R25, R24.reuse, UR8 ;  /* 0x0000000818197c36 */ /* 0x040fe20008000000 */
[----:B------:R-:W-:Y:S01]  /*268b0*/  LEA R28, P6, R24, R0, 0x1 ;  /* 0x00000000181c7211 */ /* 0x000fe200078c08ff */
[----:B------:R-:W-:Y:S01]  /*268c0*/  VIADD R3, R11, 0xb ;  /* 0x0000000b0b037836 */ /* 0x000fe20000000000 */
[----:B------:R-:W-:-:S02]  /*268d0*/  ISETP.LT.AND P3, PT, R26, UR9, !P0 ;  /* 0x000000091a007c0c */ /* 0x000fc4000c761270 */
[----:B------:R-:W-:Y:S02]  /*268e0*/  LEA.HI.X.SX32 R29, R24, R2, 0x1, P6 ;  /* 0x00000002181d7211 */ /* 0x000fe400030f0eff */
[----:B------:R-:W-:Y:S01]  /*268f0*/  LEA R24, P6, R25, R0, 0x1 ;  /* 0x0000000019187211 */ /* 0x000fe200078c08ff */
[----:B------:R-:W-:Y:S01]  /*26900*/  VIADD R26, R11, 0xc ;  /* 0x0000000c0b1a7836 */ /* 0x000fe20000000000 */
[----:B------:R-:W-:Y:S02]  /*26910*/  PRMT R27, R27, 0x7632, R27 ;  /* 0x000076321b1b7816 */ /* 0x000fe4000000001b */
[----:B------:R-:W-:Y:S01]  /*26920*/  ISETP.LT.AND P2, PT, R3, UR9, !P0 ;  /* 0x0000000903007c0c */ /* 0x000fe2000c741270 */
[C---:B------:R-:W-:Y:S01]  /*26930*/  VIADD R3, R25.reuse, UR8 ;  /* 0x0000000819037c36 */ /* 0x040fe20008000000 */
[----:B------:R-:W-:Y:S01]  /*26940*/  LEA.HI.X.SX32 R25, R25, R2, 0x1, P6 ;  /* 0x0000000219197211 */ /* 0x000fe200030f0eff */
[----:B------:R3:W-:Y:S01]  /*26950*/  @P1 STG.E.U16 desc[UR6][R28.64], R27 ;  /* 0x0000001b1c001986 */ /* 0x0007e2000c101506 */
[----:B------:R-:W-:-:S02]  /*26960*/  ISETP.LT.AND P1, PT, R26, UR9, !P0 ;  /* 0x000000091a007c0c */ /* 0x000fc4000c721270 */
[C---:B------:R-:W-:Y:S01]  /*26970*/  LEA R26, P6, R3.reuse, R0, 0x1 ;  /* 0x00000000031a7211 */ /* 0x040fe200078c08ff */
[----:B------:R4:W-:Y:S03]  /*26980*/  @P5 STG.E.U16 desc[UR6][R24.64], R20 ;  /* 0x0000001418005986 */ /* 0x0009e6000c101506 */
[----:B---3--:R-:W-:Y:S01]  /*26990*/  LEA.HI.X.SX32 R27, R3, R2, 0x1, P6 ;  /* 0x00000002031b7211 */ /* 0x008fe200030f0eff */
[----:B----4-:R-:W-:Y:S01]  /*269a0*/  VIADD R24, R11, 0xd ;  /* 0x0000000d0b187836 */ /* 0x010fe20000000000 */
[----:B------:R-:W-:Y:S01]  /*269b0*/  PRMT R20, R20, 0x7632, R20 ;  /* 0x0000763214147816 */ /* 0x000fe20000000014 */
[----:B------:R-:W-:-:S03]  /*269c0*/  VIADD R25, R3, UR8 ;  /* 0x0000000803197c36 */ /* 0x000fc60008000000 */
[----:B------:R-:W-:Y:S01]  /*269d0*/  ISETP.LT.AND P5, PT, R24, UR9, !P0 ;  /* 0x0000000918007c0c */ /* 0x000fe2000c7a1270 */
[----:B------:R-:W-:Y:S01]  /*269e0*/  VIADD R3, R11, 0xe ;  /* 0x0000000e0b037836 */ /* 0x000fe20000000000 */
[----:B------:R-:W-:Y:S01]  /*269f0*/  LEA R24, P6, R25, R0, 0x1 ;  /* 0x0000000019187211 */ /* 0x000fe200078c08ff */
[----:B------:R3:W-:Y:S03]  /*26a00*/  @P4 STG.E.U16 desc[UR6][R26.64], R20 ;  /* 0x000000141a004986 */ /* 0x0007e6000c101506 */
[----:B------:R-:W-:Y:S01]  /*26a10*/  ISETP.LT.AND P4, PT, R3, UR9, !P0 ;  /* 0x0000000903007c0c */ /* 0x000fe2000c781270 */
[C---:B---3--:R-:W-:Y:S01]  /*26a20*/  VIADD R20, R25.reuse, UR8 ;  /* 0x0000000819147c36 */ /* 0x048fe20008000000 */
[----:B------:R-:W-:Y:S01]  /*26a30*/  LEA.HI.X.SX32 R25, R25, R2, 0x1, P6 ;  /* 0x0000000219197211 */ /* 0x000fe200030f0eff */
[----:B------:R-:W-:Y:S02]  /*26a40*/  VIADD R27, R11, 0xf ;  /* 0x0000000f0b1b7836 */ /* 0x000fe40000000000 */
[C---:B------:R-:W-:Y:S01]  /*26a50*/  VIADD R3, R20.reuse, UR8 ;  /* 0x0000000814037c36 */ /* 0x040fe20008000000 */
[----:B------:R-:W-:Y:S01]  /*26a60*/  LEA R26, P6, R20, R0, 0x1 ;  /* 0x00000000141a7211 */ /* 0x000fe200078c08ff */
[----:B------:R3:W-:Y:S01]  /*26a70*/  @P3 STG.E.U16 desc[UR6][R24.64], R21 ;  /* 0x0000001518003986 */ /* 0x0007e2000c101506 */
[----:B------:R-:W-:-:S02]  /*26a80*/  ISETP.LT.AND P3, PT, R27, UR9, !P0 ;  /* 0x000000091b007c0c */ /* 0x000fc4000c761270 */
[----:B------:R-:W-:Y:S02]  /*26a90*/  LEA.HI.X.SX32 R27, R20, R2, 0x1, P6 ;  /* 0x00000002141b7211 */ /* 0x000fe400030f0eff */
[----:B------:R-:W-:Y:S02]  /*26aa0*/  PRMT R28, R21, 0x7632, R28 ;  /* 0x00007632151c7816 */ /* 0x000fe4000000001c */
[----:B------:R-:W-:Y:S01]  /*26ab0*/  LEA R20, P6, R3, R0, 0x1 ;  /* 0x0000000003147211 */ /* 0x000fe200078c08ff */
[----:B---3--:R-:W-:Y:S02]  /*26ac0*/  VIADD R24, R11, 0x10 ;  /* 0x000000100b187836 */ /* 0x008fe40000000000 */
[C---:B------:R-:W-:Y:S01]  /*26ad0*/  VIADD R25, R3.reuse, UR8 ;  /* 0x0000000803197c36 */ /* 0x040fe20008000000 */
[----:B------:R-:W-:Y:S01]  /*26ae0*/  LEA.HI.X.SX32 R21, R3, R2, 0x1, P6 ;  /* 0x0000000203157211 */ /* 0x000fe200030f0eff */
[----:B------:R3:W-:Y:S01]  /*26af0*/  @P2 STG.E.U16 desc[UR6][R26.64], R28 ;  /* 0x0000001c1a002986 */ /* 0x0007e2000c101506 */
[----:B------:R-:W-:Y:S01]  /*26b00*/  ISETP.LT.AND P2, PT, R24, UR9, !P0 ;  /* 0x0000000918007c0c */ /* 0x000fe2000c741270 */
[C---:B------:R-:W-:Y:S01]  /*26b10*/  VIADD R3, R25.reuse, UR8 ;  /* 0x0000000819037c36 */ /* 0x040fe20008000000 */
[----:B------:R-:W-:Y:S01]  /*26b20*/  LEA R24, P6, R25, R0, 0x1 ;  /* 0x0000000019187211 */ /* 0x000fe200078c08ff */
[----:B------:R-:W-:-:S03]  /*26b30*/  VIADD R29, R11, 0x11 ;  /* 0x000000110b1d7836 */ /* 0x000fc60000000000 */
[----:B------:R-:W-:Y:S01]  /*26b40*/  LEA.HI.X.SX32 R25, R25, R2, 0x1, P6 ;  /* 0x0000000219197211 */ /* 0x000fe200030f0eff */
[----:B---3--:R-:W-:Y:S01]  /*26b50*/  VIADD R27, R3, UR8 ;  /* 0x00000008031b7c36 */ /* 0x008fe20008000000 */
[----:B--2---:R2:W-:Y:S01]  /*26b60*/  @P1 STG.E.U16 desc[UR6][R20.64], R22 ;  /* 0x0000001614001986 */ /* 0x0045e2000c101506 */
[----:B------:R-:W-:Y:S01]  /*26b70*/  ISETP.LT.AND P1, PT, R29, UR9, !P0 ;  /* 0x000000091d007c0c */ /* 0x000fe2000c721270 */
[----:B------:R-:W-:Y:S01]  /*26b80*/  VIADD R29, R11, 0x12 ;  /* 0x000000120b1d7836 */ /* 0x000fe20000000000 */
[----:B--2---:R-:W-:Y:S02]  /*26b90*/  PRMT R21, R22, 0x7632, R21 ;  /* 0x0000763216157816 */ /* 0x004fe40000000015 */
[----:B------:R-:W-:-:S03]  /*26ba0*/  LEA R20, P6, R3, R0, 0x1 ;  /* 0x0000000003147211 */ /* 0x000fc600078c08ff */
[----:B------:R2:W-:Y:S01]  /*26bb0*/  @P5 STG.E.U16 desc[UR6][R24.64], R21 ;  /* 0x0000001518005986 */ /* 0x0005e2000c101506 */
[----:B------:R-:W-:Y:S01]  /*26bc0*/  VIADD R22, R11, 0x13 ;  /* 0x000000130b167836 */ /* 0x000fe20000000000 */
[----:B------:R-:W-:Y:S02]  /*26bd0*/  ISETP.LT.AND P5, PT, R29, UR9, !P0 ;  /* 0x000000091d007c0c */ /* 0x000fe4000c7a1270 */
[----:B------:R-:W-:Y:S02]  /*26be0*/  PRMT R29, R23, 0x7632, R29 ;  /* 0x00007632171d7816 */ /* 0x000fe4000000001d */
[----:B--2---:R-:W-:Y:S02]  /*26bf0*/  LEA.HI.X.SX32 R21, R3, R2, 0x1, P6 ;  /* 0x0000000203157211 */ /* 0x004fe400030f0eff */
[----:B------:R-:W-:-:S04]  /*26c00*/  LEA R24, P6, R27, R0, 0x1 ;  /* 0x000000001b187211 */ /* 0x000fc800078c08ff */
[----:B------:R-:W-:Y:S01]  /*26c10*/  LEA.HI.X.SX32 R25, R27, R2, 0x1, P6 ;  /* 0x000000021b197211 */ /* 0x000fe200030f0eff */
[----:B------:R-:W-:Y:S01]  /*26c20*/  @P4 STG.E.U16 desc[UR6][R20.64], R23 ;  /* 0x0000001714004986 */ /* 0x000fe2000c101506 */
[----:B------:R-:W-:Y:S01]  /*26c30*/  ISETP.LT.AND P4, PT, R22, UR9, !P0 ;  /* 0x0000000916007c0c */ /* 0x000fe2000c781270 */
[----:B------:R-:W-:Y:S02]  /*26c40*/  VIADD R22, R11, 0x14 ;  /* 0x000000140b167836 */ /* 0x000fe40000000000 */
[----:B------:R-:W2:Y:S04]  /*26c50*/  LDL.LU R11, [R1+0xb70] ;  /* 0x000b7000010b7983 */ /* 0x000ea80000300800 */
[----:B------:R3:W-:Y:S04]  /*26c60*/  @P3 STG.E.U16 desc[UR6][R24.64], R29 ;  /* 0x0000001d18003986 */ /* 0x0007e8000c101506 */
[----:B---3--:R-:W3:Y:S01]  /*26c70*/  LDL.LU R29, [R1+0x2c8] ;  /* 0x0002c800011d7983 */ /* 0x008ee20000300800 */
[----:B------:R-:W-:-:S04]  /*26c80*/  VIADD R3, R27, UR8 ;  /* 0x000000081b037c36 */ /* 0x000fc80008000000 */
[C---:B------:R-:W-:Y:S01]  /*26c90*/  VIADD R27, R3.reuse, UR8 ;  /* 0x00000008031b7c36 */ /* 0x040fe20008000000 */
[----:B------:R-:W-:-:S04]  /*26ca0*/  LEA R20, P6, R3, R0, 0x1 ;  /* 0x0000000003147211 */ /* 0x000fc800078c08ff */
[----:B------:R-:W-:Y:S02]  /*26cb0*/  LEA.HI.X.SX32 R21, R3, R2, 0x1, P6 ;  /* 0x0000000203157211 */ /* 0x000fe400030f0eff */
[C---:B------:R-:W-:Y:S01]  /*26cc0*/  LEA R26, P6, R27.reuse, R0, 0x1 ;  /* 0x000000001b1a7211 */ /* 0x040fe200078c08ff */
[C---:B------:R-:W-:Y:S02]  /*26cd0*/  VIADD R3, R27.reuse, UR8 ;  /* 0x000000081b037c36 */ /* 0x040fe40008000000 */
[----:B------:R4:W-:Y:S01]  /*26ce0*/  @P2 STG.E.U16 desc[UR6][R20.64], R8 ;  /* 0x0000000814002986 */ /* 0x0009e2000c101506 */
[----:B------:R-:W-:Y:S02]  /*26cf0*/  LEA.HI.X.SX32 R27, R27, R2, 0x1, P6 ;  /* 0x000000021b1b7211 */ /* 0x000fe400030f0eff */
[----:B----4-:R-:W-:-:S05]  /*26d00*/  PRMT R21, R8, 0x7632, R21 ;  /* 0x0000763208157816 */ /* 0x010fca0000000015 */
[----:B------:R4:W-:Y:S01]  /*26d10*/  @P1 STG.E.U16 desc[UR6][R26.64], R21 ;  /* 0x000000151a001986 */ /* 0x0009e2000c101506 */
[----:B------:R-:W-:Y:S01]  /*26d20*/  ISETP.LT.AND P3, PT, R22, UR9, !P0 ;  /* 0x0000000916007c0c */ /* 0x000fe2000c761270 */
[----:B------:R-:W-:Y:S02]  /*26d30*/  VIADD R25, R3, UR8 ;  /* 0x0000000803197c36 */ /* 0x000fe40008000000 */
[----:B---3--:R-:W-:-:S05]  /*26d40*/  VIADD R28, R29, 0x16 ;  /* 0x000000161d1c7836 */ /* 0x008fca0000000000 */
[----:B------:R-:W-:Y:S02]  /*26d50*/  ISETP.LT.AND P1, PT, R28, UR9, !P0 ;  /* 0x000000091c007c0c */ /* 0x000fe4000c721270 */
[----:B------:R-:W3:Y:S01]  /*26d60*/  LDL.LU R28, [R1+0x28] ;  /* 0x00002800011c7983 */ /* 0x000ee20000300800 */
[----:B------:R-:W-:-:S05]  /*26d70*/  VIADD R22, R29, 0x15 ;  /* 0x000000151d167836 */ /* 0x000fca0000000000 */
[----:B------:R-:W-:Y:S02]  /*26d80*/  ISETP.LT.AND P2, PT, R22, UR9, !P0 ;  /* 0x0000000916007c0c */ /* 0x000fe4000c741270 */
[----:B------:R-:W-:Y:S01]  /*26d90*/  LEA R22, P6, R3, R0, 0x1 ;  /* 0x0000000003167211 */ /* 0x000fe200078c08ff */
[----:B------:R-:W-:-:S03]  /*26da0*/  VIADD R8, R29, 0x17 ;  /* 0x000000171d087836 */ /* 0x000fc60000000000 */
[----:B------:R-:W-:Y:S01]  /*26db0*/  LEA.HI.X.SX32 R23, R3, R2, 0x1, P6 ;  /* 0x0000000203177211 */ /* 0x000fe200030f0eff */
[C---:B------:R-:W-:Y:S01]  /*26dc0*/  VIADD R3, R25.reuse, UR8 ;  /* 0x0000000819037c36 */ /* 0x040fe20008000000 */
[----:B------:R-:W-:-:S03]  /*26dd0*/  LEA R20, P6, R25, R0, 0x1 ;  /* 0x0000000019147211 */ /* 0x000fc600078c08ff */
[----:B------:R0:W-:Y:S01]  /*26de0*/  @P5 STG.E.U16 desc[UR6][R22.64], R9 ;  /* 0x0000000916005986 */ /* 0x0001e2000c101506 */
[----:B------:R-:W-:Y:S01]  /*26df0*/  ISETP.LT.AND P5, PT, R8, UR9, !P0 ;  /* 0x0000000908007c0c */ /* 0x000fe2000c7a1270 */
[----:B------:R-:W-:Y:S01]  /*26e00*/  VIADD R8, R29, 0x18 ;  /* 0x000000181d087836 */ /* 0x000fe20000000000 */
[----:B----4-:R-:W-:Y:S01]  /*26e10*/  LEA.HI.X.SX32 R21, R25, R2, 0x1, P6 ;  /* 0x0000000219157211 */ /* 0x010fe200030f0eff */
[C---:B------:R-:W-:Y:S01]  /*26e20*/  VIADD R27, R3.reuse, UR8 ;  /* 0x00000008031b7c36 */ /* 0x040fe20008000000 */
[----:B------:R-:W-:Y:S02]  /*26e30*/  LEA R24, P6, R3, R0, 0x1 ;  /* 0x0000000003187211 */ /* 0x000fe400078c08ff */
[----:B0-----:R-:W-:Y:S02]  /*26e40*/  PRMT R23, R9, 0x7632, R23 ;  /* 0x0000763209177816 */ /* 0x001fe40000000017 */
[----:B------:R-:W-:-:S03]  /*26e50*/  LEA.HI.X.SX32 R25, R3, R2, 0x1, P6 ;  /* 0x0000000203197211 */ /* 0x000fc600030f0eff */
[----:B------:R0:W-:Y:S01]  /*26e60*/  @P4 STG.E.U16 desc[UR6][R20.64], R23 ;  /* 0x0000001714004986 */ /* 0x0001e2000c101506 */
[----:B------:R-:W-:Y:S01]  /*26e70*/  ISETP.LT.AND P4, PT, R8, UR9, !P0 ;  /* 0x0000000908007c0c */ /* 0x000fe2000c781270 */
[----:B------:R-:W-:Y:S01]  /*26e80*/  VIADD R8, R29, 0x19 ;  /* 0x000000191d087836 */ /* 0x000fe20000000000 */
[C---:B------:R-:W-:Y:S01]  /*26e90*/  LEA R26, P6, R27.reuse, R0, 0x1 ;  /* 0x000000001b1a7211 */ /* 0x040fe200078c08ff */
[C---:B------:R-:W-:Y:S01]  /*26ea0*/  VIADD R3, R27.reuse, UR8 ;  /* 0x000000081b037c36 */ /* 0x040fe20008000000 */
[----:B------:R4:W-:Y:S01]  /*26eb0*/  @P3 STG.E.U16 desc[UR6][R24.64], R10 ;  /* 0x0000000a18003986 */ /* 0x0009e2000c101506 */
[----:B------:R-:W-:Y:S02]  /*26ec0*/  PRMT R9, R10, 0x7632, R9 ;  /* 0x000076320a097816 */ /* 0x000fe40000000009 */
[----:B------:R-:W-:Y:S02]  /*26ed0*/  LEA.HI.X.SX32 R27, R27, R2, 0x1, P6 ;  /* 0x000000021b1b7211 */ /* 0x000fe400030f0eff */
[----:B------:R-:W-:-:S02]  /*26ee0*/  ISETP.LT.AND P3, PT, R8, UR9, !P0 ;  /* 0x0000000908007c0c */ /* 0x000fc4000c761270 */
[C---:B------:R-:W-:Y:S01]  /*26ef0*/  LEA R8, P6, R3.reuse, R0, 0x1 ;  /* 0x0000000003087211 */ /* 0x040fe200078c08ff */
[----:B0-----:R-:W-:Y:S01]  /*26f00*/  VIADD R21, R3, UR8 ;  /* 0x0000000803157c36 */ /* 0x001fe20008000000 */
[----:B------:R0:W-:Y:S01]  /*26f10*/  @P2 STG.E.U16 desc[UR6][R26.64], R9 ;  /* 0x000000091a002986 */ /* 0x0001e2000c101506 */
[C---:B------:R-:W-:Y:S02]  /*26f20*/  VIADD R22, R29.reuse, 0x1a ;  /* 0x0000001a1d167836 */ /* 0x040fe40000000000 */
[----:B----4-:R-:W-:-:S03]  /*26f30*/  VIADD R10, R29, 0x1b ;  /* 0x0000001b1d0a7836 */ /* 0x010fc60000000000 */
[----:B------:R-:W-:Y:S02]  /*26f40*/  ISETP.LT.AND P2, PT, R22, UR9, !P0 ;  /* 0x0000000916007c0c */ /* 0x000fe4000c741270 */
[----:B0-----:R-:W-:Y:S01]  /*26f50*/  LEA.HI.X.SX32 R9, R3, R2, 0x1, P6 ;  /* 0x0000000203097211 */ /* 0x001fe200030f0eff */
[C---:B------:R-:W-:Y:S01]  /*26f60*/  VIADD R3, R21.reuse, UR8 ;  /* 0x0000000815037c36 */ /* 0x040fe20008000000 */
[----:B------:R-:W-:-:S04]  /*26f70*/  LEA R20, P6, R21, R0, 0x1 ;  /* 0x0000000015147211 */ /* 0x000fc800078c08ff */
[----:B------:R-:W-:Y:S01]  /*26f80*/  LEA.HI.X.SX32 R21, R21, R2, 0x1, P6 ;  /* 0x0000000215157211 */ /* 0x000fe200030f0eff */
[C---:B------:R-:W-:Y:S01]  /*26f90*/  VIADD R25, R3.reuse, UR8 ;  /* 0x0000000803197c36 */ /* 0x040fe20008000000 */
[----:B------:R-:W-:Y:S01]  /*26fa0*/  LEA R22, P6, R3, R0, 0x1 ;  /* 0x0000000003167211 */ /* 0x000fe200078c08ff */
[----:B--2---:R0:W-:Y:S01]  /*26fb0*/  @P1 STG.E.U16 desc[UR6][R8.64], R11 ;  /* 0x0000000b08001986 */ /* 0x0041e2000c101506 */
[----:B------:R-:W-:Y:S01]  /*26fc0*/  ISETP.LT.AND P1, PT, R10, UR9, !P0 ;  /* 0x000000090a007c0c */ /* 0x000fe2000c721270 */
[----:B------:R-:W-:Y:S01]  /*26fd0*/  VIADD R10, R29, 0x1c ;  /* 0x0000001c1d0a7836 */ /* 0x000fe20000000000 */
[----:B------:R-:W-:Y:S01]  /*26fe0*/  LEA.HI.X.SX32 R23, R3, R2, 0x1, P6 ;  /* 0x0000000203177211 */ /* 0x000fe200030f0eff */
[C---:B------:R-:W-:Y:S01]  /*26ff0*/  VIADD R3, R25.reuse, UR8 ;  /* 0x0000000819037c36 */ /* 0x040fe20008000000 */
[----:B------:R-:W-:Y:S02]  /*27000*/  LEA R24, P6, R25, R0, 0x1 ;  /* 0x0000000019187211 */ /* 0x000fe400078c08ff */
[----:B0-----:R-:W-:Y:S01]  /*27010*/  PRMT R9, R11, 0x7632, R9 ;  /* 0x000076320b097816 */ /* 0x001fe20000000009 */
[----:B------:R-:W-:Y:S01]  /*27020*/  VIADD R8, R29, 0x1d ;  /* 0x0000001d1d087836 */ /* 0x000fe20000000000 */
[----:B------:R-:W-:-:S03]  /*27030*/  LEA.HI.X.SX32 R25, R25, R2, 0x1, P6 ;  /* 0x0000000219197211 */ /* 0x000fc600030f0eff */
[----:B------:R0:W-:Y:S01]  /*27040*/  @P5 STG.E.U16 desc[UR6][R20.64], R9 ;  /* 0x0000000914005986 */ /* 0x0001e2000c101506 */
[----:B------:R-:W-:Y:S01]  /*27050*/  ISETP.LT.AND P5, PT, R10, UR9, !P0 ;  /* 0x000000090a007c0c */ /* 0x000fe2000c7a1270 */
[----:B------:R-:W-:Y:S02]  /*27060*/  VIADD R10, R29, 0x1e ;  /* 0x0000001e1d0a7836 */ /* 0x000fe40000000000 */
[----:B------:R2:W-:Y:S01]  /*27070*/  @P4 STG.E.U16 desc[UR6][R22.64], R4 ;  /* 0x0000000416004986 */ /* 0x0005e2000c101506 */
[----:B------:R-:W-:Y:S01]  /*27080*/  ISETP.LT.AND P4, PT, R8, UR9, !P0 ;  /* 0x0000000908007c0c */ /* 0x000fe2000c781270 */
[C---:B------:R-:W-:Y:S01]  /*27090*/  VIADD R11, R3.reuse, UR8 ;  /* 0x00000008030b7c36 */ /* 0x040fe20008000000 */
[C---:B------:R-:W-:Y:S02]  /*270a0*/  LEA R8, P6, R3.reuse, R0, 0x1 ;  /* 0x0000000003087211 */ /* 0x040fe400078c08ff */
[----:B0-----:R-:W-:Y:S02]  /*270b0*/  PRMT R21, R4, 0x7632, R21 ;  /* 0x0000763204157816 */ /* 0x001fe40000000015 */
[----:B------:R-:W-:Y:S01]  /*270c0*/  LEA.HI.X.SX32 R9, R3, R2, 0x1, P6 ;  /* 0x0000000203097211 */ /* 0x000fe200030f0eff */
[----:B--2---:R-:W-:-:S02]  /*270d0*/  VIADD R4, R29, 0x1f ;  /* 0x0000001f1d047836 */ /* 0x004fc40000000000 */
[----:B------:R-:W-:Y:S01]  /*270e0*/  @P3 STG.E.U16 desc[UR6][R24.64], R21 ;  /* 0x0000001518003986 */ /* 0x000fe2000c101506 */
[----:B------:R-:W-:Y:S01]  /*270f0*/  ISETP.LT.AND P3, PT, R10, UR9, !P0 ;  /* 0x000000090a007c0c */ /* 0x000fe2000c761270 */
[C---:B------:R-:W-:Y:S01]  /*27100*/  VIADD R3, R11.reuse, UR8 ;  /* 0x000000080b037c36 */ /* 0x040fe20008000000 */
[----:B------:R-:W-:Y:S01]  /*27110*/  LEA R10, P6, R11, R0, 0x1 ;  /* 0x000000000b0a7211 */ /* 0x000fe200078c08ff */
[----:B------:R0:W-:Y:S01]  /*27120*/  @P2 STG.E.U16 desc[UR6][R8.64], R5 ;  /* 0x0000000508002986 */ /* 0x0001e2000c101506 */
[----:B------:R-:W-:Y:S01]  /*27130*/  ISETP.LT.AND P2, PT, R4, UR9, !P0 ;  /* 0x0000000904007c0c */ /* 0x000fe2000c741270 */
[----:B------:R-:W-:Y:S01]  /*27140*/  VIADD R4, R29, 0x20 ;  /* 0x000000201d047836 */ /* 0x000fe20000000000 */
[----:B------:R-:W-:Y:S01]  /*27150*/  LEA.HI.X.SX32 R11, R11, R2, 0x1, P6 ;  /* 0x000000020b0b7211 */ /* 0x000fe200030f0eff */
[C---:B------:R-:W-:Y:S01]  /*27160*/  VIADD R23, R3.reuse, UR8 ;  /* 0x0000000803177c36 */ /* 0x040fe20008000000 */
[----:B------:R-:W-:Y:S02]  /*27170*/  LEA R20, P6, R3, R0, 0x1 ;  /* 0x0000000003147211 */ /* 0x000fe400078c08ff */
[----:B0-----:R-:W-:-:S02]  /*27180*/  PRMT R9, R5, 0x7632, R9 ;  /* 0x0000763205097816 */ /* 0x001fc40000000009 */
[----:B------:R-:W-:-:S03]  /*27190*/  LEA.HI.X.SX32 R21, R3, R2, 0x1, P6 ;  /* 0x0000000203157211 */ /* 0x000fc600030f0eff */
[----:B------:R0:W-:Y:S01]  /*271a0*/  @P1 STG.E.U16 desc[UR6][R10.64], R9 ;  /* 0x000000090a001986 */ /* 0x0001e2000c101506 */
[----:B------:R-:W-:Y:S01]  /*271b0*/  ISETP.LT.AND P1, PT, R4, UR9, !P0 ;  /* 0x0000000904007c0c */ /* 0x000fe2000c721270 */
[----:B------:R-:W-:Y:S01]  /*271c0*/  VIADD R4, R29, 0x21 ;  /* 0x000000211d047836 */ /* 0x000fe20000000000 */
[C---:B------:R-:W-:Y:S01]  /*271d0*/  LEA R22, P6, R23.reuse, R0, 0x1 ;  /* 0x0000000017167211 */ /* 0x040fe200078c08ff */
[----:B------:R-:W-:Y:S01]  /*271e0*/  VIADD R3, R23, UR8 ;  /* 0x0000000817037c36 */ /* 0x000fe20008000000 */
[----:B------:R2:W-:Y:S01]  /*271f0*/  @P5 STG.E.U16 desc[UR6][R20.64], R6 ;  /* 0x0000000614005986 */ /* 0x0005e2000c101506 */
[----:B------:R-:W-:Y:S01]  /*27200*/  VIADD R8, R29, 0x22 ;  /* 0x000000221d087836 */ /* 0x000fe20000000000 */
[----:B------:R-:W-:Y:S02]  /*27210*/  LEA.HI.X.SX32 R23, R23, R2, 0x1, P6 ;  /* 0x0000000217177211 */ /* 0x000fe400030f0eff */
[----:B------:R-:W-:Y:S02]  /*27220*/  ISETP.LT.AND P5, PT, R4, UR9, !P0 ;  /* 0x0000000904007c0c */ /* 0x000fe4000c7a1270 */
[----:B0-----:R-:W-:Y:S01]  /*27230*/  PRMT R11, R6, 0x7632, R11 ;  /* 0x00007632060b7816 */ /* 0x001fe2000000000b */
[C---:B------:R-:W-:Y:S01]  /*27240*/  VIADD R9, R3.reuse, UR8 ;  /* 0x0000000803097c36 */ /* 0x040fe20008000000 */
[----:B------:R-:W-:-:S03]  /*27250*/  LEA R4, P6, R3, R0, 0x1 ;  /* 0x0000000003047211 */ /* 0x000fc600078c08ff */
[----:B------:R0:W-:Y:S01]  /*27260*/  @P4 STG.E.U16 desc[UR6][R22.64], R11 ;  /* 0x0000000b16004986 */ /* 0x0001e2000c101506 */
[----:B------:R-:W-:Y:S01]  /*27270*/  LEA.HI.X.SX32 R5, R3, R2, 0x1, P6 ;  /* 0x0000000203057211 */ /* 0x000fe200030f0eff */
[C---:B------:R-:W-:Y:S01]  /*27280*/  VIADD R3, R9.reuse, UR8 ;  /* 0x0000000809037c36 */ /* 0x040fe20008000000 */
[----:B------:R-:W-:Y:S02]  /*27290*/  ISETP.LT.AND P4, PT, R8, UR9, !P0 ;  /* 0x0000000908007c0c */ /* 0x000fe4000c781270 */
[----:B------:R-:W-:Y:S01]  /*272a0*/  LEA R8, P6, R9, R0, 0x1 ;  /* 0x0000000009087211 */ /* 0x000fe200078c08ff */
[----:B--2---:R-:W-:-:S03]  /*272b0*/  VIADD R6, R29, 0x23 ;  /* 0x000000231d067836 */ /* 0x004fc60000000000 */
[----:B------:R-:W-:Y:S01]  /*272c0*/  LEA.HI.X.SX32 R9, R9, R2, 0x1, P6 ;  /* 0x0000000209097211 */ /* 0x000fe200030f0eff */
[C---:B------:R-:W-:Y:S01]  /*272d0*/  VIADD R21, R3.reuse, UR8 ;  /* 0x0000000803157c36 */ /* 0x040fe20008000000 */
[----:B------:R-:W-:Y:S01]  /*272e0*/  LEA R10, P6, R3, R0, 0x1 ;  /* 0x00000000030a7211 */ /* 0x000fe200078c08ff */
[----:B------:R2:W-:Y:S01]  /*272f0*/  @P3 STG.E.U16 desc[UR6][R4.64], R7 ;  /* 0x0000000704003986 */ /* 0x0005e2000c101506 */
[----:B------:R-:W-:Y:S01]  /*27300*/  ISETP.LT.AND P3, PT, R6, UR9, !P0 ;  /* 0x0000000906007c0c */ /* 0x000fe2000c761270 */
[----:B------:R-:W-:Y:S01]  /*27310*/  VIADD R6, R29, 0x24 ;  /* 0x000000241d067836 */ /* 0x000fe20000000000 */
[----:B0-----:R-:W-:Y:S01]  /*27320*/  LEA.HI.X.SX32 R11, R3, R2, 0x1, P6 ;  /* 0x00000002030b7211 */ /* 0x001fe200030f0eff */
[C---:B------:R-:W-:Y:S01]  /*27330*/  VIADD R3, R21.reuse, UR8 ;  /* 0x0000000815037c36 */ /* 0x040fe20008000000 */
[----:B------:R-:W-:Y:S02]  /*27340*/  LEA R20, P6, R21, R0, 0x1 ;  /* 0x0000000015147211 */ /* 0x000fe400078c08ff */
[----:B--2---:R-:W-:Y:S01]  /*27350*/  PRMT R5, R7, 0x7632, R5 ;  /* 0x0000763207057816 */ /* 0x004fe20000000005 */
        /* <DEDUP_REMOVED lines=8> */
[----:B------:R-:W-:Y:S02]  /*273e0*/  LEA R4, P6, R3, R0, 0x1 ;  /* 0x0000000003047211 */ /* 0x000fe400078c08ff */
[----:B0-----:R-:W-:Y:S01]  /*273f0*/  PRMT R9, R12, 0x7632, R9 ;  /* 0x000076320c097816 */ /* 0x001fe20000000009 */
[----:B------:R-:W-:Y:S01]  /*27400*/  VIADD R8, R29, 0x27 ;  /* 0x000000271d087836 */ /* 0x000fe20000000000 */
[----:B------:R-:W-:Y:S01]  /*27410*/  LEA.HI.X.SX32 R5, R3, R2, 0x1, P6 ;  /* 0x0000000203057211 */ /* 0x000fe200030f0eff */
[----:B------:R-:W-:-:S02]  /*27420*/  VIADD R3, R7, UR8 ;  /* 0x0000000807037c36 */ /* 0x000fc40008000000 */
[----:B------:R-:W-:Y:S01]  /*27430*/  @P5 STG.E.U16 desc[UR6][R20.64], R9 ;  /* 0x0000000914005986 */ /* 0x000fe2000c101506 */
[----:B------:R-:W-:Y:S02]  /*27440*/  ISETP.LT.AND P5, PT, R6, UR9, !P0 ;  /* 0x0000000906007c0c */ /* 0x000fe4000c7a1270 */
[----:B------:R-:W-:Y:S01]  /*27450*/  LEA R6, P6, R7, R0, 0x1 ;  /* 0x0000000007067211 */ /* 0x000fe200078c08ff */
[----:B------:R0:W-:Y:S01]  /*27460*/  @P4 STG.E.U16 desc[UR6][R4.64], R13 ;  /* 0x0000000d04004986 */ /* 0x0001e2000c101506 */
[----:B------:R-:W-:Y:S01]  /*27470*/  ISETP.LT.AND P4, PT, R8, UR9, !P0 ;  /* 0x0000000908007c0c */ /* 0x000fe2000c781270 */
[----:B--2---:R-:W-:Y:S01]  /*27480*/  VIADD R10, R29, 0x28 ;  /* 0x000000281d0a7836 */ /* 0x004fe20000000000 */
[----:B------:R-:W-:Y:S01]  /*27490*/  LEA.HI.X.SX32 R7, R7, R2, 0x1, P6 ;  /* 0x0000000207077211 */ /* 0x000fe200030f0eff */
[C---:B------:R-:W-:Y:S01]  /*274a0*/  VIADD R11, R3.reuse, UR8 ;  /* 0x00000008030b7c36 */ /* 0x040fe20008000000 */
[----:B------:R-:W-:Y:S02]  /*274b0*/  LEA R8, P6, R3, R0, 0x1 ;  /* 0x0000000003087211 */ /* 0x000fe400078c08ff */
[----:B0-----:R-:W-:Y:S01]  /*274c0*/  PRMT R5, R13, 0x7632, R5 ;  /* 0x000076320d057816 */ /* 0x001fe20000000005 */
[----:B------:R-:W-:Y:S01]  /*274d0*/  VIADD R4, R29, 0x29 ;  /* 0x000000291d047836 */ /* 0x000fe20000000000 */
[----:B------:R-:W-:Y:S01]  /*274e0*/  LEA.HI.X.SX32 R9, R3, R2, 0x1, P6 ;  /* 0x0000000203097211 */ /* 0x000fe200030f0eff */
[----:B------:R-:W-:-:S02]  /*274f0*/  VIADD R3, R11, UR8 ;  /* 0x000000080b037c36 */ /* 0x000fc40008000000 */
[----:B------:R0:W-:Y:S01]  /*27500*/  @P3 STG.E.U16 desc[UR6][R6.64], R5 ;  /* 0x0000000506003986 */ /* 0x0001e2000c101506 */
[----:B------:R-:W-:Y:S02]  /*27510*/  ISETP.LT.AND P3, PT, R10, UR9, !P0 ;  /* 0x000000090a007c0c */ /* 0x000fe4000c761270 */
[C---:B------:R-:W-:Y:S01]  /*27520*/  LEA R10, P6, R11.reuse, R0, 0x1 ;  /* 0x000000000b0a7211 */ /* 0x040fe200078c08ff */
[----:B------:R2:W-:Y:S01]  /*27530*/  @P2 STG.E.U16 desc[UR6][R8.64], R14 ;  /* 0x0000000e08002986 */ /* 0x0005e2000c101506 */
[----:B------:R-:W-:Y:S02]  /*27540*/  ISETP.LT.AND P2, PT, R4, UR9, !P0 ;  /* 0x0000000904007c0c */ /* 0x000fe4000c741270 */
[----:B------:R-:W-:Y:S02]  /*27550*/  LEA.HI.X.SX32 R11, R11, R2, 0x1, P6 ;  /* 0x000000020b0b7211 */ /* 0x000fe400030f0eff */
[C---:B------:R-:W-:Y:S01]  /*27560*/  LEA R4, P6, R3.reuse, R0, 0x1 ;  /* 0x0000000003047211 */ /* 0x040fe200078c08ff */
[----:B0-----:R-:W-:-:S03]  /*27570*/  VIADD R7, R3, UR8 ;  /* 0x0000000803077c36 */ /* 0x001fc60008000000 */
[----:B------:R-:W-:Y:S02]  /*27580*/  LEA.HI.X.SX32 R5, R3, R2, 0x1, P6 ;  /* 0x0000000203057211 */ /* 0x000fe400030f0eff */
[----:B--2---:R-:W-:Y:S01]  /*27590*/  PRMT R9, R14, 0x7632, R9 ;  /* 0x000076320e097816 */ /* 0x004fe20000000009 */
[----:B------:R-:W-:Y:S01]  /*275a0*/  VIADD R8, R29, 0x2b ;  /* 0x0000002b1d087836 */ /* 0x000fe20000000000 */
[C---:B------:R-:W-:Y:S01]  /*275b0*/  LEA R6, P6, R7.reuse, R0, 0x1 ;  /* 0x0000000007067211 */ /* 0x040fe200078c08ff */
[C---:B------:R-:W-:Y:S02]  /*275c0*/  VIADD R3, R7.reuse, UR8 ;  /* 0x0000000807037c36 */ /* 0x040fe40008000000 */
[----:B------:R0:W-:Y:S01]  /*275d0*/  @P1 STG.E.U16 desc[UR6][R10.64], R9 ;  /* 0x000000090a001986 */ /* 0x0001e2000c101506 */
[----:B------:R-:W-:-:S03]  /*275e0*/  LEA.HI.X.SX32 R7, R7, R2, 0x1, P6 ;  /* 0x0000000207077211 */ /* 0x000fc600030f0eff */
[----:B------:R2:W-:Y:S01]  /*275f0*/  @P5 STG.E.U16 desc[UR6][R4.64], R15 ;  /* 0x0000000f04005986 */ /* 0x0005e2000c101506 */
[----:B------:R-:W-:Y:S02]  /*27600*/  ISETP.LT.AND P5, PT, R8, UR9, !P0 ;  /* 0x0000000908007c0c */ /* 0x000fe4000c7a1270 */
[----:B------:R-:W-:Y:S01]  /*27610*/  LEA R8, P6, R3, R0, 0x1 ;  /* 0x0000000003087211 */ /* 0x000fe200078c08ff */
[C---:B------:R-:W-:Y:S02]  /*27620*/  VIADD R12, R29.reuse, 0x2a ;  /* 0x0000002a1d0c7836 */ /* 0x040fe40000000000 */
[----:B0-----:R-:W-:Y:S02]  /*27630*/  VIADD R10, R29, 0x2c ;  /* 0x0000002c1d0a7836 */ /* 0x001fe40000000000 */
[----:B------:R-:W-:Y:S01]  /*27640*/  VIADD R11, R3, UR8 ;  /* 0x00000008030b7c36 */ /* 0x000fe20008000000 */
[----:B--2---:R-:W-:Y:S01]  /*27650*/  PRMT R5, R15, 0x7632, R5 ;  /* 0x000076320f057816 */ /* 0x004fe20000000005 */
[----:B------:R-:W-:Y:S01]  /*27660*/  VIADD R4, R29, 0x2d ;  /* 0x0000002d1d047836 */ /* 0x000fe20000000000 */
[----:B------:R-:W-:-:S03]  /*27670*/  LEA.HI.X.SX32 R9, R3, R2, 0x1, P6 ;  /* 0x0000000203097211 */ /* 0x000fc600030f0eff */
[----:B------:R-:W-:Y:S01]  /*27680*/  @P4 STG.E.U16 desc[UR6][R6.64], R5 ;  /* 0x0000000506004986 */ /* 0x000fe2000c101506 */
[----:B------:R-:W-:Y:S01]  /*27690*/  ISETP.LT.AND P4, PT, R10, UR9, !P0 ;  /* 0x000000090a007c0c */ /* 0x000fe2000c781270 */
[C---:B------:R-:W-:Y:S01]  /*276a0*/  VIADD R3, R11.reuse, UR8 ;  /* 0x000000080b037c36 */ /* 0x040fe20008000000 */
[C---:B------:R-:W-:Y:S01]  /*276b0*/  LEA R10, P6, R11.reuse, R0, 0x1 ;  /* 0x000000000b0a7211 */ /* 0x040fe200078c08ff */
[----:B-1----:R0:W-:Y:S01]  /*276c0*/  @P3 STG.E.U16 desc[UR6][R8.64], R16 ;  /* 0x0000001008003986 */ /* 0x0021e2000c101506 */
[----:B------:R-:W-:Y:S02]  /*276d0*/  ISETP.LT.AND P1, PT, R12, UR9, !P0 ;  /* 0x000000090c007c0c */ /* 0x000fe4000c721270 */
[----:B------:R-:W-:Y:S02]  /*276e0*/  LEA.HI.X.SX32 R11, R11, R2, 0x1, P6 ;  /* 0x000000020b0b7211 */ /* 0x000fe400030f0eff */
[----:B------:R-:W-:Y:S01]  /*276f0*/  ISETP.LT.AND P3, PT, R4, UR9, !P0 ;  /* 0x0000000904007c0c */ /* 0x000fe2000c761270 */
[----:B------:R-:W-:Y:S01]  /*27700*/  VIADD R4, R29, 0x2e ;  /* 0x0000002e1d047836 */ /* 0x000fe20000000000 */
[----:B------:R-:W-:-:S02]  /*27710*/  LEA R14, P6, R3, R0, 0x1 ;  /* 0x00000000030e7211 */ /* 0x000fc400078c08ff */
[----:B0-----:R-:W-:Y:S02]  /*27720*/  PRMT R9, R16, 0x7632, R9 ;  /* 0x0000763210097816 */ /* 0x001fe40000000009 */
[----:B------:R-:W-:-:S03]  /*27730*/  LEA.HI.X.SX32 R15, R3, R2, 0x1, P6 ;  /* 0x00000002030f7211 */ /* 0x000fc600030f0eff */
[----:B------:R0:W-:Y:S01]  /*27740*/  @P2 STG.E.U16 desc[UR6][R10.64], R9 ;  /* 0x000000090a002986 */ /* 0x0001e2000c101506 */
[----:B------:R-:W-:Y:S01]  /*27750*/  ISETP.LT.AND P2, PT, R4, UR9, !P0 ;  /* 0x0000000904007c0c */ /* 0x000fe2000c741270 */
[----:B------:R-:W-:Y:S02]  /*27760*/  VIADD R4, R29, 0x2f ;  /* 0x0000002f1d047836 */ /* 0x000fe40000000000 */
[----:B------:R-:W-:Y:S01]  /*27770*/  VIADD R3, R3, UR8 ;  /* 0x0000000803037c36 */ /* 0x000fe20008000000 */
[----:B------:R1:W-:Y:S02]  /*27780*/  @P1 STG.E.U16 desc[UR6][R14.64], R17 ;  /* 0x000000110e001986 */ /* 0x0003e4000c101506 */
[----:B------:R-:W-:Y:S01]  /*27790*/  ISETP.LT.AND P1, PT, R4, UR9, !P0 ;  /* 0x0000000904007c0c */ /* 0x000fe2000c721270 */
[C---:B------:R-:W-:Y:S01]  /*277a0*/  VIADD R13, R3.reuse, UR8 ;  /* 0x00000008030d7c36 */ /* 0x040fe20008000000 */
[----:B------:R-:W-:Y:S01]  /*277b0*/  LEA R8, P6, R3, R0, 0x1 ;  /* 0x0000000003087211 */ /* 0x000fe200078c08ff */
[----:B0-----:R-:W-:-:S03]  /*277c0*/  VIADD R10, R29, 0x30 ;  /* 0x000000301d0a7836 */ /* 0x001fc60000000000 */
[----:B------:R-:W-:Y:S01]  /*277d0*/  LEA.HI.X.SX32 R9, R3, R2, 0x1, P6 ;  /* 0x0000000203097211 */ /* 0x000fe200030f0eff */
[C---:B------:R-:W-:Y:S01]  /*277e0*/  VIADD R3, R13.reuse, UR8 ;  /* 0x000000080d037c36 */ /* 0x040fe20008000000 */
[----:B------:R-:W-:Y:S02]  /*277f0*/  LEA R12, P6, R13, R0, 0x1 ;  /* 0x000000000d0c7211 */ /* 0x000fe400078c08ff */
[----:B-1----:R-:W-:Y:S02]  /*27800*/  PRMT R15, R17, 0x7632, R15 ;  /* 0x00007632110f7816 */ /* 0x002fe4000000000f */
[----:B------:R-:W-:Y:S01]  /*27810*/  LEA.HI.X.SX32 R13, R13, R2, 0x1, P6 ;  /* 0x000000020d0d7211 */ /* 0x000fe200030f0eff */
[----:B---3--:R-:W0:Y:S01]  /*27820*/  LDS.128 R4, [R28] ;  /* 0x000000001c047984 */ /* 0x008e220000000c00 */
[----:B------:R-:W-:-:S03]  /*27830*/  LEA R14, P6, R3, R0, 0x1 ;  /* 0x00000000030e7211 */ /* 0x000fc600078c08ff */
[----:B------:R1:W-:Y:S01]  /*27840*/  @P5 STG.E.U16 desc[UR6][R8.64], R15 ;  /* 0x0000000f08005986 */ /* 0x0003e2000c101506 */
[----:B------:R-:W-:Y:S01]  /*27850*/  ISETP.LT.AND P5, PT, R10, UR9, !P0 ;  /* 0x000000090a007c0c */ /* 0x000fe2000c7a1270 */
[----:B------:R-:W-:Y:S02]  /*27860*/  VIADD R10, R29, 0x31 ;  /* 0x000000311d0a7836 */ /* 0x000fe40000000000 */
[C---:B------:R-:W-:Y:S01]  /*27870*/  VIADD R11, R3.reuse, UR8 ;  /* 0x00000008030b7c36 */ /* 0x040fe20008000000 */
[----:B------:R2:W-:Y:S02]  /*27880*/  @P4 STG.E.U16 desc[UR6][R12.64], R18 ;  /* 0x000000120c004986 */ /* 0x0005e4000c101506 */
[----:B------:R-:W-:Y:S02]  /*27890*/  ISETP.LT.AND P4, PT, R10, UR9, !P0 ;  /* 0x000000090a007c0c */ /* 0x000fe4000c781270 */
[----:B-1----:R-:W-:Y:S02]  /*278a0*/  LEA.HI.X.SX32 R15, R3, R2, 0x1, P6 ;  /* 0x00000002030f7211 */ /* 0x002fe400030f0eff */
[C---:B------:R-:W-:Y:S01]  /*278b0*/  LEA R10, P6, R11.reuse, R0, 0x1 ;  /* 0x000000000b0a7211 */ /* 0x040fe200078c08ff */
[----:B------:R-:W-:Y:S01]  /*278c0*/  VIADD R3, R11, UR8 ;  /* 0x000000080b037c36 */ /* 0x000fe20008000000 */
[----:B------:R-:W-:Y:S01]  /*278d0*/  PRMT R17, R18, 0x7632, R17 ;  /* 0x0000763212117816 */ /* 0x000fe20000000011 */
[----:B------:R-:W-:Y:S01]  /*278e0*/  VIADD R9, R29, 0x33 ;  /* 0x000000331d097836 */ /* 0x000fe20000000000 */
[----:B------:R-:W-:Y:S01]  /*278f0*/  LEA.HI.X.SX32 R11, R11, R2, 0x1, P6 ;  /* 0x000000020b0b7211 */ /* 0x000fe200030f0eff */
[C---:B--2---:R-:W-:Y:S01]  /*27900*/  VIADD R13, R3.reuse, UR8 ;  /* 0x00000008030d7c36 */ /* 0x044fe20008000000 */
[----:B------:R-:W-:Y:S01]  /*27910*/  LEA R8, P6, R3, R0, 0x1 ;  /* 0x0000000003087211 */ /* 0x000fe200078c08ff */
[----:B------:R1:W-:Y:S04]  /*27920*/  @P3 STG.E.U16 desc[UR6][R14.64], R17 ;  /* 0x000000110e003986 */ /* 0x0003e8000c101506 */
[----:B------:R2:W-:Y:S01]  /*27930*/  @P2 STG.E.U16 desc[UR6][R10.64], R19 ;  /* 0x000000130a002986 */ /* 0x0005e2000c101506 */
[----:B------:R-:W-:-:S02]  /*27940*/  ISETP.LT.AND P2, PT, R9, UR9, !P0 ;  /* 0x0000000909007c0c */ /* 0x000fc4000c741270 */
[----:B------:R-:W-:Y:S01]  /*27950*/  LEA.HI.X.SX32 R9, R3, R2, 0x1, P6 ;  /* 0x0000000203097211 */ /* 0x000fe200030f0eff */
[C---:B------:R-:W-:Y:S01]  /*27960*/  VIADD R3, R13.reuse, UR8 ;  /* 0x000000080d037c36 */ /* 0x040fe20008000000 */
[----:B------:R-:W-:Y:S02]  /*27970*/  LEA R12, P6, R13, R0, 0x1 ;  /* 0x000000000d0c7211 */ /* 0x000fe400078c08ff */
[----:B-1----:R-:W-:Y:S01]  /*27980*/  PRMT R15, R19, 0x7632, R15 ;  /* 0x00007632130f7816 */ /* 0x002fe2000000000f */
[----:B------:R-:W-:Y:S01]  /*27990*/  VIADD R14, R29, 0x34 ;  /* 0x000000341d0e7836 */ /* 0x000fe20000000000 */
[----:B------:R-:W-:Y:S01]  /*279a0*/  LEA.HI.X.SX32 R13, R13, R2, 0x1, P6 ;  /* 0x000000020d0d7211 */ /* 0x000fe200030f0eff */
[----:B------:R-:W-:Y:S02]  /*279b0*/  VIADD R16, R29, 0x32 ;  /* 0x000000321d107836 */ /* 0x000fe40000000000 */
[----:B------:R1:W-:Y:S01]  /*279c0*/  @P1 STG.E.U16 desc[UR6][R8.64], R15 ;  /* 0x0000000f08001986 */ /* 0x0003e2000c101506 */
[----:B------:R-:W-:Y:S01]  /*279d0*/  ISETP.LT.AND P1, PT, R14, UR9, !P0 ;  /* 0x000000090e007c0c */ /* 0x000fe2000c721270 */
[C---:B--2---:R-:W-:Y:S01]  /*279e0*/  VIADD R11, R3.reuse, UR8 ;  /* 0x00000008030b7c36 */ /* 0x044fe20008000000 */
[----:B------:R-:W-:Y:S01]  /*279f0*/  LEA R14, P6, R3, R0, 0x1 ;  /* 0x00000000030e7211 */ /* 0x000fe200078c08ff */
[----:B0-----:R0:W-:Y:S01]  /*27a00*/  @P5 STG.E.U16 desc[UR6][R12.64], R4 ;  /* 0x000000040c005986 */ /* 0x0011e2000c101506 */
[----:B------:R-:W-:-:S02]  /*27a10*/  ISETP.LT.AND P3, PT, R16, UR9, !P0 ;  /* 0x0000000910007c0c */ /* 0x000fc4000c761270 */
[----:B-1----:R-:W-:Y:S02]  /*27a20*/  LEA.HI.X.SX32 R15, R3, R2, 0x1, P6 ;  /* 0x00000002030f7211 */ /* 0x002fe400030f0eff */
[----:B------:R-:W-:Y:S01]  /*27a30*/  LEA R16, P6, R11, R0, 0x1 ;  /* 0x000000000b107211 */ /* 0x000fe200078c08ff */
[----:B------:R-:W-:Y:S01]  /*27a40*/  VIADD R3, R29, 0x36 ;  /* 0x000000361d037836 */ /* 0x000fe20000000000 */
[----:B0-----:R-:W-:Y:S02]  /*27a50*/  PRMT R13, R4, 0x7632, R13 ;  /* 0x00007632040d7816 */ /* 0x001fe4000000000d */
[C---:B------:R-:W-:Y:S01]  /*27a60*/  LEA.HI.X.SX32 R17, R11.reuse, R2, 0x1, P6 ;  /* 0x000000020b117211 */ /* 0x040fe200030f0eff */
[----:B------:R-:W-:Y:S02]  /*27a70*/  VIADD R11, R11, UR8 ;  /* 0x000000080b0b7c36 */ /* 0x000fe40008000000 */
[----:B------:R0:W-:Y:S01]  /*27a80*/  @P4 STG.E.U16 desc[UR6][R14.64], R13 ;  /* 0x0000000d0e004986 */ /* 0x0001e2000c101506 */
[----:B------:R-:W-:Y:S01]  /*27a90*/  ISETP.LT.AND P4, PT, R3, UR9, !P0 ;  /* 0x0000000903007c0c */ /* 0x000fe2000c781270 */
[----:B------:R-:W-:Y:S01]  /*27aa0*/  VIADD R3, R29, 0x37 ;  /* 0x000000371d037836 */ /* 0x000fe20000000000 */
[----:B------:R-:W-:Y:S01]  /*27ab0*/  LEA R12, P6, R11, R0, 0x1 ;  /* 0x000000000b0c7211 */ /* 0x000fe200078c08ff */
[----:B------:R-:W-:Y:S01]  /*27ac0*/  VIADD R10, R29, 0x35 ;  /* 0x000000351d0a7836 */ /* 0x000fe20000000000 */
[----:B------:R1:W-:Y:S02]  /*27ad0*/  @P3 STG.E.U16 desc[UR6][R16.64], R5 ;  /* 0x0000000510003986 */ /* 0x0003e4000c101506 */
[----:B------:R-:W-:Y:S01]  /*27ae0*/  ISETP.LT.AND P3, PT, R3, UR9, !P0 ;  /* 0x0000000903007c0c */ /* 0x000fe2000c761270 */
[----:B------:R-:W-:Y:S01]  /*27af0*/  VIADD R3, R11, UR8 ;  /* 0x000000080b037c36 */ /* 0x000fe20008000000 */
[----:B------:R-:W-:-:S02]  /*27b00*/  ISETP.LT.AND P5, PT, R10, UR9, !P0 ;  /* 0x000000090a007c0c */ /* 0x000fc4000c7a1270 */
[----:B0-----:R-:W-:Y:S02]  /*27b10*/  LEA.HI.X.SX32 R13, R11, R2, 0x1, P6 ;  /* 0x000000020b0d7211 */ /* 0x001fe400030f0eff */
[----:B------:R-:W0:Y:S01]  /*27b20*/  LDS.128 R8, [R28+0x400] ;  /* 0x000400001c087984 */ /* 0x000e220000000c00 */
[----:B------:R-:W-:Y:S01]  /*27b30*/  LEA R14, P6, R3, R0, 0x1 ;  /* 0x00000000030e7211 */ /* 0x000fe200078c08ff */
[----:B------:R-:W-:Y:S01]  /*27b40*/  VIADD R4, R29, 0x38 ;  /* 0x000000381d047836 */ /* 0x000fe20000000000 */
[----:B-1----:R-:W-:Y:S01]  /*27b50*/  PRMT R17, R5, 0x7632, R17 ;  /* 0x0000763205117816 */ /* 0x002fe20000000011 */
[C---:B------:R-:W-:Y:S01]  /*27b60*/  VIADD R19, R3.reuse, UR8 ;  /* 0x0000000803137c36 */ /* 0x040fe20008000000 */
[----:B------:R-:W-:Y:S01]  /*27b70*/  LEA.HI.X.SX32 R15, R3, R2, 0x1, P6 ;  /* 0x00000002030f7211 */ /* 0x000fe200030f0eff */
[----:B------:R-:W-:Y:S02]  /*27b80*/  VIADD R5, R29, 0x39 ;  /* 0x000000391d057836 */ /* 0x000fe40000000000 */
[----:B------:R1:W-:Y:S01]  /*27b90*/  @P2 STG.E.U16 desc[UR6][R12.64], R17 ;  /* 0x000000110c002986 */ /* 0x0003e2000c101506 */
[----:B------:R-:W-:Y:S01]  /*27ba0*/  ISETP.LT.AND P2, PT, R4, UR9, !P0 ;  /* 0x0000000904007c0c */ /* 0x000fe2000c741270 */
[C---:B------:R-:W-:Y:S01]  /*27bb0*/  VIADD R3, R19.reuse, UR8 ;  /* 0x0000000813037c36 */ /* 0x040fe20008000000 */
[----:B------:R-:W-:Y:S01]  /*27bc0*/  LEA R4, P6, R19, R0, 0x1 ;  /* 0x0000000013047211 */ /* 0x000fe200078c08ff */
[----:B------:R2:W-:Y:S01]  /*27bd0*/  @P1 STG.E.U16 desc[UR6][R14.64], R6 ;  /* 0x000000060e001986 */ /* 0x0005e2000c101506 */
[----:B------:R-:W-:-:S02]  /*27be0*/  ISETP.LT.AND P1, PT, R5, UR9, !P0 ;  /* 0x0000000905007c0c */ /* 0x000fc4000c721270 */
[----:B------:R-:W-:Y:S02]  /*27bf0*/  LEA.HI.X.SX32 R5, R19, R2, 0x1, P6 ;  /* 0x0000000213057211 */ /* 0x000fe400030f0eff */
[C---:B------:R-:W-:Y:S01]  /*27c00*/  LEA R16, P6, R3.reuse, R0, 0x1 ;  /* 0x0000000003107211 */ /* 0x040fe200078c08ff */
[----:B-1----:R-:W-:-:S03]  /*27c10*/  VIADD R13, R3, UR8 ;  /* 0x00000008030d7c36 */ /* 0x002fc60008000000 */
[----:B------:R-:W-:Y:S02]  /*27c20*/  LEA.HI.X.SX32 R17, R3, R2, 0x1, P6 ;  /* 0x0000000203117211 */ /* 0x000fe400030f0eff */
[----:B--2---:R-:W-:Y:S01]  /*27c30*/  PRMT R15, R6, 0x7632, R15 ;  /* 0x00007632060f7816 */ /* 0x004fe2000000000f */
[C---:B------:R-:W-:Y:S01]  /*27c40*/  VIADD R3, R13.reuse, UR8 ;  /* 0x000000080d037c36 */ /* 0x040fe20008000000 */
[----:B------:R-:W-:-:S03]  /*27c50*/  LEA R12, P6, R13, R0, 0x1 ;  /* 0x000000000d0c7211 */ /* 0x000fc600078c08ff */
[----:B------:R1:W-:Y:S01]  /*27c60*/  @P5 STG.E.U16 desc[UR6][R4.64], R15 ;  /* 0x0000000f04005986 */ /* 0x0003e2000c101506 */
[----:B------:R-:W-:Y:S02]  /*27c70*/  LEA.HI.X.SX32 R13, R13, R2, 0x1, P6 ;  /* 0x000000020d0d7211 */ /* 0x000fe400030f0eff */
[C---:B------:R-:W-:Y:S01]  /*27c80*/  LEA R14, P6, R3.reuse, R0, 0x1 ;  /* 0x00000000030e7211 */ /* 0x040fe200078c08ff */
[----:B------:R2:W-:Y:S01]  /*27c90*/  @P4 STG.E.U16 desc[UR6][R16.64], R7 ;  /* 0x0000000710004986 */ /* 0x0005e2000c101506 */
[C---:B-1----:R-:W-:Y:S02]  /*27ca0*/  VIADD R5, R3.reuse, UR8 ;  /* 0x0000000803057c36 */ /* 0x042fe40008000000 */
[----:B------:R-:W-:Y:S02]  /*27cb0*/  LEA.HI.X.SX32 R15, R3, R2, 0x1, P6 ;  /* 0x00000002030f7211 */ /* 0x000fe400030f0eff */
[----:B--2---:R-:W-:Y:S01]  /*27cc0*/  PRMT R17, R7, 0x7632, R17 ;  /* 0x0000763207117816 */ /* 0x004fe20000000011 */
[C---:B------:R-:W-:Y:S01]  /*27cd0*/  VIADD R3, R5.reuse, UR8 ;  /* 0x0000000805037c36 */ /* 0x040fe20008000000 */
[----:B------:R-:W-:Y:S01]  /*27ce0*/  LEA R16, P6, R5, R0, 0x1 ;  /* 0x0000000005107211 */ /* 0x000fe200078c08ff */
[----:B------:R-:W-:-:S02]  /*27cf0*/  VIADD R4, R29, 0x3d ;  /* 0x0000003d1d047836 */ /* 0x000fc40000000000 */
[----:B------:R1:W-:Y:S01]  /*27d00*/  @P3 STG.E.U16 desc[UR6][R12.64], R17 ;  /* 0x000000110c003986 */ /* 0x0003e2000c101506 */
[----:B------:R-:W-:Y:S02]  /*27d10*/  VIADD R7, R3, UR8 ;  /* 0x0000000803077c36 */ /* 0x000fe40008000000 */
[----:B------:R-:W-:Y:S01]  /*27d20*/  VIADD R6, R29, 0x3b ;  /* 0x0000003b1d067836 */ /* 0x000fe20000000000 */
[----:B0-----:R-:W-:Y:S01]  /*27d30*/  @P2 STG.E.U16 desc[UR6][R14.64], R8 ;  /* 0x000000080e002986 */ /* 0x001fe2000c101506 */
[----:B------:R-:W-:Y:S01]  /*27d40*/  ISETP.LT.AND P2, PT, R4, UR9, !P0 ;  /* 0x0000000904007c0c */ /* 0x000fe2000c741270 */
[----:B------:R-:W-:Y:S01]  /*27d50*/  VIADD R19, R7, UR8 ;  /* 0x0000000807137c36 */ /* 0x000fe20008000000 */
[----:B-1----:R-:W-:Y:S02]  /*27d60*/  LEA.HI.X.SX32 R17, R5, R2, 0x1, P6 ;  /* 0x0000000205117211 */ /* 0x002fe400030f0eff */
[----:B------:R-:W-:Y:S02]  /*27d70*/  PRMT R5, R8, 0x7632, R5 ;  /* 0x0000763208057816 */ /* 0x000fe40000000005 */
[----:B------:R-:W-:-:S02]  /*27d80*/  LEA R4, P6, R3, R0, 0x1 ;  /* 0x0000000003047211 */ /* 0x000fc400078c08ff */
[----:B------:R-:W-:Y:S01]  /*27d90*/  ISETP.LT.AND P4, PT, R6, UR9, !P0 ;  /* 0x0000000906007c0c */ /* 0x000fe2000c781270 */
[----:B------:R0:W-:Y:S01]  /*27da0*/  @P1 STG.E.U16 desc[UR6][R16.64], R5 ;  /* 0x0000000510001986 */ /* 0x0001e2000c101506 */
[----:B------:R-:W-:Y:S01]  /*27db0*/  VIADD R6, R29, 0x3c ;  /* 0x0000003c1d067836 */ /* 0x000fe20000000000 */
[----:B------:R-:W-:Y:S01]  /*27dc0*/  LEA R12, P1, R7, R0, 0x1 ;  /* 0x00000000070c7211 */ /* 0x000fe200078208ff */
[----:B------:R-:W-:-:S03]  /*27dd0*/  VIADD R18, R29, 0x3a ;  /* 0x0000003a1d127836 */ /* 0x000fc60000000000 */
[----:B------:R-:W-:Y:S02]  /*27de0*/  ISETP.LT.AND P3, PT, R6, UR9, !P0 ;  /* 0x0000000906007c0c */ /* 0x000fe4000c761270 */
[----:B0-----:R-:W-:Y:S01]  /*27df0*/  LEA.HI.X.SX32 R5, R3, R2, 0x1, P6 ;  /* 0x0000000203057211 */ /* 0x001fe200030f0eff */
[C---:B------:R-:W-:Y:S01]  /*27e00*/  VIADD R3, R19.reuse, UR8 ;  /* 0x0000000813037c36 */ /* 0x040fe20008000000 */
[----:B------:R-:W-:-:S03]  /*27e10*/  LEA R6, P6, R19, R0, 0x1 ;  /* 0x0000000013067211 */ /* 0x000fc600078c08ff */
[----:B------:R-:W-:Y:S01]  /*27e20*/  VIADD R21, R3, UR8 ;  /* 0x0000000803157c36 */ /* 0x000fe20008000000 */
[----:B------:R-:W-:Y:S01]  /*27e30*/  LEA.HI.X.SX32 R13, R7, R2, 0x1, P1 ;  /* 0x00000002070d7211 */ /* 0x000fe200008f0eff */
[C---:B------:R-:W-:Y:S01]  /*27e40*/  VIADD R8, R29.reuse, 0x3e ;  /* 0x0000003e1d087836 */ /* 0x040fe20000000000 */
[----:B------:R-:W-:Y:S01]  /*27e50*/  ISETP.LT.AND P5, PT, R18, UR9, !P0 ;  /* 0x0000000912007c0c */ /* 0x000fe2000c7a1270 */
[----:B------:R-:W-:Y:S01]  /*27e60*/  VIADD R20, R29, 0x3f ;  /* 0x0000003f1d147836 */ /* 0x000fe20000000000 */
[----:B------:R-:W-:Y:S02]  /*27e70*/  LEA R16, P1, R21, R0, 0x1 ;  /* 0x0000000015107211 */ /* 0x000fe400078208ff */
[----:B------:R-:W-:Y:S01]  /*27e80*/  LEA.HI.X.SX32 R7, R19, R2, 0x1, P6 ;  /* 0x0000000213077211 */ /* 0x000fe200030f0eff */
[----:B------:R-:W-:Y:S01]  /*27e90*/  VIADD R19, R21, UR8 ;  /* 0x0000000815137c36 */ /* 0x000fe20008000000 */
[----:B------:R-:W-:Y:S02]  /*27ea0*/  LEA R14, P6, R3, R0, 0x1 ;  /* 0x00000000030e7211 */ /* 0x000fe400078c08ff */
[----:B------:R-:W-:-:S02]  /*27eb0*/  LEA.HI.X.SX32 R17, R21, R2, 0x1, P1 ;  /* 0x0000000215117211 */ /* 0x000fc400008f0eff */
[----:B------:R-:W-:Y:S02]  /*27ec0*/  ISETP.LT.AND P1, PT, R8, UR9, !P0 ;  /* 0x0000000908007c0c */ /* 0x000fe4000c721270 */
[----:B------:R-:W-:Y:S02]  /*27ed0*/  LEA.HI.X.SX32 R15, R3, R2, 0x1, P6 ;  /* 0x00000002030f7211 */ /* 0x000fe400030f0eff */
[----:B------:R-:W-:Y:S02]  /*27ee0*/  ISETP.LT.AND P0, PT, R20, UR9, !P0 ;  /* 0x0000000914007c0c */ /* 0x000fe4000c701270 */
[----:B------:R-:W-:Y:S02]  /*27ef0*/  LEA R18, P6, R19, R0, 0x1 ;  /* 0x0000000013127211 */ /* 0x000fe400078c08ff */
[----:B------:R-:W-:Y:S02]  /*27f00*/  PRMT R0, R9, 0x7632, R0 ;  /* 0x0000763209007816 */ /* 0x000fe40000000000 */
[----:B------:R-:W-:-:S02]  /*27f10*/  LEA.HI.X.SX32 R19, R19, R2, 0x1, P6 ;  /* 0x0000000213137211 */ /* 0x000fc400030f0eff */
[----:B------:R-:W-:Y:S01]  /*27f20*/  PRMT R2, R10, 0x7632, R2 ;  /* 0x000076320a027816 */ /* 0x000fe20000000002 */
[----:B------:R0:W-:Y:S04]  /*27f30*/  @P5 STG.E.U16 desc[UR6][R4.64], R9 ;  /* 0x0000000904005986 */ /* 0x0001e8000c101506 */
[----:B------:R0:W-:Y:S04]  /*27f40*/  @P4 STG.E.U16 desc[UR6][R12.64], R0 ;  /* 0x000000000c004986 */ /* 0x0001e8000c101506 */
[----:B------:R0:W-:Y:S04]  /*27f50*/  @P3 STG.E.U16 desc[UR6][R6.64], R10 ;  /* 0x0000000a06003986 */ /* 0x0001e8000c101506 */
[----:B------:R0:W-:Y:S04]  /*27f60*/  @P2 STG.E.U16 desc[UR6][R14.64], R2 ;  /* 0x000000020e002986 */ /* 0x0001e8000c101506 */
[----:B------:R0:W-:Y:S01]  /*27f70*/  @P1 STG.E.U16 desc[UR6][R16.64], R11 ;  /* 0x0000000b10001986 */ /* 0x0001e2000c101506 */
[----:B------:R-:W-:Y:S05]  /*27f80*/  @!P0 EXIT ;  /* 0x000000000000894d */ /* 0x000fea0003800000 */
[----:B0-----:R-:W-:-:S05]  /*27f90*/  PRMT R9, R11, 0x7632, R9 ;  /* 0x000076320b097816 */ /* 0x001fca0000000009 */
[----:B------:R-:W-:Y:S01]  /*27fa0*/  STG.E.U16 desc[UR6][R18.64], R9 ;  /* 0x0000000912007986 */ /* 0x000fe2000c101506 */
[----:B------:R-:W-:Y:S05]  /*27fb0*/  EXIT ;  /* 0x000000000000794d */ /* 0x000fea0003800000 */
.L_x_2:
[----:B------:R-:W-:-:S00]  /*27fc0*/  BRA `(.L_x_2) ;  /* 0xfffffffc00fc7947 */ /* 0x000fc0000383ffff */
[----:B------:R-:W-:-:S00]  /*27fd0*/  NOP ;  /* 0x0000000000007918 */ /* 0x000fc00000000000 */
        /* <DEDUP_REMOVED lines=10> */
.L_x_3:


//--------------------- .nv.shared.matmul_kernel  --------------------------
	.section	.nv.shared.matmul_kernel,"aw",@nobits
	.sectionflags	@""
	.align	16
	.zero		1024


//--------------------- .nv.shared.reserved.0     --------------------------
	.section	.nv.shared.reserved.0,"aw",@nobits
	.weak		__nv_reservedSMEM_offset_0_alias
	.size		__nv_reservedSMEM_offset_0_alias, 0, 0
	.other		__nv_reservedSMEM_offset_0_alias,@"STO_CUDA_RESERVED_SHARED STV_DEFAULT"
__nv_reservedSMEM_offset_0_alias:
	.zero		0


//--------------------- .nv.constant0.matmul_kernel --------------------------
	.section	.nv.constant0.matmul_kernel,"a",@progbits
	.sectionflags	@""
	.align	4
.nv.constant0.matmul_kernel:
	.zero		608


//--------------------- SYMBOLS --------------------------

	.type		.nv.reservedSmem.offset0,@object
	.size		.nv.reservedSmem.offset0,0x4
